	.target	sm_90a

	.elftype	@"ET_EXEC"


//--------------------- .note.nv.tkinfo           --------------------------
	.section	.note.nv.tkinfo,"",@"SHT_NOTE"
	.sectionflags	@"SHF_NOTE_NV_TKINFO"
	.tkinfo
        /*0018*/ 	.word	0x00000002
        /*0030*/ 	.string	""
        /*0030*/ 	.string	"ptxas"
        /*0030*/ 	.string	"Cuda compilation tools, release 13.0, V13.0.88"
        /*0030*/ 	.string	"Build cuda_13.0.r13.0/compiler.36424714_0"
        /*0030*/ 	.string	"-v  -suppress-debug-info  -lineinfo  -arch sm_90a "



//--------------------- .note.nv.cuinfo           --------------------------
	.section	.note.nv.cuinfo,"",@"SHT_NOTE"
	.sectionflags	@"SHF_NOTE_NV_CUINFO"
        /*0018*/ 	.short	0x0002
        /*001a*/ 	.short	0x005a
        /*001c*/ 	.short	0x0082
	.zero		2


//--------------------- .nv.info                  --------------------------
	.section	.nv.info,"",@"SHT_CUDA_INFO"
	.align	4


	//----- nvinfo : EIATTR_REGCOUNT
	.align		4
        /*0000*/ 	.byte	0x04, 0x2f
        /*0002*/ 	.short	(.L_1 - .L_0)
	.align		4
.L_0:
        /*0004*/ 	.word	index@(matmul_kernel)
        /*0008*/ 	.word	0x000000ff


	//----- nvinfo : EIATTR_FRAME_SIZE
	.align		4
.L_1:
        /*000c*/ 	.byte	0x04, 0x11
        /*000e*/ 	.short	(.L_3 - .L_2)
	.align		4
.L_2:
        /*0010*/ 	.word	index@(matmul_kernel)
        /*0014*/ 	.word	0x000008e0


	//----- nvinfo : EIATTR_MIN_STACK_SIZE
	.align		4
.L_3:
        /*0018*/ 	.byte	0x04, 0x12
        /*001a*/ 	.short	(.L_5 - .L_4)
	.align		4
.L_4:
        /*001c*/ 	.word	index@(matmul_kernel)
        /*0020*/ 	.word	0x000008e0
.L_5:


//--------------------- .nv.compat                --------------------------
	.section	.nv.compat,"",@"SHT_CUDA_COMPAT_INFO"
	.align	4
        /*0000*/ 	.byte	0x02, 0x09, 0x01, 0x00, 0x02, 0x02, 0x04, 0x00, 0x02, 0x05, 0x05, 0x00, 0x03, 0x07, 0x01, 0x01
        /*0010*/ 	.byte	0x02, 0x03, 0x00, 0x00, 0x02, 0x06, 0x01, 0x00, 0x04, 0x0b, 0x08, 0x00, 0x00, 0x00, 0x00, 0x00
        /*0020*/ 	.byte	0x00, 0x00, 0x00, 0x00


//--------------------- .nv.info.matmul_kernel    --------------------------
	.section	.nv.info.matmul_kernel,"",@"SHT_CUDA_INFO"
	.sectionflags	@""
	.align	4


	//----- nvinfo : EIATTR_CUDA_API_VERSION
	.align		4
        /*0000*/ 	.byte	0x04, 0x37
        /*0002*/ 	.short	(.L_7 - .L_6)
.L_6:
        /*0004*/ 	.word	0x00000082


	//----- nvinfo : EIATTR_KPARAM_INFO
	.align		4
.L_7:
        /*0008*/ 	.byte	0x04, 0x17
        /*000a*/ 	.short	(.L_9 - .L_8)
.L_8:
        /*000c*/ 	.word	0x00000000
        /*0010*/ 	.short	0x000d
        /*0012*/ 	.short	0x0048
        /*0014*/ 	.byte	0x00, 0xf4, 0x21, 0x00


	//----- nvinfo : EIATTR_KPARAM_INFO
	.align		4
.L_9:
        /*0018*/ 	.byte	0x04, 0x17
        /*001a*/ 	.short	(.L_11 - .L_10)
.L_10:
        /*001c*/ 	.word	0x00000000
        /*0020*/ 	.short	0x000c
        /*0022*/ 	.short	0x0040
        /*0024*/ 	.byte	0x00, 0xf4, 0x21, 0x00


	//----- nvinfo : EIATTR_KPARAM_INFO
	.align		4
.L_11:
        /*0028*/ 	.byte	0x04, 0x17
        /*002a*/ 	.short	(.L_13 - .L_12)
.L_12:
        /*002c*/ 	.word	0x00000000
        /*0030*/ 	.short	0x000b
        /*0032*/ 	.short	0x0038
        /*0034*/ 	.byte	0x00, 0xf0, 0x11, 0x00


	//----- nvinfo : EIATTR_KPARAM_INFO
	.align		4
.L_13:
        /*0038*/ 	.byte	0x04, 0x17
        /*003a*/ 	.short	(.L_15 - .L_14)
.L_14:
        /*003c*/ 	.word	0x00000000
        /*0040*/ 	.short	0x000a
        /*0042*/ 	.short	0x0034
        /*0044*/ 	.byte	0x00, 0xf0, 0x11, 0x00


	//----- nvinfo : EIATTR_KPARAM_INFO
	.align		4
.L_15:
        /*0048*/ 	.byte	0x04, 0x17
        /*004a*/ 	.short	(.L_17 - .L_16)
.L_16:
        /*004c*/ 	.word	0x00000000
        /*0050*/ 	.short	0x0009
        /*0052*/ 	.short	0x0030
        /*0054*/ 	.byte	0x00, 0xf0, 0x11, 0x00


	//----- nvinfo : EIATTR_KPARAM_INFO
	.align		4
.L_17:
        /*0058*/ 	.byte	0x04, 0x17
        /*005a*/ 	.short	(.L_19 - .L_18)
.L_18:
        /*005c*/ 	.word	0x00000000
        /*0060*/ 	.short	0x0008
        /*0062*/ 	.short	0x002c
        /*0064*/ 	.byte	0x00, 0xf0, 0x11, 0x00


	//----- nvinfo : EIATTR_KPARAM_INFO
	.align		4
.L_19:
        /*0068*/ 	.byte	0x04, 0x17
        /*006a*/ 	.short	(.L_21 - .L_20)
.L_20:
        /*006c*/ 	.word	0x00000000
        /*0070*/ 	.short	0x0007
        /*0072*/ 	.short	0x0028
        /*0074*/ 	.byte	0x00, 0xf0, 0x11, 0x00


	//----- nvinfo : EIATTR_KPARAM_INFO
	.align		4
.L_21:
        /*0078*/ 	.byte	0x04, 0x17
        /*007a*/ 	.short	(.L_23 - .L_22)
.L_22:
        /*007c*/ 	.word	0x00000000
        /*0080*/ 	.short	0x0006
        /*0082*/ 	.short	0x0024
        /*0084*/ 	.byte	0x00, 0xf0, 0x11, 0x00


	//----- nvinfo : EIATTR_KPARAM_INFO
	.align		4
.L_23:
        /*0088*/ 	.byte	0x04, 0x17
        /*008a*/ 	.short	(.L_25 - .L_24)
.L_24:
        /*008c*/ 	.word	0x00000000
        /*0090*/ 	.short	0x0005
        /*0092*/ 	.short	0x0020
        /*0094*/ 	.byte	0x00, 0xf0, 0x11, 0x00


	//----- nvinfo : EIATTR_KPARAM_INFO
	.align		4
.L_25:
        /*0098*/ 	.byte	0x04, 0x17
        /*009a*/ 	.short	(.L_27 - .L_26)
.L_26:
        /*009c*/ 	.word	0x00000000
        /*00a0*/ 	.short	0x0004
        /*00a2*/ 	.short	0x001c
        /*00a4*/ 	.byte	0x00, 0xf0, 0x11, 0x00


	//----- nvinfo : EIATTR_KPARAM_INFO
	.align		4
.L_27:
        /*00a8*/ 	.byte	0x04, 0x17
        /*00aa*/ 	.short	(.L_29 - .L_28)
.L_28:
        /*00ac*/ 	.word	0x00000000
        /*00b0*/ 	.short	0x0003
        /*00b2*/ 	.short	0x0018
        /*00b4*/ 	.byte	0x00, 0xf0, 0x11, 0x00


	//----- nvinfo : EIATTR_KPARAM_INFO
	.align		4
.L_29:
        /*00b8*/ 	.byte	0x04, 0x17
        /*00ba*/ 	.short	(.L_31 - .L_30)
.L_30:
        /*00bc*/ 	.word	0x00000000
        /*00c0*/ 	.short	0x0002
        /*00c2*/ 	.short	0x0010
        /*00c4*/ 	.byte	0x00, 0xf4, 0x21, 0x00


	//----- nvinfo : EIATTR_KPARAM_INFO
	.align		4
.L_31:
        /*00c8*/ 	.byte	0x04, 0x17
        /*00ca*/ 	.short	(.L_33 - .L_32)
.L_32:
        /*00cc*/ 	.word	0x00000000
        /*00d0*/ 	.short	0x0001
        /*00d2*/ 	.short	0x0008
        /*00d4*/ 	.byte	0x00, 0xf4, 0x21, 0x00


	//----- nvinfo : EIATTR_KPARAM_INFO
	.align		4
.L_33:
        /*00d8*/ 	.byte	0x04, 0x17
        /*00da*/ 	.short	(.L_35 - .L_34)
.L_34:
        /*00dc*/ 	.word	0x00000000
        /*00e0*/ 	.short	0x0000
        /*00e2*/ 	.short	0x0000
        /*00e4*/ 	.byte	0x00, 0xf4, 0x21, 0x00


	//----- nvinfo : EIATTR_SPARSE_MMA_MASK
	.align		4
.L_35:
        /*00e8*/ 	.byte	0x03, 0x50
        /*00ea*/ 	.short	0x0000


	//----- nvinfo : EIATTR_MAXREG_COUNT
	.align		4
        /*00ec*/ 	.byte	0x03, 0x1b
        /*00ee*/ 	.short	0x00ff


	//----- nvinfo : EIATTR_NUM_BARRIERS
	.align		4
        /*00f0*/ 	.byte	0x02, 0x4c
        /*00f2*/ 	.byte	0x01
	.zero		1


	//----- nvinfo : EIATTR_ANNOTATIONS
	.align		4
        /*00f4*/ 	.byte	0x04, 0x55
        /*00f6*/ 	.short	(.L_37 - .L_36)


	//   ....[0]....
.L_36:
        /*00f8*/ 	.word	0x00000001
        /*00fc*/ 	.byte	0x40, 0x05, 0x00, 0x00, 0x01, 0x00, 0x00, 0x00, 0x80, 0x0d, 0x00, 0x00, 0x01, 0x00, 0x00, 0x00
        /* <DEDUP_REMOVED lines=1064> */
        /*438c*/ 	.byte	0xd0, 0xac, 0x01, 0x00


	//----- nvinfo : EIATTR_MERCURY_ISA_VERSION
	.align		4
.L_37:
        /*4390*/ 	.byte	0x03, 0x5f
        /*4392*/ 	.short	0x0101


	//----- nvinfo : EIATTR_EXIT_INSTR_OFFSETS
	.align		4
        /*4394*/ 	.byte	0x04, 0x1c
        /*4396*/ 	.short	(.L_39 - .L_38)


	//   ....[0]....
.L_38:
        /*4398*/ 	.word	0x0001f5a0


	//   ....[1]....
        /*439c*/ 	.word	0x0001f5c0


	//----- nvinfo : EIATTR_REQNTID
	.align		4
.L_39:
        /*43a0*/ 	.byte	0x04, 0x10
        /*43a2*/ 	.short	(.L_41 - .L_40)
.L_40:
        /*43a4*/ 	.word	0x00000080
        /*43a8*/ 	.word	0x00000001
        /*43ac*/ 	.word	0x00000001


	//----- nvinfo : EIATTR_CBANK_PARAM_SIZE
	.align		4
.L_41:
        /*43b0*/ 	.byte	0x03, 0x19
        /*43b2*/ 	.short	0x0050


	//----- nvinfo : EIATTR_PARAM_CBANK
	.align		4
        /*43b4*/ 	.byte	0x04, 0x0a
        /*43b6*/ 	.short	(.L_43 - .L_42)
	.align		4
.L_42:
        /*43b8*/ 	.word	index@(.nv.constant0.matmul_kernel)
        /*43bc*/ 	.short	0x0210
        /*43be*/ 	.short	0x0050


	//----- nvinfo : EIATTR_SW_WAR
	.align		4
.L_43:
        /*43c0*/ 	.byte	0x04, 0x36
        /*43c2*/ 	.short	(.L_45 - .L_44)
.L_44:
        /*43c4*/ 	.word	0x00000008
.L_45:


//--------------------- .nv.callgraph             --------------------------
	.section	.nv.callgraph,"",@"SHT_CUDA_CALLGRAPH"
	.align	4
	.sectionentsize	8
	.align		4
        /*0000*/ 	.word	0x00000000
	.align		4
        /*0004*/ 	.word	0xffffffff
	.align		4
        /*0008*/ 	.word	0x00000000
	.align		4
        /*000c*/ 	.word	0xfffffffe
	.align		4
        /*0010*/ 	.word	0x00000000
	.align		4
        /*0014*/ 	.word	0xfffffffd
	.align		4
        /*0018*/ 	.word	0x00000000
	.align		4
        /*001c*/ 	.word	0xfffffffc


//--------------------- .text.matmul_kernel       --------------------------
	.section	.text.matmul_kernel,"ax",@progbits
	.align	128
        .global         matmul_kernel
        .type           matmul_kernel,@function
        .size           matmul_kernel,(.L_x_4 - matmul_kernel)
        .other          matmul_kernel,@"STO_CUDA_ENTRY STV_DEFAULT"
matmul_kernel:
.text.matmul_kernel:
[----:B------:R-:W0:Y:S08]  /*0000*/  LDC R1, c[0x0][0x28] ;  /* 0x00000a00ff017b82 */ /* 0x000e300000000800 */
[----:B------:R-:W1:Y:S01]  /*0010*/  LDC.64 R18, c[0x0][0x228] ;  /* 0x00008a00ff127b82 */ /* 0x000e620000000a00 */
[----:B------:R-:W2:Y:S01]  /*0020*/  S2R R5, SR_CTAID.X ;  /* 0x0000000000057919 */ /* 0x000ea20000002500 */
[----:B0-----:R-:W-:Y:S01]  /*0030*/  VIADD R1, R1, 0xfffff720 ;  /* 0xfffff72001017836 */ /* 0x001fe20000000000 */
[----:B------:R-:W-:Y:S01]  /*0040*/  UMOV UR8, 0x400 ;  /* 0x0000040000087882 */ /* 0x000fe20000000000 */
[----:B------:R-:W-:Y:S01]  /*0050*/  ULDC.64 UR40, c[0x0][0x208] ;  /* 0x0000820000287ab9 */ /* 0x000fe20000000a00 */
[----:B------:R-:W0:Y:S03]  /*0060*/  S2R R24, SR_TID.X ;  /* 0x0000000000187919 */ /* 0x000e260000002100 */
[----:B------:R-:W3:Y:S08]  /*0070*/  LDC R21, c[0x0][0x230] ;  /* 0x00008c00ff157b82 */ /* 0x000ef00000000800 */
[----:B------:R-:W4:Y:S01]  /*0080*/  S2UR UR4, SR_CgaCtaId ;  /* 0x00000000000479c3 */ /* 0x000f220000008800 */
[----:B-1----:R-:W-:-:S05]  /*0090*/  VIADD R0, R19, 0x7f ;  /* 0x0000007f13007836 */ /* 0x002fca0000000000 */
[----:B------:R-:W-:Y:S01]  /*00a0*/  SHF.R.S32.HI R3, RZ, 0x1f, R0 ;  /* 0x0000001fff037819 */ /* 0x000fe20000011400 */
[----:B---3--:R-:W-:-:S03]  /*00b0*/  VIADD R21, R21, 0x7f ;  /* 0x0000007f15157836 */ /* 0x008fc60000000000 */
[----:B------:R-:W-:Y:S02]  /*00c0*/  LEA.HI R3, R3, R0, RZ, 0x7 ;  /* 0x0000000003037211 */ /* 0x000fe400078f38ff */
[----:B--2---:R-:W-:Y:S02]  /*00d0*/  IABS R8, R5 ;  /* 0x0000000500087213 */ /* 0x004fe40000000000 */
[----:B------:R-:W-:Y:S02]  /*00e0*/  SHF.R.S32.HI R3, RZ, 0x7, R3 ;  /* 0x00000007ff037819 */ /* 0x000fe40000011403 */
[----:B0-----:R-:W-:Y:S01]  /*00f0*/  LOP3.LUT R231, R24, 0x7f, RZ, 0xc0, !PT ;  /* 0x0000007f18e77812 */ /* 0x001fe200078ec0ff */
[----:B----4-:R-:W-:Y:S02]  /*0100*/  ULEA UR8, UR4, UR8, 0x18 ;  /* 0x0000000804087291 */ /* 0x010fe4000f8ec03f */
[----:B------:R-:W-:-:S05]  /*0110*/  IMAD.SHL.U32 R4, R3, 0x8, RZ ;  /* 0x0000000803047824 */ /* 0x000fca00078e00ff */
[-C--:B------:R-:W-:Y:S02]  /*0120*/  IABS R7, R4.reuse ;  /* 0x0000000400077213 */ /* 0x080fe40000000000 */
[----:B------:R-:W-:Y:S02]  /*0130*/  IABS R10, R4 ;  /* 0x00000004000a7213 */ /* 0x000fe40000000000 */
[----:B------:R-:W0:Y:S08]  /*0140*/  I2F.RP R0, R7 ;  /* 0x0000000700007306 */ /* 0x000e300000209400 */
[----:B0-----:R-:W0:Y:S02]  /*0150*/  MUFU.RCP R0, R0 ;  /* 0x0000000000007308 */ /* 0x001e240000001000 */
[----:B0-----:R-:W-:-:S02]  /*0160*/  VIADD R2, R0, 0xffffffe ;  /* 0x0ffffffe00027836 */ /* 0x001fc40000000000 */
[----:B------:R-:W-:-:S04]  /*0170*/  IMAD.MOV R0, RZ, RZ, -R10 ;  /* 0x000000ffff007224 */ /* 0x000fc800078e0a0a */
[----:B------:R0:W1:Y:S02]  /*0180*/  F2I.FTZ.U32.TRUNC.NTZ R3, R2 ;  /* 0x0000000200037305 */ /* 0x000064000021f000 */
[----:B0-----:R-:W-:Y:S02]  /*0190*/  IMAD.MOV.U32 R2, RZ, RZ, RZ ;  /* 0x000000ffff027224 */ /* 0x001fe400078e00ff */
[----:B-1----:R-:W-:-:S04]  /*01a0*/  IMAD.MOV R6, RZ, RZ, -R3 ;  /* 0x000000ffff067224 */ /* 0x002fc800078e0a03 */
[----:B------:R-:W-:Y:S02]  /*01b0*/  IMAD R9, R6, R7, RZ ;  /* 0x0000000706097224 */ /* 0x000fe400078e02ff */
[----:B------:R-:W-:Y:S02]  /*01c0*/  IMAD.MOV.U32 R6, RZ, RZ, R8 ;  /* 0x000000ffff067224 */ /* 0x000fe400078e0008 */
[----:B------:R-:W-:-:S06]  /*01d0*/  IMAD.HI.U32 R3, R3, R9, R2 ;  /* 0x0000000903037227 */ /* 0x000fcc00078e0002 */
[----:B------:R-:W-:-:S04]  /*01e0*/  IMAD.HI.U32 R3, R3, R6, RZ ;  /* 0x0000000603037227 */ /* 0x000fc800078e00ff */
[----:B------:R-:W-:-:S05]  /*01f0*/  IMAD R0, R3, R0, R6 ;  /* 0x0000000003007224 */ /* 0x000fca00078e0206 */
[----:B------:R-:W-:-:S13]  /*0200*/  ISETP.GT.U32.AND P1, PT, R7, R0, PT ;  /* 0x000000000700720c */ /* 0x000fda0003f24070 */
[----:B------:R-:W-:Y:S02]  /*0210*/  @!P1 IMAD.IADD R0, R0, 0x1, -R7 ;  /* 0x0000000100009824 */ /* 0x000fe400078e0a07 */
[----:B------:R-:W-:Y:S01]  /*0220*/  @!P1 VIADD R3, R3, 0x1 ;  /* 0x0000000103039836 */ /* 0x000fe20000000000 */
[----:B------:R-:W-:Y:S02]  /*0230*/  ISETP.NE.AND P1, PT, R4, RZ, PT ;  /* 0x000000ff0400720c */ /* 0x000fe40003f25270 */
[----:B------:R-:W-:Y:S02]  /*0240*/  ISETP.GE.U32.AND P0, PT, R0, R7, PT ;  /* 0x000000070000720c */ /* 0x000fe40003f06070 */
[----:B------:R-:W-:-:S04]  /*0250*/  LOP3.LUT R0, R5, R4, RZ, 0x3c, !PT ;  /* 0x0000000405007212 */ /* 0x000fc800078e3cff */
[----:B------:R-:W-:Y:S01]  /*0260*/  ISETP.GE.AND P2, PT, R0, RZ, PT ;  /* 0x000000ff0000720c */ /* 0x000fe20003f46270 */
[----:B------:R-:W-:-:S06]  /*0270*/  VIADD R0, R18, 0x7f ;  /* 0x0000007f12007836 */ /* 0x000fcc0000000000 */
[----:B------:R-:W-:-:S04]  /*0280*/  @P0 VIADD R3, R3, 0x1 ;  /* 0x0000000103030836 */ /* 0x000fc80000000000 */
[----:B------:R-:W-:Y:S01]  /*0290*/  IMAD.MOV.U32 R2, RZ, RZ, R3 ;  /* 0x000000ffff027224 */ /* 0x000fe200078e0003 */
[----:B------:R-:W-:-:S03]  /*02a0*/  SHF.R.S32.HI R3, RZ, 0x1f, R0 ;  /* 0x0000001fff037819 */ /* 0x000fc60000011400 */
[----:B------:R-:W-:Y:S01]  /*02b0*/  @!P2 IMAD.MOV R2, RZ, RZ, -R2 ;  /* 0x000000ffff02a224 */ /* 0x000fe200078e0a02 */
[----:B------:R-:W-:Y:S02]  /*02c0*/  @!P1 LOP3.LUT R2, RZ, R4, RZ, 0x33, !PT ;  /* 0x00000004ff029212 */ /* 0x000fe400078e33ff */
[----:B------:R-:W-:-:S03]  /*02d0*/  LEA.HI R3, R3, R0, RZ, 0x7 ;  /* 0x0000000003037211 */ /* 0x000fc600078f38ff */
[----:B------:R-:W-:Y:S02]  /*02e0*/  IMAD.SHL.U32 R6, R2, 0x8, RZ ;  /* 0x0000000802067824 */ /* 0x000fe400078e00ff */
[----:B------:R-:W-:-:S03]  /*02f0*/  IMAD.MOV R2, RZ, RZ, -R2 ;  /* 0x000000ffff027224 */ /* 0x000fc600078e0a02 */
[----:B------:R-:W-:Y:S01]  /*0300*/  LEA.HI.SX32 R3, R3, -R6, 0x19 ;  /* 0x8000000603037211 */ /* 0x000fe200078fcaff */
[----:B------:R-:W-:-:S03]  /*0310*/  IMAD R4, R4, R2, R5 ;  /* 0x0000000204047224 */ /* 0x000fc600078e0205 */
[----:B------:R-:W-:Y:S02]  /*0320*/  VIMNMX R11, R3, 0x8, PT ;  /* 0x00000008030b7848 */ /* 0x000fe40003fe0100 */
[----:B------:R-:W-:Y:S02]  /*0330*/  IABS R9, R4 ;  /* 0x0000000400097213 */ /* 0x000fe40000000000 */
[----:B------:R-:W-:-:S04]  /*0340*/  IABS R7, R11 ;  /* 0x0000000b00077213 */ /* 0x000fc80000000000 */
[----:B------:R-:W0:Y:S08]  /*0350*/  I2F.RP R0, R7 ;  /* 0x0000000700007306 */ /* 0x000e300000209400 */
[----:B0-----:R-:W0:Y:S02]  /*0360*/  MUFU.RCP R0, R0 ;  /* 0x0000000000007308 */ /* 0x001e240000001000 */
[----:B0-----:R-:W-:-:S06]  /*0370*/  VIADD R3, R0, 0xffffffe ;  /* 0x0ffffffe00037836 */ /* 0x001fcc0000000000 */
[----:B------:R-:W0:Y:S02]  /*0380*/  F2I.FTZ.U32.TRUNC.NTZ R3, R3 ;  /* 0x0000000300037305 */ /* 0x000e24000021f000 */
[----:B0-----:R-:W-:-:S04]  /*0390*/  IMAD.MOV R8, RZ, RZ, -R3 ;  /* 0x000000ffff087224 */ /* 0x001fc800078e0a03 */
[----:B------:R-:W-:Y:S01]  /*03a0*/  IMAD.MOV.U32 R2, RZ, RZ, R8 ;  /* 0x000000ffff027224 */ /* 0x000fe200078e0008 */
[----:B------:R-:W-:-:S03]  /*03b0*/  IABS R8, R11 ;  /* 0x0000000b00087213 */ /* 0x000fc60000000000 */
[----:B------:R-:W-:Y:S02]  /*03c0*/  IMAD R5, R2, R7, RZ ;  /* 0x0000000702057224 */ /* 0x000fe400078e02ff */
[----:B------:R-:W-:Y:S02]  /*03d0*/  IMAD.MOV.U32 R2, RZ, RZ, RZ ;  /* 0x000000ffff027224 */ /* 0x000fe400078e00ff */
[----:B------:R-:W-:Y:S02]  /*03e0*/  IMAD.MOV R0, RZ, RZ, -R8 ;  /* 0x000000ffff007224 */ /* 0x000fe400078e0a08 */
        /* <DEDUP_REMOVED lines=9> */
[----:B------:R-:W-:-:S07]  /*0480*/  ISETP.GE.AND P2, PT, R0, RZ, PT ;  /* 0x000000ff0000720c */ /* 0x000fce0003f46270 */
[----:B------:R-:W-:Y:S01]  /*0490*/  @P0 VIADD R2, R2, 0x1 ;  /* 0x0000000102020836 */ /* 0x000fe20000000000 */
[----:B------:R-:W-:-:S05]  /*04a0*/  ISETP.GT.AND P0, PT, R21, 0x7f, PT ;  /* 0x0000007f1500780c */ /* 0x000fca0003f04270 */
[----:B------:R-:W-:Y:S01]  /*04b0*/  @!P2 IMAD.MOV R2, RZ, RZ, -R2 ;  /* 0x000000ffff02a224 */ /* 0x000fe200078e0a02 */
[----:B------:R-:W-:-:S05]  /*04c0*/  @!P1 LOP3.LUT R2, RZ, R11, RZ, 0x33, !PT ;  /* 0x0000000bff029212 */ /* 0x000fca00078e33ff */
[----:B------:R-:W-:-:S04]  /*04d0*/  IMAD.MOV R0, RZ, RZ, -R2 ;  /* 0x000000ffff007224 */ /* 0x000fc800078e0a02 */
[----:B------:R-:W-:-:S04]  /*04e0*/  IMAD R0, R11, R0, R4 ;  /* 0x000000000b007224 */ /* 0x000fc800078e0204 */
[----:B------:R-:W-:Y:S02]  /*04f0*/  IMAD.IADD R3, R6, 0x1, R0 ;  /* 0x0000000106037824 */ /* 0x000fe400078e0200 */
[----:B------:R-:W-:Y:S02]  /*0500*/  IMAD.SHL.U32 R0, R2, 0x80, RZ ;  /* 0x0000008002007824 */ /* 0x000fe400078e00ff */
[----:B------:R-:W-:Y:S02]  /*0510*/  IMAD R152, R3, 0x80, R231 ;  /* 0x0000008003987824 */ /* 0x000fe400078e02e7 */
[C---:B------:R-:W-:Y:S02]  /*0520*/  VIADD R31, R0.reuse, 0x1 ;  /* 0x00000001001f7836 */ /* 0x040fe40000000000 */
[C---:B------:R-:W-:Y:S01]  /*0530*/  VIADD R29, R0.reuse, 0x2 ;  /* 0x00000002001d7836 */ /* 0x040fe20000000000 */
[----:B------:R0:W-:Y:S01]  /*0540*/  STL [R1+0x87c], R152 ;  /* 0x00087c9801007387 */ /* 0x0001e20000100800 */
[----:B------:R-:W-:-:S02]  /*0550*/  VIADD R27, R0, 0x3 ;  /* 0x00000003001b7836 */ /* 0x000fc40000000000 */
[C---:B------:R-:W-:Y:S02]  /*0560*/  VIADD R25, R0.reuse, 0x4 ;  /* 0x0000000400197836 */ /* 0x040fe40000000000 */
[C---:B------:R-:W-:Y:S02]  /*0570*/  VIADD R23, R0.reuse, 0x5 ;  /* 0x0000000500177836 */ /* 0x040fe40000000000 */
[C---:B------:R-:W-:Y:S02]  /*0580*/  VIADD R17, R0.reuse, 0x6 ;  /* 0x0000000600117836 */ /* 0x040fe40000000000 */
[C---:B------:R-:W-:Y:S02]  /*0590*/  VIADD R33, R0.reuse, 0x7 ;  /* 0x0000000700217836 */ /* 0x040fe40000000000 */
[C---:B------:R-:W-:Y:S02]  /*05a0*/  VIADD R43, R0.reuse, 0x8 ;  /* 0x00000008002b7836 */ /* 0x040fe40000000000 */
        /* <DEDUP_REMOVED lines=118> */
[----:B------:R-:W-:Y:S01]  /*0d10*/  VIADD R50, R0, 0x7f ;  /* 0x0000007f00327836 */ /* 0x000fe20000000000 */
[----:B0-----:R-:W-:Y:S06]  /*0d20*/  @P0 BRA `(.L_x_0) ;  /* 0x00000004000c0947 */ /* 0x001fec0003800000 */
[----:B------:R-:W-:Y:S01]  /*0d30*/  IMAD.SHL.U32 R2, R24, 0x10, RZ ;  /* 0x0000001018027824 */ /* 0x000fe200078e00ff */
[----:B------:R-:W-:Y:S02]  /*0d40*/  CS2R R88, SRZ ;  /* 0x0000000000587805 */ /* 0x000fe4000001ff00 */
[----:B------:R-:W-:Y:S02]  /*0d50*/  CS2R R90, SRZ ;  /* 0x00000000005a7805 */ /* 0x000fe4000001ff00 */
[----:B------:R-:W-:Y:S02]  /*0d60*/  CS2R R92, SRZ ;  /* 0x00000000005c7805 */ /* 0x000fe4000001ff00 */
[----:B------:R-:W-:Y:S01]  /*0d70*/  CS2R R94, SRZ ;  /* 0x00000000005e7805 */ /* 0x000fe2000001ff00 */
[----:B------:R0:W-:Y:S01]  /*0d80*/  STL [R1+0x880], R2 ;  /* 0x0008800201007387 */ /* 0x0001e20000100800 */
[----:B------:R-:W-:Y:S02]  /*0d90*/  CS2R R96, SRZ ;  /* 0x0000000000607805 */ /* 0x000fe4000001ff00 */
[----:B------:R-:W-:-:S02]  /*0da0*/  CS2R R98, SRZ ;  /* 0x0000000000627805 */ /* 0x000fc4000001ff00 */
[----:B------:R-:W-:Y:S02]  /*0db0*/  CS2R R100, SRZ ;  /* 0x0000000000647805 */ /* 0x000fe4000001ff00 */
[----:B------:R-:W-:Y:S02]  /*0dc0*/  CS2R R102, SRZ ;  /* 0x0000000000667805 */ /* 0x000fe4000001ff00 */
[----:B------:R-:W-:Y:S02]  /*0dd0*/  CS2R R104, SRZ ;  /* 0x0000000000687805 */ /* 0x000fe4000001ff00 */
[----:B------:R-:W-:Y:S02]  /*0de0*/  CS2R R106, SRZ ;  /* 0x00000000006a7805 */ /* 0x000fe4000001ff00 */
        /* <DEDUP_REMOVED lines=53> */
[----:B------:R-:W-:Y:S01]  /*1140*/  CS2R R86, SRZ ;  /* 0x0000000000567805 */ /* 0x000fe2000001ff00 */
[----:B0-----:R-:W-:Y:S06]  /*1150*/  BRA `(.L_x_1) ;  /* 0x0000019800c87947 */ /* 0x001fec0003800000 */
.L_x_0:
[----:B------:R-:W-:Y:S01]  /*1160*/  IABS R48, R18 ;  /* 0x0000001200307213 */ /* 0x000fe20000000000 */
[----:B------:R-:W-:Y:S01]  /*1170*/  ULDC UR9, c[0x0][0x23c] ;  /* 0x00008f0000097ab9 */ /* 0x000fe20000000800 */
[----:B------:R-:W-:Y:S01]  /*1180*/  IABS R2, R19 ;  /* 0x0000001300027213 */ /* 0x000fe20000000000 */
[----:B------:R-:W-:Y:S01]  /*1190*/  ULDC.64 UR4, c[0x0][0x218] ;  /* 0x0000860000047ab9 */ /* 0x000fe20000000a00 */
[----:B------:R-:W0:Y:S01]  /*11a0*/  I2F.RP R3, R48 ;  /* 0x0000003000037306 */ /* 0x000e220000209400 */
[----:B------:R-:W-:Y:S01]  /*11b0*/  IABS R134, R0 ;  /* 0x0000000000867213 */ /* 0x000fe20000000000 */
[----:B------:R-:W-:Y:S01]  /*11c0*/  ULDC.64 UR6, c[0x0][0x210] ;  /* 0x0000840000067ab9 */ /* 0x000fe20000000a00 */
[----:B------:R-:W-:Y:S01]  /*11d0*/  IABS R42, R50 ;  /* 0x00000032002a7213 */ /* 0x000fe20000000000 */
[----:B------:R-:W-:Y:S01]  /*11e0*/  USHF.R.U32.HI UR12, URZ, 0x4, UR8 ;  /* 0x000000043f0c7899 */ /* 0x000fe20008011608 */
[----:B------:R-:W-:Y:S01]  /*11f0*/  ISETP.GE.AND P1, PT, R44, RZ, PT ;  /* 0x000000ff2c00720c */ /* 0x000fe20003f26270 */
[----:B------:R-:W-:Y:S01]  /*1200*/  UMOV UR15, 0x40000040 ;  /* 0x40000040000f7882 */ /* 0x000fe20000000000 */
[----:B------:R-:W-:Y:S01]  /*1210*/  IABS R44, R44 ;  /* 0x0000002c002c7213 */ /* 0x000fe20000000000 */
[----:B------:R-:W1:Y:S01]  /*1220*/  I2F.RP R5, R2 ;  /* 0x0000000200057306 */ /* 0x000e620000209400 */
[----:B------:R-:W-:Y:S01]  /*1230*/  IABS R132, R46 ;  /* 0x0000002e00847213 */ /* 0x000fe20000000000 */
[----:B------:R-:W-:Y:S01]  /*1240*/  USGXT.U32 UR12, UR12, 0xe ;  /* 0x0000000e0c0c789a */ /* 0x000fe20008000000 */
[----:B------:R-:W-:-:S02]  /*1250*/  ISETP.GE.AND P2, PT, R152, RZ, PT ;  /* 0x000000ff9800720c */ /* 0x000fc40003f46270 */
[----:B------:R-:W-:Y:S02]  /*1260*/  ISETP.GE.AND P4, PT, R46, RZ, PT ;  /* 0x000000ff2e00720c */ /* 0x000fe40003f86270 */
[----:B------:R-:W-:Y:S01]  /*1270*/  IABS R130, R150 ;  /* 0x0000009600827213 */ /* 0x000fe20000000000 */
[----:B0-----:R-:W0:Y:S01]  /*1280*/  MUFU.RCP R3, R3 ;  /* 0x0000000300037308 */ /* 0x001e220000001000 */
[----:B------:R-:W-:Y:S02]  /*1290*/  IABS R46, R122 ;  /* 0x0000007a002e7213 */ /* 0x000fe40000000000 */
[----:B------:R-:W-:Y:S02]  /*12a0*/  IABS R128, R120 ;  /* 0x0000007800807213 */ /* 0x000fe40000000000 */
[----:B------:R-:W-:Y:S02]  /*12b0*/  ISETP.GE.AND P3, PT, R50, RZ, PT ;  /* 0x000000ff3200720c */ /* 0x000fe40003f66270 */
[----:B------:R-:W-:Y:S01]  /*12c0*/  IABS R50, R114 ;  /* 0x0000007200327213 */ /* 0x000fe20000000000 */
[----:B-1----:R-:W1:Y:S01]  /*12d0*/  MUFU.RCP R5, R5 ;  /* 0x0000000500057308 */ /* 0x002e620000001000 */
[----:B------:R-:W-:-:S02]  /*12e0*/  IABS R126, R116 ;  /* 0x00000074007e7213 */ /* 0x000fc40000000000 */
[----:B------:R-:W-:Y:S02]  /*12f0*/  IABS R124, R112 ;  /* 0x00000070007c7213 */ /* 0x000fe40000000000 */
[----:B------:R-:W-:Y:S02]  /*1300*/  IABS R52, R110 ;  /* 0x0000006e00347213 */ /* 0x000fe40000000000 */
[----:B------:R-:W-:Y:S01]  /*1310*/  IABS R252, R144 ;  /* 0x0000009000fc7213 */ /* 0x000fe20000000000 */
[----:B0-----:R-:W-:Y:S01]  /*1320*/  VIADD R14, R3, 0xffffffe ;  /* 0x0ffffffe030e7836 */ /* 0x001fe20000000000 */
[----:B------:R-:W-:Y:S02]  /*1330*/  IABS R250, R139 ;  /* 0x0000008b00fa7213 */ /* 0x000fe40000000000 */
[----:B------:R-:W-:Y:S01]  /*1340*/  IABS R246, R138 ;  /* 0x0000008a00f67213 */ /* 0x000fe20000000000 */
[----:B------:R0:W2:Y:S01]  /*1350*/  F2I.FTZ.U32.TRUNC.NTZ R15, R14 ;  /* 0x0000000e000f7305 */ /* 0x0000a2000021f000 */
[----:B------:R-:W-:-:S02]  /*1360*/  IABS R248, R140 ;  /* 0x0000008c00f87213 */ /* 0x000fc40000000000 */
[----:B------:R-:W-:Y:S01]  /*1370*/  IABS R244, R137 ;  /* 0x0000008900f47213 */ /* 0x000fe20000000000 */
[----:B-1----:R-:W-:Y:S01]  /*1380*/  VIADD R12, R5, 0xffffffe ;  /* 0x0ffffffe050c7836 */ /* 0x002fe20000000000 */
[----:B------:R-:W-:Y:S02]  /*1390*/  IABS R5, R152 ;  /* 0x0000009800057213 */ /* 0x000fe40000000000 */
[----:B------:R-:W-:Y:S01]  /*13a0*/  IABS R242, R135 ;  /* 0x0000008700f27213 */ /* 0x000fe20000000000 */
[----:B------:R1:W3:Y:S01]  /*13b0*/  F2I.FTZ.U32.TRUNC.NTZ R13, R12 ;  /* 0x0000000c000d7305 */ /* 0x0002e2000021f000 */
[----:B0-----:R-:W-:Y:S01]  /*13c0*/  IMAD.MOV.U32 R14, RZ, RZ, RZ ;  /* 0x000000ffff0e7224 */ /* 0x001fe200078e00ff */
[----:B------:R-:W-:Y:S02]  /*13d0*/  IABS R240, R136 ;  /* 0x0000008800f07213 */ /* 0x000fe40000000000 */
[----:B------:R-:W-:Y:S02]  /*13e0*/  IABS R236, R131 ;  /* 0x0000008300ec7213 */ /* 0x000fe40000000000 */
[----:B------:R-:W-:Y:S01]  /*13f0*/  IABS R232, R133 ;  /* 0x0000008500e87213 */ /* 0x000fe20000000000 */
[----:B--2---:R-:W-:Y:S01]  /*1400*/  IMAD.MOV R9, RZ, RZ, -R15 ;  /* 0x000000ffff097224 */ /* 0x004fe200078e0a0f */
[----:B------:R-:W-:Y:S01]  /*1410*/  IABS R238, R127 ;  /* 0x0000007f00ee7213 */ /* 0x000fe20000000000 */
[----:B-1----:R-:W-:Y:S01]  /*1420*/  IMAD.MOV.U32 R12, RZ, RZ, RZ ;  /* 0x000000ffff0c7224 */ /* 0x002fe200078e00ff */
[----:B------:R-:W-:Y:S01]  /*1430*/  IABS R234, R129 ;  /* 0x0000008100ea7213 */ /* 0x000fe20000000000 */
[----:B------:R-:W-:Y:S01]  /*1440*/  IMAD R9, R9, R48, RZ ;  /* 0x0000003009097224 */ /* 0x000fe200078e02ff */
[----:B------:R-:W-:-:S02]  /*1450*/  IABS R230, R125 ;  /* 0x0000007d00e67213 */ /* 0x000fc40000000000 */
[----:B------:R-:W-:Y:S01]  /*1460*/  IABS R228, R123 ;  /* 0x0000007b00e47213 */ /* 0x000fe20000000000 */
[----:B------:R-:W-:Y:S01]  /*1470*/  IMAD.HI.U32 R15, R15, R9, R14 ;  /* 0x000000090f0f7227 */ /* 0x000fe200078e000e */
[----:B------:R-:W-:Y:S02]  /*1480*/  IABS R226, R8 ;  /* 0x0000000800e27213 */ /* 0x000fe40000000000 */
[----:B------:R-:W-:Y:S01]  /*1490*/  IABS R224, R10 ;  /* 0x0000000a00e07213 */ /* 0x000fe20000000000 */
[----:B---3--:R-:W-:Y:S01]  /*14a0*/  IMAD.MOV R3, RZ, RZ, -R13 ;  /* 0x000000ffff037224 */ /* 0x008fe200078e0a0d */
[----:B------:R-:W-:Y:S01]  /*14b0*/  IABS R222, R121 ;  /* 0x0000007900de7213 */ /* 0x000fe20000000000 */
[----:B------:R-:W-:Y:S01]  /*14c0*/  IMAD.HI.U32 R15, R15, R5, RZ ;  /* 0x000000050f0f7227 */ /* 0x000fe200078e00ff */
[----:B------:R-:W-:Y:S02]  /*14d0*/  IABS R220, R115 ;  /* 0x0000007300dc7213 */ /* 0x000fe40000000000 */
[----:B------:R-:W-:Y:S01]  /*14e0*/  IABS R218, R117 ;  /* 0x0000007500da7213 */ /* 0x000fe20000000000 */
[----:B------:R-:W-:Y:S01]  /*14f0*/  IMAD.MOV R15, RZ, RZ, -R15 ;  /* 0x000000ffff0f7224 */ /* 0x000fe200078e0a0f */
[----:B------:R-:W-:Y:S01]  /*1500*/  IABS R216, R119 ;  /* 0x0000007700d87213 */ /* 0x000fe20000000000 */
[----:B------:R-:W-:Y:S01]  /*1510*/  IMAD R3, R3, R2, RZ ;  /* 0x0000000203037224 */ /* 0x000fe200078e02ff */
[----:B------:R-:W-:Y:S01]  /*1520*/  IABS R214, R111 ;  /* 0x0000006f00d67213 */ /* 0x000fe20000000000 */
[----:B------:R-:W-:Y:S01]  /*1530*/  IMAD R5, R48, R15, R5 ;  /* 0x0000000f30057224 */ /* 0x000fe200078e0205 */
[----:B------:R-:W-:Y:S01]  /*1540*/  IABS R210, R105 ;  /* 0x0000006900d27213 */ /* 0x000fe20000000000 */
[----:B------:R-:W-:Y:S01]  /*1550*/  IMAD.HI.U32 R3, R13, R3, R12 ;  /* 0x000000030d037227 */ /* 0x000fe200078e000c */
[----:B------:R-:W-:-:S02]  /*1560*/  IABS R212, R107 ;  /* 0x0000006b00d47213 */ /* 0x000fc40000000000 */
[----:B------:R-:W-:Y:S02]  /*1570*/  ISETP.GT.U32.AND P0, PT, R48, R5, PT ;  /* 0x000000053000720c */ /* 0x000fe40003f04070 */
[----:B------:R-:W-:Y:S01]  /*1580*/  IABS R208, R109 ;  /* 0x0000006d00d07213 */ /* 0x000fe20000000000 */
[C---:B------:R-:W-:Y:S01]  /*1590*/  IMAD.HI.U32 R12, R3.reuse, R134, RZ ;  /* 0x00000086030c7227 */ /* 0x040fe200078e00ff */
[----:B------:R-:W-:Y:S02]  /*15a0*/  IABS R206, R64 ;  /* 0x0000004000ce7213 */ /* 0x000fe40000000000 */
[----:B------:R-:W-:Y:S01]  /*15b0*/  IABS R204, R103 ;  /* 0x0000006700cc7213 */ /* 0x000fe20000000000 */
[----:B------:R-:W-:Y:S01]  /*15c0*/  IMAD.HI.U32 R9, R3, R42, RZ ;  /* 0x0000002a03097227 */ /* 0x000fe200078e00ff */
[----:B------:R-:W-:Y:S02]  /*15d0*/  IABS R202, R6 ;  /* 0x0000000600ca7213 */ /* 0x000fe40000000000 */
[----:B------:R-:W-:Y:S01]  /*15e0*/  IABS R200, R101 ;  /* 0x0000006500c87213 */ /* 0x000fe20000000000 */
[----:B------:R-:W-:Y:S01]  /*15f0*/  IMAD.MOV R13, RZ, RZ, -R12 ;  /* 0x000000ffff0d7224 */ /* 0x000fe200078e0a0c */
[----:B------:R-:W-:Y:S01]  /*1600*/  IABS R198, R99 ;  /* 0x0000006300c67213 */ /* 0x000fe20000000000 */
[----:B------:R-:W-:Y:S01]  /*1610*/  @!P0 IMAD.IADD R5, R5, 0x1, -R48 ;  /* 0x0000000105058824 */ /* 0x000fe200078e0a30 */
[----:B------:R-:W-:Y:S01]  /*1620*/  IABS R196, R97 ;  /* 0x0000006100c47213 */ /* 0x000fe20000000000 */
[----:B------:R-:W-:Y:S01]  /*1630*/  IMAD.MOV R9, RZ, RZ, -R9 ;  /* 0x000000ffff097224 */ /* 0x000fe200078e0a09 */
[----:B------:R-:W-:Y:S01]  /*1640*/  IABS R194, R95 ;  /* 0x0000005f00c27213 */ /* 0x000fe20000000000 */
[----:B------:R-:W-:Y:S01]  /*1650*/  IMAD R134, R2, R13, R134 ;  /* 0x0000000d02867224 */ /* 0x000fe200078e0286 */
[----:B------:R-:W-:Y:S01]  /*1660*/  ISETP.GT.U32.AND P6, PT, R48, R5, PT ;  /* 0x000000053000720c */ /* 0x000fe20003fc4070 */
[C---:B------:R-:W-:Y:S01]  /*1670*/  IMAD R42, R2.reuse, R9, R42 ;  /* 0x00000009022a7224 */ /* 0x040fe200078e022a */
[----:B------:R-:W-:Y:S01]  /*1680*/  IABS R192, R89 ;  /* 0x0000005900c07213 */ /* 0x000fe20000000000 */
[----:B------:R-:W-:Y:S01]  /*1690*/  IMAD.HI.U32 R9, R3, R44, RZ ;  /* 0x0000002c03097227 */ /* 0x000fe200078e00ff */
[----:B------:R-:W-:-:S02]  /*16a0*/  ISETP.GT.U32.AND P0, PT, R2, R134, PT ;  /* 0x000000860200720c */ /* 0x000fc40003f04070 */
[----:B------:R-:W-:Y:S01]  /*16b0*/  ISETP.GT.U32.AND P5, PT, R2, R42, PT ;  /* 0x0000002a0200720c */ /* 0x000fe20003fa4070 */
[----:B------:R-:W-:Y:S01]  /*16c0*/  IMAD.HI.U32 R11, R3, R132, RZ ;  /* 0x00000084030b7227 */ /* 0x000fe200078e00ff */
[----:B------:R-:W-:Y:S02]  /*16d0*/  IABS R190, R91 ;  /* 0x0000005b00be7213 */ /* 0x000fe40000000000 */
[----:B------:R-:W-:Y:S01]  /*16e0*/  IABS R188, R93 ;  /* 0x0000005d00bc7213 */ /* 0x000fe20000000000 */
[----:B------:R-:W-:Y:S01]  /*16f0*/  IMAD.MOV R13, RZ, RZ, -R9 ;  /* 0x000000ffff0d7224 */ /* 0x000fe200078e0a09 */
[----:B------:R-:W-:Y:S01]  /*1700*/  IABS R186, R77 ;  /* 0x0000004d00ba7213 */ /* 0x000fe20000000000 */
[----:B------:R-:W-:Y:S01]  /*1710*/  @!P6 IMAD.IADD R5, R5, 0x1, -R48 ;  /* 0x000000010505e824 */ /* 0x000fe200078e0a30 */
[----:B------:R-:W-:Y:S01]  /*1720*/  ISETP.NE.AND P6, PT, R18, RZ, PT ;  /* 0x000000ff1200720c */ /* 0x000fe20003fc5270 */
[----:B------:R-:W-:Y:S01]  /*1730*/  IMAD.MOV R11, RZ, RZ, -R11 ;  /* 0x000000ffff0b7224 */ /* 0x000fe200078e0a0b */
[----:B------:R-:W-:Y:S01]  /*1740*/  IABS R48, R118 ;  /* 0x0000007600307213 */ /* 0x000fe20000000000 */
[--C-:B------:R-:W-:Y:S01]  /*1750*/  @!P0 IMAD.IADD R134, R134, 0x1, -R2.reuse ;  /* 0x0000000186868824 */ /* 0x100fe200078e0a02 */
[----:B------:R-:W-:Y:S01]  /*1760*/  IABS R184, R79 ;  /* 0x0000004f00b87213 */ /* 0x000fe20000000000 */
[----:B------:R-:W-:Y:S01]  /*1770*/  @!P5 IMAD.IADD R42, R42, 0x1, -R2 ;  /* 0x000000012a2ad824 */ /* 0x000fe200078e0a02 */
[----:B------:R-:W-:Y:S01]  /*1780*/  IABS R182, R81 ;  /* 0x0000005100b67213 */ /* 0x000fe20000000000 */
[C---:B------:R-:W-:Y:S01]  /*1790*/  IMAD R44, R2.reuse, R13, R44 ;  /* 0x0000000d022c7224 */ /* 0x040fe200078e022c */
[C---:B------:R-:W-:Y:S01]  /*17a0*/  ISETP.GT.U32.AND P5, PT, R2.reuse, R134, PT ;  /* 0x000000860200720c */ /* 0x040fe20003fa4070 */
[C---:B------:R-:W-:Y:S01]  /*17b0*/  IMAD R132, R2.reuse, R11, R132 ;  /* 0x0000000b02847224 */ /* 0x040fe200078e0284 */
[----:B------:R-:W-:Y:S01]  /*17c0*/  ISETP.GT.U32.AND P0, PT, R2, R42, PT ;  /* 0x0000002a0200720c */ /* 0x000fe20003f04070 */
[----:B------:R-:W-:Y:S01]  /*17d0*/  IMAD.HI.U32 R11, R3, R130, RZ ;  /* 0x00000082030b7227 */ /* 0x000fe200078e00ff */
[----:B------:R-:W-:-:S02]  /*17e0*/  IABS R180, R75 ;  /* 0x0000004b00b47213 */ /* 0x000fc40000000000 */
[----:B------:R-:W-:Y:S01]  /*17f0*/  IABS R178, R83 ;  /* 0x0000005300b27213 */ /* 0x000fe20000000000 */
[C---:B------:R-:W-:Y:S01]  /*1800*/  IMAD.HI.U32 R12, R3.reuse, R46, RZ ;  /* 0x0000002e030c7227 */ /* 0x040fe200078e00ff */
[----:B------:R-:W-:Y:S02]  /*1810*/  IABS R172, R73 ;  /* 0x0000004900ac7213 */ /* 0x000fe40000000000 */
[----:B------:R-:W-:Y:S01]  /*1820*/  IABS R176, R69 ;  /* 0x0000004500b07213 */ /* 0x000fe20000000000 */
[----:B------:R-:W-:Y:S01]  /*1830*/  @!P2 IMAD.MOV R5, RZ, RZ, -R5 ;  /* 0x000000ffff05a224 */ /* 0x000fe200078e0a05 */
[----:B------:R-:W-:Y:S01]  /*1840*/  @!P6 LOP3.LUT R5, RZ, R18, RZ, 0x33, !PT ;  /* 0x00000012ff05e212 */ /* 0x000fe200078e33ff */
[----:B------:R-:W-:Y:S01]  /*1850*/  IMAD.MOV R11, RZ, RZ, -R11 ;  /* 0x000000ffff0b7224 */ /* 0x000fe200078e0a0b */
[C---:B------:R-:W-:Y:S01]  /*1860*/  ISETP.GT.U32.AND P6, PT, R2.reuse, R44, PT ;  /* 0x0000002c0200720c */ /* 0x040fe20003fc4070 */
[----:B------:R-:W-:Y:S01]  /*1870*/  IMAD.HI.U32 R9, R3, R128, RZ ;  /* 0x0000008003097227 */ /* 0x000fe200078e00ff */
[----:B------:R-:W-:-:S02]  /*1880*/  ISETP.GT.U32.AND P2, PT, R2, R132, PT ;  /* 0x000000840200720c */ /* 0x000fc40003f44070 */
[----:B------:R-:W-:Y:S01]  /*1890*/  IABS R174, R71 ;  /* 0x0000004700ae7213 */ /* 0x000fe20000000000 */
[----:B------:R-:W-:Y:S01]  /*18a0*/  IMAD.MOV R15, RZ, RZ, -R12 ;  /* 0x000000ffff0f7224 */ /* 0x000fe200078e0a0c */
[----:B------:R-:W-:Y:S01]  /*18b0*/  IABS R12, R74 ;  /* 0x0000004a000c7213 */ /* 0x000fe20000000000 */
[C---:B------:R-:W-:Y:S01]  /*18c0*/  IMAD R130, R2.reuse, R11, R130 ;  /* 0x0000000b02827224 */ /* 0x040fe200078e0282 */
[----:B------:R-:W-:Y:S01]  /*18d0*/  IABS R170, R4 ;  /* 0x0000000400aa7213 */ /* 0x000fe20000000000 */
[----:B------:R-:W-:Y:S01]  /*18e0*/  IMAD.MOV R9, RZ, RZ, -R9 ;  /* 0x000000ffff097224 */ /* 0x000fe200078e0a09 */
[----:B------:R-:W-:Y:S01]  /*18f0*/  IABS R168, R67 ;  /* 0x0000004300a87213 */ /* 0x000fe20000000000 */
[C---:B------:R-:W-:Y:S01]  /*1900*/  IMAD R46, R2.reuse, R15, R46 ;  /* 0x0000000f022e7224 */ /* 0x040fe200078e022e */
[----:B------:R-:W-:Y:S01]  /*1910*/  IABS R166, R65 ;  /* 0x0000004100a67213 */ /* 0x000fe20000000000 */
[----:B------:R-:W-:Y:S01]  /*1920*/  IMAD R128, R2, R9, R128 ;  /* 0x0000000902807224 */ /* 0x000fe200078e0280 */
[----:B------:R-:W-:Y:S01]  /*1930*/  IABS R164, R61 ;  /* 0x0000003d00a47213 */ /* 0x000fe20000000000 */
[--C-:B------:R-:W-:Y:S01]  /*1940*/  @!P5 IMAD.IADD R134, R134, 0x1, -R2.reuse ;  /* 0x000000018686d824 */ /* 0x100fe200078e0a02 */
[----:B------:R-:W-:Y:S01]  /*1950*/  ISETP.GT.U32.AND P5, PT, R2, R130, PT ;  /* 0x000000820200720c */ /* 0x000fe20003fa4070 */
[--C-:B------:R-:W-:Y:S01]  /*1960*/  @!P0 IMAD.IADD R42, R42, 0x1, -R2.reuse ;  /* 0x000000012a2a8824 */ /* 0x100fe200078e0a02 */
[----:B------:R-:W-:Y:S01]  /*1970*/  ISETP.GT.U32.AND P0, PT, R2, R46, PT ;  /* 0x0000002e0200720c */ /* 0x000fe20003f04070 */
[--C-:B------:R-:W-:Y:S01]  /*1980*/  @!P6 IMAD.IADD R44, R44, 0x1, -R2.reuse ;  /* 0x000000012c2ce824 */ /* 0x100fe200078e0a02 */
[----:B------:R-:W-:Y:S01]  /*1990*/  ISETP.GT.U32.AND P6, PT, R2, R128, PT ;  /* 0x000000800200720c */ /* 0x000fe20003fc4070 */
[----:B------:R-:W-:Y:S01]  /*19a0*/  @!P2 IMAD.IADD R132, R132, 0x1, -R2 ;  /* 0x000000018484a824 */ /* 0x000fe200078e0a02 */
[----:B------:R-:W-:Y:S01]  /*19b0*/  ISETP.GE.AND P2, PT, R0, RZ, PT ;  /* 0x000000ff0000720c */ /* 0x000fe20003f46270 */
[----:B------:R-:W-:Y:S01]  /*19c0*/  IMAD.HI.U32 R9, R3, R48, RZ ;  /* 0x0000003003097227 */ /* 0x000fe200078e00ff */
[----:B------:R-:W-:-:S02]  /*19d0*/  IABS R162, R38 ;  /* 0x0000002600a27213 */ /* 0x000fc40000000000 */
[----:B------:R-:W-:Y:S01]  /*19e0*/  IABS R160, R36 ;  /* 0x0000002400a07213 */ /* 0x000fe20000000000 */
[----:B------:R-:W-:Y:S01]  /*19f0*/  IMAD.MOV R13, RZ, RZ, -R9 ;  /* 0x000000ffff0d7224 */ /* 0x000fe200078e0a09 */
[----:B------:R-:W-:Y:S01]  /*1a00*/  IABS R158, R32 ;  /* 0x00000020009e7213 */ /* 0x000fe20000000000 */
[--C-:B------:R-:W-:Y:S01]  /*1a10*/  @!P5 IMAD.IADD R130, R130, 0x1, -R2.reuse ;  /* 0x000000018282d824 */ /* 0x100fe200078e0a02 */
[----:B------:R-:W-:Y:S01]  /*1a20*/  ISETP.GT.U32.AND P5, PT, R2, R132, PT ;  /* 0x000000840200720c */ /* 0x000fe20003fa4070 */
[--C-:B------:R-:W-:Y:S01]  /*1a30*/  @!P0 IMAD.IADD R46, R46, 0x1, -R2.reuse ;  /* 0x000000012e2e8824 */ /* 0x100fe200078e0a02 */
[----:B------:R-:W-:Y:S01]  /*1a40*/  IABS R156, R51 ;  /* 0x00000033009c7213 */ /* 0x000fe20000000000 */
[----:B------:R-:W-:Y:S01]  /*1a50*/  @!P6 IMAD.IADD R128, R128, 0x1, -R2 ;  /* 0x000000018080e824 */ /* 0x000fe200078e0a02 */
[C---:B------:R-:W-:Y:S01]  /*1a60*/  ISETP.GT.U32.AND P0, PT, R2.reuse, R130, PT ;  /* 0x000000820200720c */ /* 0x040fe20003f04070 */
[----:B------:R-:W-:Y:S01]  /*1a70*/  @!P2 IMAD.MOV R134, RZ, RZ, -R134 ;  /* 0x000000ffff86a224 */ /* 0x000fe200078e0a86 */
[C---:B------:R-:W-:Y:S01]  /*1a80*/  ISETP.GT.U32.AND P6, PT, R2.reuse, R46, PT ;  /* 0x0000002e0200720c */ /* 0x040fe20003fc4070 */
[----:B------:R-:W-:Y:S01]  /*1a90*/  IMAD.HI.U32 R9, R3, R50, RZ ;  /* 0x0000003203097227 */ /* 0x000fe200078e00ff */
[----:B------:R-:W-:-:S02]  /*1aa0*/  ISETP.GT.U32.AND P2, PT, R2, R44, PT ;  /* 0x0000002c0200720c */ /* 0x000fc40003f44070 */
[----:B------:R-:W-:Y:S01]  /*1ab0*/  IABS R154, R30 ;  /* 0x0000001e009a7213 */ /* 0x000fe20000000000 */
[----:B------:R-:W-:Y:S01]  /*1ac0*/  IMAD.HI.U32 R11, R3, R126, RZ ;  /* 0x0000007e030b7227 */ /* 0x000fe200078e00ff */
[----:B------:R-:W-:Y:S02]  /*1ad0*/  IABS R152, R49 ;  /* 0x0000003100987213 */ /* 0x000fe40000000000 */
[----:B------:R-:W-:Y:S01]  /*1ae0*/  IABS R18, R20 ;  /* 0x0000001400127213 */ /* 0x000fe20000000000 */
[C---:B------:R-:W-:Y:S02]  /*1af0*/  IMAD R48, R2.reuse, R13, R48 ;  /* 0x0000000d02307224 */ /* 0x040fe400078e0230 */
[----:B------:R-:W-:Y:S02]  /*1b00*/  IMAD.MOV R9, RZ, RZ, -R9 ;  /* 0x000000ffff097224 */ /* 0x000fe400078e0a09 */
[----:B------:R-:W-:Y:S02]  /*1b10*/  IMAD.MOV R11, RZ, RZ, -R11 ;  /* 0x000000ffff0b7224 */ /* 0x000fe400078e0a0b */
[----:B------:R-:W-:Y:S01]  /*1b20*/  @!P3 IMAD.MOV R42, RZ, RZ, -R42 ;  /* 0x000000ffff2ab224 */ /* 0x000fe200078e0a2a */
[C---:B------:R-:W-:Y:S01]  /*1b30*/  ISETP.GT.U32.AND P3, PT, R2.reuse, R128, PT ;  /* 0x000000800200720c */ /* 0x040fe20003f64070 */
[----:B------:R-:W-:-:S02]  /*1b40*/  IMAD R50, R2, R9, R50 ;  /* 0x0000000902327224 */ /* 0x000fc400078e0232 */
[----:B------:R-:W-:Y:S01]  /*1b50*/  @!P5 IMAD.IADD R132, R132, 0x1, -R2 ;  /* 0x000000018484d824 */ /* 0x000fe200078e0a02 */
[C---:B------:R-:W-:Y:S01]  /*1b60*/  ISETP.GT.U32.AND P5, PT, R2.reuse, R48, PT ;  /* 0x000000300200720c */ /* 0x040fe20003fa4070 */
[----:B------:R-:W-:Y:S02]  /*1b70*/  IMAD R126, R2, R11, R126 ;  /* 0x0000000b027e7224 */ /* 0x000fe400078e027e */
[--C-:B------:R-:W-:Y:S01]  /*1b80*/  @!P6 IMAD.IADD R46, R46, 0x1, -R2.reuse ;  /* 0x000000012e2ee824 */ /* 0x100fe200078e0a02 */
[----:B------:R-:W-:Y:S01]  /*1b90*/  ISETP.GT.U32.AND P6, PT, R2, R50, PT ;  /* 0x000000320200720c */ /* 0x000fe20003fc4070 */
[----:B------:R-:W-:Y:S01]  /*1ba0*/  @!P2 IMAD.IADD R44, R44, 0x1, -R2 ;  /* 0x000000012c2ca824 */ /* 0x000fe200078e0a02 */
[----:B------:R-:W-:Y:S01]  /*1bb0*/  ISETP.GT.U32.AND P2, PT, R2, R126, PT ;  /* 0x0000007e0200720c */ /* 0x000fe20003f44070 */
[----:B------:R-:W-:-:S04]  /*1bc0*/  IMAD.HI.U32 R9, R3, R124, RZ ;  /* 0x0000007c03097227 */ /* 0x000fc800078e00ff */
[--C-:B------:R-:W-:Y:S01]  /*1bd0*/  @!P3 IMAD.IADD R128, R128, 0x1, -R2.reuse ;  /* 0x000000018080b824 */ /* 0x100fe200078e0a02 */
[----:B------:R-:W-:Y:S01]  /*1be0*/  ISETP.GE.AND P3, PT, R122, RZ, PT ;  /* 0x000000ff7a00720c */ /* 0x000fe20003f66270 */
[--C-:B------:R-:W-:Y:S01]  /*1bf0*/  @!P0 IMAD.IADD R130, R130, 0x1, -R2.reuse ;  /* 0x0000000182828824 */ /* 0x100fe200078e0a02 */
[----:B------:R-:W-:Y:S01]  /*1c00*/  ISETP.GE.AND P0, PT, R150, RZ, PT ;  /* 0x000000ff9600720c */ /* 0x000fe20003f06270 */
[--C-:B------:R-:W-:Y:S01]  /*1c10*/  @!P5 IMAD.IADD R48, R48, 0x1, -R2.reuse ;  /* 0x000000013030d824 */ /* 0x100fe200078e0a02 */
[----:B------:R-:W-:Y:S01]  /*1c20*/  ISETP.GE.AND P5, PT, R120, RZ, PT ;  /* 0x000000ff7800720c */ /* 0x000fe20003fa6270 */
[----:B------:R-:W-:Y:S01]  /*1c30*/  IMAD.MOV R9, RZ, RZ, -R9 ;  /* 0x000000ffff097224 */ /* 0x000fe200078e0a09 */
[----:B------:R-:W-:Y:S01]  /*1c40*/  IABS R122, R56 ;  /* 0x00000038007a7213 */ /* 0x000fe20000000000 */
[--C-:B------:R-:W-:Y:S01]  /*1c50*/  @!P6 IMAD.IADD R50, R50, 0x1, -R2.reuse ;  /* 0x000000013232e824 */ /* 0x100fe200078e0a02 */
[----:B------:R-:W-:Y:S01]  /*1c60*/  ISETP.GT.U32.AND P6, PT, R2, R48, PT ;  /* 0x000000300200720c */ /* 0x000fe20003fc4070 */
[----:B------:R-:W-:Y:S01]  /*1c70*/  @!P2 IMAD.IADD R126, R126, 0x1, -R2 ;  /* 0x000000017e7ea824 */ /* 0x000fe200078e0a02 */
[----:B------:R-:W-:Y:S01]  /*1c80*/  ISETP.GE.AND P2, PT, R118, RZ, PT ;  /* 0x000000ff7600720c */ /* 0x000fe20003f46270 */
[----:B------:R-:W-:Y:S01]  /*1c90*/  IMAD R124, R2, R9, R124 ;  /* 0x00000009027c7224 */ /* 0x000fe200078e027c */
[----:B------:R-:W-:Y:S01]  /*1ca0*/  IABS R120, R60 ;  /* 0x0000003c00787213 */ /* 0x000fe20000000000 */
[----:B------:R-:W-:Y:S01]  /*1cb0*/  IMAD.HI.U32 R11, R3, R52, RZ ;  /* 0x00000034030b7227 */ /* 0x000fe200078e00ff */
[----:B------:R-:W-:-:S02]  /*1cc0*/  IABS R118, R108 ;  /* 0x0000006c00767213 */ /* 0x000fc40000000000 */
[----:B------:R-:W-:Y:S01]  /*1cd0*/  IABS R150, R47 ;  /* 0x0000002f00967213 */ /* 0x000fe20000000000 */
[----:B------:R-:W-:Y:S01]  /*1ce0*/  @!P4 IMAD.MOV R132, RZ, RZ, -R132 ;  /* 0x000000ffff84c224 */ /* 0x000fe200078e0a84 */
[C---:B------:R-:W-:Y:S01]  /*1cf0*/  ISETP.GT.U32.AND P4, PT, R2.reuse, R126, PT ;  /* 0x0000007e0200720c */ /* 0x040fe20003f84070 */
[----:B------:R-:W-:Y:S01]  /*1d00*/  @!P1 IMAD.MOV R44, RZ, RZ, -R44 ;  /* 0x000000ffff2c9224 */ /* 0x000fe200078e0a2c */
[----:B------:R-:W-:Y:S01]  /*1d10*/  ISETP.GT.U32.AND P1, PT, R2, R124, PT ;  /* 0x0000007c0200720c */ /* 0x000fe20003f24070 */
[----:B------:R-:W-:Y:S02]  /*1d20*/  IMAD.MOV R11, RZ, RZ, -R11 ;  /* 0x000000ffff0b7224 */ /* 0x000fe400078e0a0b */
[----:B------:R-:W-:Y:S01]  /*1d30*/  @!P3 IMAD.MOV R46, RZ, RZ, -R46 ;  /* 0x000000ffff2eb224 */ /* 0x000fe200078e0a2e */
[----:B------:R-:W-:Y:S01]  /*1d40*/  ISETP.GE.AND P3, PT, R116, RZ, PT ;  /* 0x000000ff7400720c */ /* 0x000fe20003f66270 */
[----:B------:R-:W-:Y:S01]  /*1d50*/  @!P0 IMAD.MOV R130, RZ, RZ, -R130 ;  /* 0x000000ffff828224 */ /* 0x000fe200078e0a82 */
[C---:B------:R-:W-:Y:S01]  /*1d60*/  ISETP.GT.U32.AND P0, PT, R2.reuse, R50, PT ;  /* 0x000000320200720c */ /* 0x040fe20003f04070 */
[----:B------:R-:W-:Y:S01]  /*1d70*/  IMAD R52, R2, R11, R52 ;  /* 0x0000000b02347224 */ /* 0x000fe200078e0234 */
[----:B------:R-:W-:Y:S01]  /*1d80*/  IABS R116, R106 ;  /* 0x0000006a00747213 */ /* 0x000fe20000000000 */
[----:B------:R-:W-:Y:S01]  /*1d90*/  @!P6 IMAD.IADD R48, R48, 0x1, -R2 ;  /* 0x000000013030e824 */ /* 0x000fe200078e0a02 */
[----:B------:R-:W-:Y:S01]  /*1da0*/  ISETP.GE.AND P6, PT, R114, RZ, PT ;  /* 0x000000ff7200720c */ /* 0x000fe20003fc6270 */
[----:B------:R-:W-:Y:S01]  /*1db0*/  IMAD.HI.U32 R9, R3, R122, RZ ;  /* 0x0000007a03097227 */ /* 0x000fe200078e00ff */
[----:B------:R-:W-:-:S03]  /*1dc0*/  IABS R114, R102 ;  /* 0x0000006600727213 */ /* 0x000fc60000000000 */
[----:B------:R-:W-:Y:S01]  /*1dd0*/  @!P5 IMAD.MOV R128, RZ, RZ, -R128 ;  /* 0x000000ffff80d224 */ /* 0x000fe200078e0a80 */
[----:B------:R-:W-:Y:S01]  /*1de0*/  ISETP.GT.U32.AND P5, PT, R2, R52, PT ;  /* 0x000000340200720c */ /* 0x000fe20003fa4070 */
[--C-:B------:R-:W-:Y:S01]  /*1df0*/  @!P4 IMAD.IADD R126, R126, 0x1, -R2.reuse ;  /* 0x000000017e7ec824 */ /* 0x100fe200078e0a02 */
[----:B------:R-:W-:Y:S01]  /*1e00*/  ISETP.GE.AND P4, PT, R112, RZ, PT ;  /* 0x000000ff7000720c */ /* 0x000fe20003f86270 */
[----:B------:R-:W-:Y:S01]  /*1e10*/  IMAD.MOV R9, RZ, RZ, -R9 ;  /* 0x000000ffff097224 */ /* 0x000fe200078e0a09 */
[----:B------:R-:W-:Y:S01]  /*1e20*/  IABS R112, R100 ;  /* 0x0000006400707213 */ /* 0x000fe20000000000 */
[----:B------:R-:W-:Y:S01]  /*1e30*/  @!P1 IMAD.IADD R124, R124, 0x1, -R2 ;  /* 0x000000017c7c9824 */ /* 0x000fe200078e0a02 */
[----:B------:R-:W-:Y:S01]  /*1e40*/  ISETP.GE.AND P1, PT, R56, RZ, PT ;  /* 0x000000ff3800720c */ /* 0x000fe20003f26270 */
[----:B------:R-:W-:Y:S01]  /*1e50*/  @!P3 IMAD.MOV R126, RZ, RZ, -R126 ;  /* 0x000000ffff7eb224 */ /* 0x000fe200078e0a7e */
[----:B------:R-:W-:Y:S01]  /*1e60*/  ISETP.GE.AND P3, PT, R54, RZ, PT ;  /* 0x000000ff3600720c */ /* 0x000fe20003f66270 */
[----:B------:R-:W-:Y:S01]  /*1e70*/  @!P0 IMAD.IADD R50, R50, 0x1, -R2 ;  /* 0x0000000132328824 */ /* 0x000fe200078e0a02 */
[----:B------:R-:W-:Y:S01]  /*1e80*/  IABS R54, R54 ;  /* 0x0000003600367213 */ /* 0x000fe20000000000 */
[C---:B------:R-:W-:Y:S01]  /*1e90*/  IMAD R122, R2.reuse, R9, R122 ;  /* 0x00000009027a7224 */ /* 0x040fe200078e027a */
[----:B------:R-:W-:Y:S01]  /*1ea0*/  IABS R56, R58 ;  /* 0x0000003a00387213 */ /* 0x000fe20000000000 */
[----:B------:R-:W-:Y:S01]  /*1eb0*/  @!P2 IMAD.MOV R48, RZ, RZ, -R48 ;  /* 0x000000ffff30a224 */ /* 0x000fe200078e0a30 */
[C---:B------:R-:W-:Y:S01]  /*1ec0*/  ISETP.GT.U32.AND P2, PT, R2.reuse, R124, PT ;  /* 0x0000007c0200720c */ /* 0x040fe20003f44070 */
[----:B------:R-:W-:Y:S01]  /*1ed0*/  @!P6 IMAD.MOV R50, RZ, RZ, -R50 ;  /* 0x000000ffff32e224 */ /* 0x000fe200078e0a32 */
[----:B------:R-:W-:Y:S01]  /*1ee0*/  ISETP.GT.U32.AND P6, PT, R2, R122, PT ;  /* 0x0000007a0200720c */ /* 0x000fe20003fc4070 */
[----:B------:R-:W-:Y:S01]  /*1ef0*/  @!P5 IMAD.IADD R52, R52, 0x1, -R2 ;  /* 0x000000013434d824 */ /* 0x000fe200078e0a02 */
[----:B------:R-:W-:Y:S01]  /*1f00*/  ISETP.GE.AND P0, PT, R110, RZ, PT ;  /* 0x000000ff6e00720c */ /* 0x000fe20003f06270 */
[----:B------:R-:W-:Y:S01]  /*1f10*/  IMAD.HI.U32 R9, R3, R54, RZ ;  /* 0x0000003603097227 */ /* 0x000fe200078e00ff */
[----:B------:R-:W-:-:S02]  /*1f20*/  IABS R110, R78 ;  /* 0x0000004e006e7213 */ /* 0x000fc40000000000 */
[----:B------:R-:W-:Y:S01]  /*1f30*/  ISETP.GT.U32.AND P5, PT, R2, R52, PT ;  /* 0x000000340200720c */ /* 0x000fe20003fa4070 */
[----:B------:R-:W-:Y:S02]  /*1f40*/  IMAD.MOV R13, RZ, RZ, -R9 ;  /* 0x000000ffff0d7224 */ /* 0x000fe400078e0a09 */
[----:B------:R-:W-:-:S04]  /*1f50*/  IMAD.HI.U32 R9, R3, R56, RZ ;  /* 0x0000003803097227 */ /* 0x000fc800078e00ff */
[----:B------:R-:W-:Y:S01]  /*1f60*/  @!P2 IMAD.IADD R124, R124, 0x1, -R2 ;  /* 0x000000017c7ca824 */ /* 0x000fe200078e0a02 */
[----:B------:R-:W-:Y:S01]  /*1f70*/  ISETP.GE.AND P2, PT, R60, RZ, PT ;  /* 0x000000ff3c00720c */ /* 0x000fe20003f46270 */
[----:B------:R-:W-:Y:S01]  /*1f80*/  IMAD R54, R2, R13, R54 ;  /* 0x0000000d02367224 */ /* 0x000fe200078e0236 */
[----:B------:R-:W-:Y:S01]  /*1f90*/  IABS R60, R104 ;  /* 0x00000068003c7213 */ /* 0x000fe20000000000 */
[----:B------:R-:W-:Y:S02]  /*1fa0*/  IMAD.MOV R9, RZ, RZ, -R9 ;  /* 0x000000ffff097224 */ /* 0x000fe400078e0a09 */
[----:B------:R-:W-:-:S04]  /*1fb0*/  IMAD.HI.U32 R11, R3, R120, RZ ;  /* 0x00000078030b7227 */ /* 0x000fc800078e00ff */
[----:B------:R-:W-:Y:S02]  /*1fc0*/  @!P6 IMAD.IADD R122, R122, 0x1, -R2 ;  /* 0x000000017a7ae824 */ /* 0x000fe400078e0a02 */
[----:B------:R-:W-:Y:S01]  /*1fd0*/  @!P4 IMAD.MOV R124, RZ, RZ, -R124 ;  /* 0x000000ffff7cc224 */ /* 0x000fe200078e0a7c */
[C---:B------:R-:W-:Y:S01]  /*1fe0*/  ISETP.GT.U32.AND P4, PT, R2.reuse, R54, PT ;  /* 0x000000360200720c */ /* 0x040fe20003f84070 */
[C---:B------:R-:W-:Y:S01]  /*1ff0*/  IMAD R56, R2.reuse, R9, R56 ;  /* 0x0000000902387224 */ /* 0x040fe200078e0238 */
[----:B------:R-:W-:Y:S01]  /*2000*/  ISETP.GT.U32.AND P6, PT, R2, R122, PT ;  /* 0x0000007a0200720c */ /* 0x000fe20003fc4070 */
[----:B------:R-:W-:Y:S02]  /*2010*/  IMAD.MOV R11, RZ, RZ, -R11 ;  /* 0x000000ffff0b7224 */ /* 0x000fe400078e0a0b */
[----:B------:R-:W-:-:S04]  /*2020*/  IMAD.HI.U32 R9, R3, R118, RZ ;  /* 0x0000007603097227 */ /* 0x000fc800078e00ff */
[----:B------:R-:W-:Y:S01]  /*2030*/  @!P5 IMAD.IADD R52, R52, 0x1, -R2 ;  /* 0x000000013434d824 */ /* 0x000fe200078e0a02 */
[----:B------:R-:W-:Y:S01]  /*2040*/  ISETP.GE.AND P5, PT, R58, RZ, PT ;  /* 0x000000ff3a00720c */ /* 0x000fe20003fa6270 */
[C---:B------:R-:W-:Y:S01]  /*2050*/  IMAD R120, R2.reuse, R11, R120 ;  /* 0x0000000b02787224 */ /* 0x040fe200078e0278 */
[----:B------:R-:W-:Y:S01]  /*2060*/  IABS R58, R62 ;  /* 0x0000003e003a7213 */ /* 0x000fe20000000000 */
[----:B------:R-:W-:Y:S02]  /*2070*/  IMAD.MOV R9, RZ, RZ, -R9 ;  /* 0x000000ffff097224 */ /* 0x000fe400078e0a09 */
[----:B------:R-:W-:Y:S01]  /*2080*/  @!P0 IMAD.MOV R52, RZ, RZ, -R52 ;  /* 0x000000ffff348224 */ /* 0x000fe200078e0a34 */
[C---:B------:R-:W-:Y:S01]  /*2090*/  ISETP.GT.U32.AND P0, PT, R2.reuse, R120, PT ;  /* 0x000000780200720c */ /* 0x040fe20003f04070 */
[----:B------:R-:W-:Y:S02]  /*20a0*/  IMAD R118, R2, R9, R118 ;  /* 0x0000000902767224 */ /* 0x000fe400078e0276 */
[----:B------:R-:W-:-:S02]  /*20b0*/  @!P4 IMAD.IADD R54, R54, 0x1, -R2 ;  /* 0x000000013636c824 */ /* 0x000fc400078e0a02 */
[----:B------:R-:W-:Y:S01]  /*20c0*/  @!P6 IMAD.IADD R122, R122, 0x1, -R2 ;  /* 0x000000017a7ae824 */ /* 0x000fe200078e0a02 */
[C---:B------:R-:W-:Y:S01]  /*20d0*/  ISETP.GT.U32.AND P4, PT, R2.reuse, R118, PT ;  /* 0x000000760200720c */ /* 0x040fe20003f84070 */
[----:B------:R-:W-:Y:S01]  /*20e0*/  IMAD.HI.U32 R9, R3, R58, RZ ;  /* 0x0000003a03097227 */ /* 0x000fe200078e00ff */
[----:B------:R-:W-:-:S03]  /*20f0*/  ISETP.GT.U32.AND P6, PT, R2, R56, PT ;  /* 0x000000380200720c */ /* 0x000fc60003fc4070 */
[----:B------:R-:W-:Y:S02]  /*2100*/  @!P1 IMAD.MOV R122, RZ, RZ, -R122 ;  /* 0x000000ffff7a9224 */ /* 0x000fe400078e0a7a */
[----:B------:R-:W-:Y:S01]  /*2110*/  @!P0 IMAD.IADD R120, R120, 0x1, -R2 ;  /* 0x0000000178788824 */ /* 0x000fe200078e0a02 */
[C---:B------:R-:W-:Y:S01]  /*2120*/  ISETP.GT.U32.AND P0, PT, R2.reuse, R54, PT ;  /* 0x000000360200720c */ /* 0x040fe20003f04070 */
[----:B------:R-:W-:Y:S02]  /*2130*/  IMAD.MOV R9, RZ, RZ, -R9 ;  /* 0x000000ffff097224 */ /* 0x000fe400078e0a09 */
[----:B------:R-:W-:Y:S01]  /*2140*/  IMAD.HI.U32 R11, R3, R116, RZ ;  /* 0x00000074030b7227 */ /* 0x000fe200078e00ff */
[----:B------:R-:W-:-:S03]  /*2150*/  ISETP.GT.U32.AND P1, PT, R2, R120, PT ;  /* 0x000000780200720c */ /* 0x000fc60003f24070 */
[--C-:B------:R-:W-:Y:S02]  /*2160*/  @!P4 IMAD.IADD R118, R118, 0x1, -R2.reuse ;  /* 0x000000017676c824 */ /* 0x100fe400078e0a02 */
[----:B------:R-:W-:Y:S02]  /*2170*/  @!P6 IMAD.IADD R56, R56, 0x1, -R2 ;  /* 0x000000013838e824 */ /* 0x000fe400078e0a02 */
[C---:B------:R-:W-:Y:S01]  /*2180*/  IMAD R58, R2.reuse, R9, R58 ;  /* 0x00000009023a7224 */ /* 0x040fe200078e023a */
[C---:B------:R-:W-:Y:S01]  /*2190*/  ISETP.GT.U32.AND P4, PT, R2.reuse, R118, PT ;  /* 0x000000760200720c */ /* 0x040fe20003f84070 */
[----:B------:R-:W-:Y:S01]  /*21a0*/  IMAD.MOV R11, RZ, RZ, -R11 ;  /* 0x000000ffff0b7224 */ /* 0x000fe200078e0a0b */
[----:B------:R-:W-:Y:S01]  /*21b0*/  ISETP.GT.U32.AND P6, PT, R2, R56, PT ;  /* 0x000000380200720c */ /* 0x000fe20003fc4070 */
[----:B------:R-:W-:-:S04]  /*21c0*/  IMAD.HI.U32 R9, R3, R60, RZ ;  /* 0x0000003c03097227 */ /* 0x000fc800078e00ff */
[----:B------:R-:W-:Y:S01]  /*21d0*/  IMAD R116, R2, R11, R116 ;  /* 0x0000000b02747224 */ /* 0x000fe200078e0274 */
[----:B------:R-:W-:Y:S01]  /*21e0*/  IABS R11, R68 ;  /* 0x00000044000b7213 */ /* 0x000fe20000000000 */
[----:B------:R-:W-:Y:S02]  /*21f0*/  IMAD.MOV R9, RZ, RZ, -R9 ;  /* 0x000000ffff097224 */ /* 0x000fe400078e0a09 */
[--C-:B------:R-:W-:Y:S01]  /*2200*/  @!P0 IMAD.IADD R54, R54, 0x1, -R2.reuse ;  /* 0x0000000136368824 */ /* 0x100fe200078e0a02 */
[----:B------:R-:W-:Y:S01]  /*2210*/  ISETP.GT.U32.AND P0, PT, R2, R58, PT ;  /* 0x0000003a0200720c */ /* 0x000fe20003f04070 */
[----:B------:R-:W-:Y:S01]  /*2220*/  @!P1 IMAD.IADD R120, R120, 0x1, -R2 ;  /* 0x0000000178789824 */ /* 0x000fe200078e0a02 */
[C---:B------:R-:W-:Y:S01]  /*2230*/  ISETP.GT.U32.AND P1, PT, R2.reuse, R116, PT ;  /* 0x000000740200720c */ /* 0x040fe20003f24070 */
[----:B------:R-:W-:Y:S02]  /*2240*/  IMAD R60, R2, R9, R60 ;  /* 0x00000009023c7224 */ /* 0x000fe400078e023c */
[----:B------:R-:W-:-:S02]  /*2250*/  @!P4 IMAD.IADD R118, R118, 0x1, -R2 ;  /* 0x000000017676c824 */ /* 0x000fc400078e0a02 */
[--C-:B------:R-:W-:Y:S01]  /*2260*/  @!P6 IMAD.IADD R56, R56, 0x1, -R2.reuse ;  /* 0x000000013838e824 */ /* 0x100fe200078e0a02 */
[----:B------:R-:W-:Y:S01]  /*2270*/  ISETP.GT.U32.AND P4, PT, R2, R60, PT ;  /* 0x0000003c0200720c */ /* 0x000fe20003f84070 */
[----:B------:R-:W-:Y:S01]  /*2280*/  IMAD.HI.U32 R9, R3, R114, RZ ;  /* 0x0000007203097227 */ /* 0x000fe200078e00ff */
[----:B------:R-:W-:Y:S02]  /*2290*/  ISETP.GE.AND P6, PT, R108, RZ, PT ;  /* 0x000000ff6c00720c */ /* 0x000fe40003fc6270 */
[----:B------:R-:W-:Y:S01]  /*22a0*/  IABS R108, R72 ;  /* 0x00000048006c7213 */ /* 0x000fe20000000000 */
[--C-:B------:R-:W-:Y:S01]  /*22b0*/  @!P0 IMAD.IADD R58, R58, 0x1, -R2.reuse ;  /* 0x000000013a3a8824 */ /* 0x100fe200078e0a02 */
[----:B------:R-:W-:Y:S01]  /*22c0*/  ISETP.GE.AND P0, PT, R62, RZ, PT ;  /* 0x000000ff3e00720c */ /* 0x000fe20003f06270 */
[----:B------:R-:W-:Y:S02]  /*22d0*/  IMAD.MOV R9, RZ, RZ, -R9 ;  /* 0x000000ffff097224 */ /* 0x000fe400078e0a09 */
[----:B------:R-:W-:Y:S01]  /*22e0*/  @!P1 IMAD.IADD R116, R116, 0x1, -R2 ;  /* 0x0000000174749824 */ /* 0x000fe200078e0a02 */
[----:B------:R-:W-:Y:S01]  /*22f0*/  ISETP.GE.AND P1, PT, R106, RZ, PT ;  /* 0x000000ff6a00720c */ /* 0x000fe20003f26270 */
[----:B------:R-:W-:Y:S01]  /*2300*/  IMAD.MOV.U32 R62, RZ, RZ, R11 ;  /* 0x000000ffff3e7224 */ /* 0x000fe200078e000b */
[----:B------:R-:W-:Y:S01]  /*2310*/  IABS R106, R149 ;  /* 0x00000095006a7213 */ /* 0x000fe20000000000 */
[----:B------:R-:W-:-:S02]  /*2320*/  IMAD R114, R2, R9, R114 ;  /* 0x0000000902727224 */ /* 0x000fc400078e0272 */
[----:B------:R-:W-:Y:S01]  /*2330*/  @!P4 IMAD.IADD R60, R60, 0x1, -R2 ;  /* 0x000000013c3cc824 */ /* 0x000fe200078e0a02 */
[----:B------:R-:W-:Y:S01]  /*2340*/  ISETP.GT.U32.AND P4, PT, R2, R116, PT ;  /* 0x000000740200720c */ /* 0x000fe20003f84070 */
[----:B------:R-:W-:-:S04]  /*2350*/  IMAD.HI.U32 R9, R3, R62, RZ ;  /* 0x0000003e03097227 */ /* 0x000fc800078e00ff */
[----:B------:R-:W-:Y:S01]  /*2360*/  @!P6 IMAD.MOV R118, RZ, RZ, -R118 ;  /* 0x000000ffff76e224 */ /* 0x000fe200078e0a76 */
[----:B------:R-:W-:Y:S01]  /*2370*/  ISETP.GT.U32.AND P6, PT, R2, R114, PT ;  /* 0x000000720200720c */ /* 0x000fe20003fc4070 */
[----:B------:R-:W-:-:S04]  /*2380*/  IMAD.HI.U32 R11, R3, R112, RZ ;  /* 0x00000070030b7227 */ /* 0x000fc800078e00ff */
[----:B------:R-:W-:Y:S02]  /*2390*/  IMAD.MOV R9, RZ, RZ, -R9 ;  /* 0x000000ffff097224 */ /* 0x000fe400078e0a09 */
[----:B------:R-:W-:Y:S02]  /*23a0*/  IMAD.MOV R11, RZ, RZ, -R11 ;  /* 0x000000ffff0b7224 */ /* 0x000fe400078e0a0b */
[C---:B------:R-:W-:Y:S01]  /*23b0*/  IMAD R62, R2.reuse, R9, R62 ;  /* 0x00000009023e7224 */ /* 0x040fe200078e023e */
[----:B------:R-:W-:Y:S01]  /*23c0*/  IABS R9, R70 ;  /* 0x0000004600097213 */ /* 0x000fe20000000000 */
[----:B------:R-:W-:Y:S02]  /*23d0*/  IMAD R112, R2, R11, R112 ;  /* 0x0000000b02707224 */ /* 0x000fe400078e0270 */
[--C-:B------:R-:W-:Y:S01]  /*23e0*/  @!P4 IMAD.IADD R116, R116, 0x1, -R2.reuse ;  /* 0x000000017474c824 */ /* 0x100fe200078e0a02 */
[----:B------:R-:W-:Y:S01]  /*23f0*/  ISETP.GT.U32.AND P4, PT, R2, R62, PT ;  /* 0x0000003e0200720c */ /* 0x000fe20003f84070 */
[----:B------:R-:W-:Y:S01]  /*2400*/  @!P6 IMAD.IADD R114, R114, 0x1, -R2 ;  /* 0x000000017272e824 */ /* 0x000fe200078e0a02 */
[C---:B------:R-:W-:Y:S01]  /*2410*/  ISETP.GT.U32.AND P6, PT, R2.reuse, R112, PT ;  /* 0x000000700200720c */ /* 0x040fe20003fc4070 */
[----:B------:R-:W-:Y:S01]  /*2420*/  @!P2 IMAD.MOV R120, RZ, RZ, -R120 ;  /* 0x000000ffff78a224 */ /* 0x000fe200078e0a78 */
[----:B------:R-:W-:Y:S01]  /*2430*/  ISETP.GT.U32.AND P2, PT, R2, R60, PT ;  /* 0x0000003c0200720c */ /* 0x000fe20003f44070 */
[----:B------:R-:W-:-:S04]  /*2440*/  IMAD.HI.U32 R11, R3, R110, RZ ;  /* 0x0000006e030b7227 */ /* 0x000fc800078e00ff */
[----:B------:R-:W-:Y:S02]  /*2450*/  IMAD.MOV R11, RZ, RZ, -R11 ;  /* 0x000000ffff0b7224 */ /* 0x000fe400078e0a0b */
[----:B------:R-:W-:Y:S01]  /*2460*/  @!P5 IMAD.MOV R56, RZ, RZ, -R56 ;  /* 0x000000ffff38d224 */ /* 0x000fe200078e0a38 */
[----:B------:R-:W-:Y:S01]  /*2470*/  ISETP.GE.AND P5, PT, R104, RZ, PT ;  /* 0x000000ff6800720c */ /* 0x000fe20003fa6270 */
[--C-:B------:R-:W-:Y:S01]  /*2480*/  @!P4 IMAD.IADD R62, R62, 0x1, -R2.reuse ;  /* 0x000000013e3ec824 */ /* 0x100fe200078e0a02 */
[----:B------:R-:W-:Y:S01]  /*2490*/  ISETP.GT.U32.AND P4, PT, R2, R114, PT ;  /* 0x000000720200720c */ /* 0x000fe20003f84070 */
[--C-:B------:R-:W-:Y:S01]  /*24a0*/  @!P6 IMAD.IADD R112, R112, 0x1, -R2.reuse ;  /* 0x000000017070e824 */ /* 0x100fe200078e0a02 */
[----:B------:R-:W-:Y:S01]  /*24b0*/  IABS R104, R148 ;  /* 0x0000009400687213 */ /* 0x000fe20000000000 */
[----:B------:R-:W-:Y:S01]  /*24c0*/  @!P2 IMAD.IADD R60, R60, 0x1, -R2 ;  /* 0x000000013c3ca824 */ /* 0x000fe200078e0a02 */
[C---:B------:R-:W-:Y:S01]  /*24d0*/  ISETP.GT.U32.AND P6, PT, R2.reuse, R62, PT ;  /* 0x0000003e0200720c */ /* 0x040fe20003fc4070 */
[----:B------:R-:W-:Y:S01]  /*24e0*/  IMAD R110, R2, R11, R110 ;  /* 0x0000000b026e7224 */ /* 0x000fe200078e026e */
[----:B------:R-:W-:Y:S01]  /*24f0*/  ISETP.GE.AND P2, PT, R68, RZ, PT ;  /* 0x000000ff4400720c */ /* 0x000fe20003f46270 */
[----:B------:R-:W-:-:S02]  /*2500*/  IMAD.MOV.U32 R68, RZ, RZ, R9 ;  /* 0x000000ffff447224 */ /* 0x000fc400078e0009 */
[----:B------:R-:W-:Y:S01]  /*2510*/  @!P1 IMAD.MOV R116, RZ, RZ, -R116 ;  /* 0x000000ffff749224 */ /* 0x000fe200078e0a74 */
[----:B------:R-:W-:Y:S01]  /*2520*/  ISETP.GT.U32.AND P1, PT, R2, R112, PT ;  /* 0x000000700200720c */ /* 0x000fe20003f24070 */
[----:B------:R-:W-:-:S04]  /*2530*/  IMAD.HI.U32 R9, R3, R68, RZ ;  /* 0x0000004403097227 */ /* 0x000fc800078e00ff */
[----:B------:R-:W-:Y:S02]  /*2540*/  IMAD.MOV R9, RZ, RZ, -R9 ;  /* 0x000000ffff097224 */ /* 0x000fe400078e0a09 */
[----:B------:R-:W-:Y:S01]  /*2550*/  @!P6 IMAD.IADD R62, R62, 0x1, -R2 ;  /* 0x000000013e3ee824 */ /* 0x000fe200078e0a02 */
[C---:B------:R-:W-:Y:S01]  /*2560*/  ISETP.GT.U32.AND P6, PT, R2.reuse, R110, PT ;  /* 0x0000006e0200720c */ /* 0x040fe20003fc4070 */
[----:B------:R-:W-:Y:S02]  /*2570*/  IMAD R68, R2, R9, R68 ;  /* 0x0000000902447224 */ /* 0x000fe400078e0244 */
[----:B------:R-:W-:-:S04]  /*2580*/  IMAD.HI.U32 R9, R3, R12, RZ ;  /* 0x0000000c03097227 */ /* 0x000fc800078e00ff */
[----:B------:R-:W-:Y:S02]  /*2590*/  IMAD.MOV R9, RZ, RZ, -R9 ;  /* 0x000000ffff097224 */ /* 0x000fe400078e0a09 */
[----:B------:R-:W-:Y:S01]  /*25a0*/  @!P4 IMAD.IADD R114, R114, 0x1, -R2 ;  /* 0x000000017272c824 */ /* 0x000fe200078e0a02 */
[----:B------:R-:W-:Y:S01]  /*25b0*/  ISETP.GT.U32.AND P4, PT, R2, R68, PT ;  /* 0x000000440200720c */ /* 0x000fe20003f84070 */
[----:B------:R-:W-:Y:S01]  /*25c0*/  @!P5 IMAD.MOV R60, RZ, RZ, -R60 ;  /* 0x000000ffff3cd224 */ /* 0x000fe200078e0a3c */
[----:B------:R-:W-:Y:S01]  /*25d0*/  ISETP.GE.AND P5, PT, R70, RZ, PT ;  /* 0x000000ff4600720c */ /* 0x000fe20003fa6270 */
[----:B------:R-:W-:Y:S02]  /*25e0*/  @!P6 IMAD.IADD R110, R110, 0x1, -R2 ;  /* 0x000000016e6ee824 */ /* 0x000fe400078e0a02 */
[C---:B------:R-:W-:Y:S01]  /*25f0*/  IMAD R70, R2.reuse, R9, R12 ;  /* 0x0000000902467224 */ /* 0x040fe200078e020c */
[----:B------:R-:W-:Y:S01]  /*2600*/  IABS R12, R76 ;  /* 0x0000004c000c7213 */ /* 0x000fe20000000000 */
[----:B------:R-:W-:Y:S01]  /*2610*/  IMAD.HI.U32 R9, R3, R108, RZ ;  /* 0x0000006c03097227 */ /* 0x000fe200078e00ff */
[----:B------:R-:W-:-:S03]  /*2620*/  ISETP.GT.U32.AND P6, PT, R2, R110, PT ;  /* 0x0000006e0200720c */ /* 0x000fc60003fc4070 */
[----:B------:R-:W-:Y:S01]  /*2630*/  @!P1 IMAD.IADD R112, R112, 0x1, -R2 ;  /* 0x0000000170709824 */ /* 0x000fe200078e0a02 */
[----:B------:R-:W-:Y:S01]  /*2640*/  ISETP.GT.U32.AND P1, PT, R2, R70, PT ;  /* 0x000000460200720c */ /* 0x000fe20003f24070 */
[----:B------:R-:W-:Y:S02]  /*2650*/  IMAD.MOV R11, RZ, RZ, -R9 ;  /* 0x000000ffff0b7224 */ /* 0x000fe400078e0a09 */
[----:B------:R-:W-:-:S04]  /*2660*/  IMAD.HI.U32 R9, R3, R12, RZ ;  /* 0x0000000c03097227 */ /* 0x000fc800078e00ff */
[----:B------:R-:W-:Y:S02]  /*2670*/  IMAD R108, R2, R11, R108 ;  /* 0x0000000b026c7224 */ /* 0x000fe400078e026c */
[--C-:B------:R-:W-:Y:S02]  /*2680*/  @!P4 IMAD.IADD R68, R68, 0x1, -R2.reuse ;  /* 0x000000014444c824 */ /* 0x100fe400078e0a02 */
[----:B------:R-:W-:Y:S01]  /*2690*/  @!P6 IMAD.IADD R110, R110, 0x1, -R2 ;  /* 0x000000016e6ee824 */ /* 0x000fe200078e0a02 */
[C---:B------:R-:W-:Y:S01]  /*26a0*/  ISETP.GT.U32.AND P6, PT, R2.reuse, R108, PT ;  /* 0x0000006c0200720c */ /* 0x040fe20003fc4070 */
[----:B------:R-:W-:Y:S01]  /*26b0*/  IMAD.MOV R13, RZ, RZ, -R9 ;  /* 0x000000ffff0d7224 */ /* 0x000fe200078e0a09 */
[----:B------:R-:W-:Y:S01]  /*26c0*/  ISETP.GT.U32.AND P4, PT, R2, R68, PT ;  /* 0x000000440200720c */ /* 0x000fe20003f84070 */
[----:B------:R-:W-:-:S04]  /*26d0*/  IMAD.HI.U32 R9, R3, R106, RZ ;  /* 0x0000006a03097227 */ /* 0x000fc800078e00ff */
[----:B------:R-:W-:Y:S02]  /*26e0*/  @!P1 IMAD.IADD R70, R70, 0x1, -R2 ;  /* 0x0000000146469824 */ /* 0x000fe400078e0a02 */
[----:B------:R-:W-:Y:S02]  /*26f0*/  IMAD.MOV R9, RZ, RZ, -R9 ;  /* 0x000000ffff097224 */ /* 0x000fe400078e0a09 */
[----:B------:R-:W-:Y:S01]  /*2700*/  @!P3 IMAD.MOV R54, RZ, RZ, -R54 ;  /* 0x000000ffff36b224 */ /* 0x000fe200078e0a36 */
[C---:B------:R-:W-:Y:S01]  /*2710*/  ISETP.GT.U32.AND P1, PT, R2.reuse, R70, PT ;  /* 0x000000460200720c */ /* 0x040fe20003f24070 */
[C---:B------:R-:W-:Y:S01]  /*2720*/  IMAD R106, R2.reuse, R9, R106 ;  /* 0x00000009026a7224 */ /* 0x040fe200078e026a */
[----:B------:R-:W-:Y:S01]  /*2730*/  ISETP.GT.U32.AND P3, PT, R2, R58, PT ;  /* 0x0000003a0200720c */ /* 0x000fe20003f64070 */
[--C-:B------:R-:W-:Y:S02]  /*2740*/  @!P6 IMAD.IADD R108, R108, 0x1, -R2.reuse ;  /* 0x000000016c6ce824 */ /* 0x100fe400078e0a02 */
[----:B------:R-:W-:Y:S01]  /*2750*/  @!P4 IMAD.IADD R68, R68, 0x1, -R2 ;  /* 0x000000014444c824 */ /* 0x000fe200078e0a02 */
[----:B------:R-:W-:Y:S01]  /*2760*/  ISETP.GT.U32.AND P6, PT, R2, R106, PT ;  /* 0x0000006a0200720c */ /* 0x000fe20003fc4070 */
[----:B------:R-:W-:Y:S01]  /*2770*/  IMAD.HI.U32 R9, R3, R104, RZ ;  /* 0x0000006803097227 */ /* 0x000fe200078e00ff */
[----:B------:R-:W-:-:S03]  /*2780*/  ISETP.GE.AND P4, PT, R72, RZ, PT ;  /* 0x000000ff4800720c */ /* 0x000fc60003f86270 */
[----:B------:R-:W-:Y:S01]  /*2790*/  @!P2 IMAD.MOV R62, RZ, RZ, -R62 ;  /* 0x000000ffff3ea224 */ /* 0x000fe200078e0a3e */
[----:B------:R-:W-:Y:S01]  /*27a0*/  ISETP.GE.AND P2, PT, R74, RZ, PT ;  /* 0x000000ff4a00720c */ /* 0x000fe20003f46270 */
[----:B------:R-:W-:Y:S01]  /*27b0*/  IMAD R72, R2, R13, R12 ;  /* 0x0000000d02487224 */ /* 0x000fe200078e020c */
[----:B------:R-:W-:Y:S01]  /*27c0*/  IABS R74, R80 ;  /* 0x00000050004a7213 */ /* 0x000fe20000000000 */
[----:B------:R-:W-:Y:S01]  /*27d0*/  IMAD.MOV R9, RZ, RZ, -R9 ;  /* 0x000000ffff097224 */ /* 0x000fe200078e0a09 */
[----:B------:R-:W-:Y:S01]  /*27e0*/  IABS R13, R98 ;  /* 0x00000062000d7213 */ /* 0x000fe20000000000 */
[--C-:B------:R-:W-:Y:S01]  /*27f0*/  @!P1 IMAD.IADD R70, R70, 0x1, -R2.reuse ;  /* 0x0000000146469824 */ /* 0x100fe200078e0a02 */
[----:B------:R-:W-:Y:S01]  /*2800*/  ISETP.GT.U32.AND P1, PT, R2, R72, PT ;  /* 0x000000480200720c */ /* 0x000fe20003f24070 */
[----:B------:R-:W-:Y:S01]  /*2810*/  @!P3 IMAD.IADD R58, R58, 0x1, -R2 ;  /* 0x000000013a3ab824 */ /* 0x000fe200078e0a02 */
[----:B------:R-:W-:Y:S01]  /*2820*/  ISETP.GE.AND P3, PT, R102, RZ, PT ;  /* 0x000000ff6600720c */ /* 0x000fe20003f66270 */
[----:B------:R-:W-:Y:S01]  /*2830*/  IMAD.HI.U32 R11, R3, R74, RZ ;  /* 0x0000004a030b7227 */ /* 0x000fe200078e00ff */
[----:B------:R-:W-:-:S03]  /*2840*/  IABS R102, R147 ;  /* 0x0000009300667213 */ /* 0x000fc60000000000 */
[----:B------:R-:W-:Y:S02]  /*2850*/  IMAD R104, R2, R9, R104 ;  /* 0x0000000902687224 */ /* 0x000fe400078e0268 */
[----:B------:R-:W-:Y:S01]  /*2860*/  @!P0 IMAD.MOV R58, RZ, RZ, -R58 ;  /* 0x000000ffff3a8224 */ /* 0x000fe200078e0a3a */
[----:B------:R-:W-:Y:S01]  /*2870*/  ISETP.GE.AND P0, PT, R100, RZ, PT ;  /* 0x000000ff6400720c */ /* 0x000fe20003f06270 */
[----:B------:R-:W-:Y:S01]  /*2880*/  IMAD.MOV R11, RZ, RZ, -R11 ;  /* 0x000000ffff0b7224 */ /* 0x000fe200078e0a0b */
[----:B------:R-:W-:Y:S01]  /*2890*/  IABS R100, R94 ;  /* 0x0000005e00647213 */ /* 0x000fe20000000000 */
[----:B------:R-:W-:Y:S01]  /*28a0*/  @!P6 IMAD.IADD R106, R106, 0x1, -R2 ;  /* 0x000000016a6ae824 */ /* 0x000fe200078e0a02 */
[C---:B------:R-:W-:Y:S01]  /*28b0*/  ISETP.GT.U32.AND P6, PT, R2.reuse, R104, PT ;  /* 0x000000680200720c */ /* 0x040fe20003fc4070 */
[----:B------:R-:W-:Y:S02]  /*28c0*/  IMAD R74, R2, R11, R74 ;  /* 0x0000000b024a7224 */ /* 0x000fe400078e024a */
[----:B------:R-:W-:-:S02]  /*28d0*/  @!P1 IMAD.IADD R72, R72, 0x1, -R2 ;  /* 0x0000000148489824 */ /* 0x000fc400078e0a02 */
[----:B------:R-:W-:Y:S01]  /*28e0*/  @!P3 IMAD.MOV R114, RZ, RZ, -R114 ;  /* 0x000000ffff72b224 */ /* 0x000fe200078e0a72 */
[----:B------:R-:W-:Y:S01]  /*28f0*/  ISETP.GT.U32.AND P1, PT, R2, R74, PT ;  /* 0x0000004a0200720c */ /* 0x000fe20003f24070 */
[----:B------:R-:W-:Y:S01]  /*2900*/  IMAD.HI.U32 R9, R3, R13, RZ ;  /* 0x0000000d03097227 */ /* 0x000fe200078e00ff */
[----:B------:R-:W-:Y:S02]  /*2910*/  ISETP.GE.AND P3, PT, R78, RZ, PT ;  /* 0x000000ff4e00720c */ /* 0x000fe40003f66270 */
[----:B------:R-:W-:Y:S01]  /*2920*/  IABS R78, R82 ;  /* 0x00000052004e7213 */ /* 0x000fe20000000000 */
[----:B------:R-:W-:Y:S01]  /*2930*/  @!P0 IMAD.MOV R112, RZ, RZ, -R112 ;  /* 0x000000ffff708224 */ /* 0x000fe200078e0a70 */
[----:B------:R-:W-:Y:S01]  /*2940*/  ISETP.GT.U32.AND P0, PT, R2, R108, PT ;  /* 0x0000006c0200720c */ /* 0x000fe20003f04070 */
[----:B------:R-:W-:Y:S02]  /*2950*/  @!P6 IMAD.IADD R104, R104, 0x1, -R2 ;  /* 0x000000016868e824 */ /* 0x000fe400078e0a02 */
[----:B------:R-:W-:-:S02]  /*2960*/  IMAD.MOV R14, RZ, RZ, -R9 ;  /* 0x000000ffff0e7224 */ /* 0x000fc400078e0a09 */
[----:B------:R-:W-:Y:S01]  /*2970*/  IMAD.HI.U32 R9, R3, R100, RZ ;  /* 0x0000006403097227 */ /* 0x000fe200078e00ff */
[----:B------:R-:W-:-:S03]  /*2980*/  ISETP.GT.U32.AND P6, PT, R2, R104, PT ;  /* 0x000000680200720c */ /* 0x000fc60003fc4070 */
[----:B------:R-:W-:Y:S01]  /*2990*/  @!P1 IMAD.IADD R74, R74, 0x1, -R2 ;  /* 0x000000014a4a9824 */ /* 0x000fe200078e0a02 */
[----:B------:R-:W-:Y:S01]  /*29a0*/  ISETP.GE.AND P1, PT, R76, RZ, PT ;  /* 0x000000ff4c00720c */ /* 0x000fe20003f26270 */
[----:B------:R-:W-:Y:S01]  /*29b0*/  @!P5 IMAD.MOV R68, RZ, RZ, -R68 ;  /* 0x000000ffff44d224 */ /* 0x000fe200078e0a44 */
[----:B------:R-:W-:Y:S01]  /*29c0*/  ISETP.GT.U32.AND P5, PT, R2, R72, PT ;  /* 0x000000480200720c */ /* 0x000fe20003fa4070 */
[----:B------:R-:W-:-:S04]  /*29d0*/  IMAD.HI.U32 R11, R3, R102, RZ ;  /* 0x00000066030b7227 */ /* 0x000fc800078e00ff */
[C---:B------:R-:W-:Y:S01]  /*29e0*/  IMAD R76, R2.reuse, R14, R13 ;  /* 0x0000000e024c7224 */ /* 0x040fe200078e020d */
[----:B------:R-:W-:Y:S01]  /*29f0*/  IABS R13, R146 ;  /* 0x00000092000d7213 */ /* 0x000fe20000000000 */
[----:B------:R-:W-:Y:S01]  /*2a00*/  IMAD.MOV R9, RZ, RZ, -R9 ;  /* 0x000000ffff097224 */ /* 0x000fe200078e0a09 */
[----:B------:R-:W-:Y:S01]  /*2a10*/  IABS R14, R85 ;  /* 0x00000055000e7213 */ /* 0x000fe20000000000 */
[----:B------:R-:W-:Y:S01]  /*2a20*/  @!P3 IMAD.MOV R110, RZ, RZ, -R110 ;  /* 0x000000ffff6eb224 */ /* 0x000fe200078e0a6e */
[----:B------:R-:W-:Y:S01]  /*2a30*/  ISETP.GT.U32.AND P3, PT, R2, R106, PT ;  /* 0x0000006a0200720c */ /* 0x000fe20003f64070 */
[----:B------:R-:W-:-:S04]  /*2a40*/  IMAD.HI.U32 R12, R3, R78, RZ ;  /* 0x0000004e030c7227 */ /* 0x000fc800078e00ff */
[----:B------:R-:W-:Y:S02]  /*2a50*/  IMAD.MOV R11, RZ, RZ, -R11 ;  /* 0x000000ffff0b7224 */ /* 0x000fe400078e0a0b */
[----:B------:R-:W-:Y:S02]  /*2a60*/  IMAD R100, R2, R9, R100 ;  /* 0x0000000902647224 */ /* 0x000fe400078e0264 */
[----:B------:R-:W-:Y:S01]  /*2a70*/  @!P0 IMAD.IADD R108, R108, 0x1, -R2 ;  /* 0x000000016c6c8824 */ /* 0x000fe200078e0a02 */
[C---:B------:R-:W-:Y:S01]  /*2a80*/  ISETP.GT.U32.AND P0, PT, R2.reuse, R76, PT ;  /* 0x0000004c0200720c */ /* 0x040fe20003f04070 */
[----:B------:R-:W-:Y:S01]  /*2a90*/  IMAD.MOV R15, RZ, RZ, -R12 ;  /* 0x000000ffff0f7224 */ /* 0x000fe200078e0a0c */
[----:B------:R-:W-:Y:S01]  /*2aa0*/  IABS R12, R96 ;  /* 0x00000060000c7213 */ /* 0x000fe20000000000 */
[----:B------:R-:W-:Y:S02]  /*2ab0*/  IMAD R102, R2, R11, R102 ;  /* 0x0000000b02667224 */ /* 0x000fe400078e0266 */
[----:B------:R-:W-:Y:S01]  /*2ac0*/  @!P6 IMAD.IADD R104, R104, 0x1, -R2 ;  /* 0x000000016868e824 */ /* 0x000fe200078e0a02 */
[C---:B------:R-:W-:Y:S01]  /*2ad0*/  ISETP.GT.U32.AND P6, PT, R2.reuse, R100, PT ;  /* 0x000000640200720c */ /* 0x040fe20003fc4070 */
[----:B------:R-:W-:-:S02]  /*2ae0*/  IMAD R78, R2, R15, R78 ;  /* 0x0000000f024e7224 */ /* 0x000fc400078e024e */
[--C-:B------:R-:W-:Y:S01]  /*2af0*/  @!P5 IMAD.IADD R72, R72, 0x1, -R2.reuse ;  /* 0x000000014848d824 */ /* 0x100fe200078e0a02 */
[----:B------:R-:W-:Y:S01]  /*2b00*/  ISETP.GT.U32.AND P5, PT, R2, R102, PT ;  /* 0x000000660200720c */ /* 0x000fe20003fa4070 */
[--C-:B------:R-:W-:Y:S01]  /*2b10*/  @!P3 IMAD.IADD R106, R106, 0x1, -R2.reuse ;  /* 0x000000016a6ab824 */ /* 0x100fe200078e0a02 */
[----:B------:R-:W-:Y:S01]  /*2b20*/  ISETP.GT.U32.AND P3, PT, R2, R78, PT ;  /* 0x0000004e0200720c */ /* 0x000fe20003f64070 */
[----:B------:R-:W-:Y:S01]  /*2b30*/  @!P0 IMAD.IADD R76, R76, 0x1, -R2 ;  /* 0x000000014c4c8824 */ /* 0x000fe200078e0a02 */
[----:B------:R-:W-:Y:S01]  /*2b40*/  ISETP.GE.AND P0, PT, R80, RZ, PT ;  /* 0x000000ff5000720c */ /* 0x000fe20003f06270 */
[----:B------:R-:W-:Y:S01]  /*2b50*/  @!P2 IMAD.MOV R70, RZ, RZ, -R70 ;  /* 0x000000ffff46a224 */ /* 0x000fe200078e0a46 */
[----:B------:R-:W-:Y:S01]  /*2b60*/  ISETP.GT.U32.AND P2, PT, R2, R74, PT ;  /* 0x0000004a0200720c */ /* 0x000fe20003f44070 */
[----:B------:R-:W-:-:S04]  /*2b70*/  IMAD.HI.U32 R11, R3, R13, RZ ;  /* 0x0000000d030b7227 */ /* 0x000fc800078e00ff */
[--C-:B------:R-:W-:Y:S01]  /*2b80*/  @!P6 IMAD.IADD R100, R100, 0x1, -R2.reuse ;  /* 0x000000016464e824 */ /* 0x100fe200078e0a02 */
[----:B------:R-:W-:Y:S01]  /*2b90*/  ISETP.GT.U32.AND P6, PT, R2, R76, PT ;  /* 0x0000004c0200720c */ /* 0x000fe20003fc4070 */
[----:B------:R-:W-:Y:S01]  /*2ba0*/  @!P5 IMAD.IADD R102, R102, 0x1, -R2 ;  /* 0x000000016666d824 */ /* 0x000fe200078e0a02 */
[----:B------:R-:W-:Y:S01]  /*2bb0*/  ISETP.GE.AND P5, PT, R148, RZ, PT ;  /* 0x000000ff9400720c */ /* 0x000fe20003fa6270 */
[----:B------:R-:W-:Y:S01]  /*2bc0*/  IMAD.MOV R11, RZ, RZ, -R11 ;  /* 0x000000ffff0b7224 */ /* 0x000fe200078e0a0b */
[----:B------:R-:W-:Y:S01]  /*2bd0*/  IABS R148, R23 ;  /* 0x0000001700947213 */ /* 0x000fe20000000000 */
[----:B------:R-:W-:-:S04]  /*2be0*/  IMAD.HI.U32 R9, R3, R12, RZ ;  /* 0x0000000c03097227 */ /* 0x000fc800078e00ff */
[----:B------:R-:W-:Y:S01]  /*2bf0*/  @!P3 IMAD.IADD R78, R78, 0x1, -R2 ;  /* 0x000000014e4eb824 */ /* 0x000fe200078e0a02 */
[----:B------:R-:W-:Y:S01]  /*2c00*/  ISETP.GE.AND P3, PT, R98, RZ, PT ;  /* 0x000000ff6200720c */ /* 0x000fe20003f66270 */
[----:B------:R-:W-:Y:S01]  /*2c10*/  @!P1 IMAD.MOV R72, RZ, RZ, -R72 ;  /* 0x000000ffff489224 */ /* 0x000fe200078e0a48 */
[C---:B------:R-:W-:Y:S01]  /*2c20*/  ISETP.GT.U32.AND P1, PT, R2.reuse, R102, PT ;  /* 0x000000660200720c */ /* 0x040fe20003f24070 */
[----:B------:R-:W-:Y:S01]  /*2c30*/  @!P4 IMAD.MOV R108, RZ, RZ, -R108 ;  /* 0x000000ffff6cc224 */ /* 0x000fe200078e0a6c */
[C---:B------:R-:W-:Y:S01]  /*2c40*/  ISETP.GT.U32.AND P4, PT, R2.reuse, R100, PT ;  /* 0x000000640200720c */ /* 0x040fe20003f84070 */
        /* <DEDUP_REMOVED lines=10> */
[----:B------:R-:W-:-:S04]  /*2cf0*/  IMAD.HI.U32 R9, R3, R11, RZ ;  /* 0x0000000b03097227 */ /* 0x000fc800078e00ff */
[----:B------:R-:W-:Y:S01]  /*2d00*/  @!P0 IMAD.MOV R74, RZ, RZ, -R74 ;  /* 0x000000ffff4a8224 */ /* 0x000fe200078e0a4a */
[----:B------:R-:W-:Y:S01]  /*2d10*/  ISETP.GT.U32.AND P0, PT, R2, R80, PT ;  /* 0x000000500200720c */ /* 0x000fe20003f04070 */
[----:B------:R-:W-:Y:S02]  /*2d20*/  IMAD.MOV R9, RZ, RZ, -R9 ;  /* 0x000000ffff097224 */ /* 0x000fe400078e0a09 */
[----:B------:R-:W-:Y:S01]  /*2d30*/  @!P1 IMAD.IADD R102, R102, 0x1, -R2 ;  /* 0x0000000166669824 */ /* 0x000fe200078e0a02 */
[----:B------:R-:W-:Y:S01]  /*2d40*/  ISETP.GE.AND P1, PT, R82, RZ, PT ;  /* 0x000000ff5200720c */ /* 0x000fe20003f26270 */
[----:B------:R-:W-:Y:S01]  /*2d50*/  @!P5 IMAD.MOV R104, RZ, RZ, -R104 ;  /* 0x000000ffff68d224 */ /* 0x000fe200078e0a68 */
[----:B------:R-:W-:Y:S01]  /*2d60*/  ISETP.GE.AND P5, PT, R147, RZ, PT ;  /* 0x000000ff9300720c */ /* 0x000fe20003fa6270 */
[--C-:B------:R-:W-:Y:S01]  /*2d70*/  @!P4 IMAD.IADD R100, R100, 0x1, -R2.reuse ;  /* 0x000000016464c824 */ /* 0x100fe200078e0a02 */
[----:B------:R-:W-:Y:S01]  /*2d80*/  ISETP.GE.AND P4, PT, R96, RZ, PT ;  /* 0x000000ff6000720c */ /* 0x000fe20003f86270 */
[----:B------:R-:W-:Y:S01]  /*2d90*/  IMAD R82, R2, R9, R11 ;  /* 0x0000000902527224 */ /* 0x000fe200078e020b */
[----:B------:R-:W-:Y:S01]  /*2da0*/  IABS R96, R88 ;  /* 0x0000005800607213 */ /* 0x000fe20000000000 */
[--C-:B------:R-:W-:Y:S01]  /*2db0*/  @!P6 IMAD.IADD R98, R98, 0x1, -R2.reuse ;  /* 0x000000016262e824 */ /* 0x100fe200078e0a02 */
[----:B------:R-:W-:Y:S01]  /*2dc0*/  IABS R11, R86 ;  /* 0x00000056000b7213 */ /* 0x000fe20000000000 */
[----:B------:R-:W-:Y:S01]  /*2dd0*/  @!P0 IMAD.IADD R80, R80, 0x1, -R2 ;  /* 0x0000000150508824 */ /* 0x000fe200078e0a02 */
[----:B------:R-:W-:Y:S01]  /*2de0*/  ISETP.GT.U32.AND P6, PT, R2, R82, PT ;  /* 0x000000520200720c */ /* 0x000fe20003fc4070 */
[----:B------:R-:W-:Y:S01]  /*2df0*/  IMAD.HI.U32 R9, R3, R96, RZ ;  /* 0x0000006003097227 */ /* 0x000fe200078e00ff */
[----:B------:R-:W-:-:S02]  /*2e00*/  ISETP.GE.AND P0, PT, R146, RZ, PT ;  /* 0x000000ff9200720c */ /* 0x000fc40003f06270 */
[----:B------:R-:W-:Y:S01]  /*2e10*/  IABS R146, R25 ;  /* 0x0000001900927213 */ /* 0x000fe20000000000 */
[----:B------:R-:W-:Y:S02]  /*2e20*/  IMAD.MOV R9, RZ, RZ, -R9 ;  /* 0x000000ffff097224 */ /* 0x000fe400078e0a09 */
[----:B------:R-:W-:Y:S01]  /*2e30*/  @!P2 IMAD.MOV R106, RZ, RZ, -R106 ;  /* 0x000000ffff6aa224 */ /* 0x000fe200078e0a6a */
[C---:B------:R-:W-:Y:S01]  /*2e40*/  ISETP.GT.U32.AND P2, PT, R2.reuse, R78, PT ;  /* 0x0000004e0200720c */ /* 0x040fe20003f44070 */
[----:B------:R-:W-:Y:S01]  /*2e50*/  @!P3 IMAD.MOV R76, RZ, RZ, -R76 ;  /* 0x000000ffff4cb224 */ /* 0x000fe200078e0a4c */
[C---:B------:R-:W-:Y:S01]  /*2e60*/  ISETP.GT.U32.AND P3, PT, R2.reuse, R80, PT ;  /* 0x000000500200720c */ /* 0x040fe20003f64070 */
[----:B------:R-:W-:Y:S01]  /*2e70*/  @!P5 IMAD.MOV R102, RZ, RZ, -R102 ;  /* 0x000000ffff66d224 */ /* 0x000fe200078e0a66 */
[C---:B------:R-:W-:Y:S01]  /*2e80*/  ISETP.GT.U32.AND P5, PT, R2.reuse, R98, PT ;  /* 0x000000620200720c */ /* 0x040fe20003fa4070 */
[----:B------:R-:W-:Y:S02]  /*2e90*/  IMAD R96, R2, R9, R96 ;  /* 0x0000000902607224 */ /* 0x000fe400078e0260 */
[----:B------:R-:W-:-:S02]  /*2ea0*/  @!P6 IMAD.IADD R82, R82, 0x1, -R2 ;  /* 0x000000015252e824 */ /* 0x000fc400078e0a02 */
[----:B------:R-:W-:Y:S01]  /*2eb0*/  IMAD.MOV.U32 R9, RZ, RZ, R11 ;  /* 0x000000ffff097224 */ /* 0x000fe200078e000b */
[----:B------:R-:W-:-:S03]  /*2ec0*/  ISETP.GT.U32.AND P6, PT, R2, R96, PT ;  /* 0x000000600200720c */ /* 0x000fc60003fc4070 */
[--C-:B------:R-:W-:Y:S01]  /*2ed0*/  @!P2 IMAD.IADD R78, R78, 0x1, -R2.reuse ;  /* 0x000000014e4ea824 */ /* 0x100fe200078e0a02 */
[----:B------:R-:W-:Y:S01]  /*2ee0*/  ISETP.GE.AND P2, PT, R94, RZ, PT ;  /* 0x000000ff5e00720c */ /* 0x000fe20003f46270 */
[--C-:B------:R-:W-:Y:S01]  /*2ef0*/  @!P3 IMAD.IADD R80, R80, 0x1, -R2.reuse ;  /* 0x000000015050b824 */ /* 0x100fe200078e0a02 */
[----:B------:R-:W-:Y:S01]  /*2f00*/  IABS R94, R7 ;  /* 0x00000007005e7213 */ /* 0x000fe20000000000 */
[----:B------:R-:W-:Y:S01]  /*2f10*/  @!P5 IMAD.IADD R98, R98, 0x1, -R2 ;  /* 0x000000016262d824 */ /* 0x000fe200078e0a02 */
[----:B------:R-:W-:Y:S01]  /*2f20*/  ISETP.GE.AND P5, PT, R7, RZ, PT ;  /* 0x000000ff0700720c */ /* 0x000fe20003fa6270 */
[----:B------:R-:W-:Y:S01]  /*2f30*/  IMAD.HI.U32 R7, R3, R9, RZ ;  /* 0x0000000903077227 */ /* 0x000fe200078e00ff */
[----:B------:R-:W-:Y:S02]  /*2f40*/  ISETP.GE.AND P3, PT, R86, RZ, PT ;  /* 0x000000ff5600720c */ /* 0x000fe40003f66270 */
[----:B------:R-:W-:Y:S01]  /*2f50*/  IABS R86, R84 ;  /* 0x0000005400567213 */ /* 0x000fe20000000000 */
[----:B------:R-:W-:Y:S01]  /*2f60*/  @!P4 IMAD.MOV R80, RZ, RZ, -R80 ;  /* 0x000000ffff50c224 */ /* 0x000fe200078e0a50 */
[----:B------:R-:W-:Y:S01]  /*2f70*/  ISETP.GT.U32.AND P4, PT, R2, R82, PT ;  /* 0x000000520200720c */ /* 0x000fe20003f84070 */
[----:B------:R-:W-:-:S02]  /*2f80*/  @!P6 IMAD.IADD R96, R96, 0x1, -R2 ;  /* 0x000000016060e824 */ /* 0x000fc400078e0a02 */
[----:B------:R-:W-:Y:S02]  /*2f90*/  IMAD.MOV R7, RZ, RZ, -R7 ;  /* 0x000000ffff077224 */ /* 0x000fe400078e0a07 */
[----:B------:R-:W-:Y:S01]  /*2fa0*/  @!P0 IMAD.MOV R98, RZ, RZ, -R98 ;  /* 0x000000ffff628224 */ /* 0x000fe200078e0a62 */
[----:B------:R-:W-:Y:S01]  /*2fb0*/  ISETP.GE.AND P0, PT, R84, RZ, PT ;  /* 0x000000ff5400720c */ /* 0x000fe20003f06270 */
[C---:B------:R-:W-:Y:S01]  /*2fc0*/  IMAD R84, R2.reuse, R7, R9 ;  /* 0x0000000702547224 */ /* 0x040fe200078e0209 */
[----:B------:R-:W-:Y:S01]  /*2fd0*/  ISETP.GT.U32.AND P6, PT, R2, R96, PT ;  /* 0x000000600200720c */ /* 0x000fe20003fc4070 */
[----:B------:R-:W-:-:S04]  /*2fe0*/  IMAD.HI.U32 R7, R3, R94, RZ ;  /* 0x0000005e03077227 */ /* 0x000fc800078e00ff */
[----:B------:R-:W-:Y:S01]  /*2ff0*/  @!P1 IMAD.MOV R78, RZ, RZ, -R78 ;  /* 0x000000ffff4e9224 */ /* 0x000fe200078e0a4e */
[----:B------:R-:W-:Y:S01]  /*3000*/  ISETP.GE.AND P1, PT, R92, RZ, PT ;  /* 0x000000ff5c00720c */ /* 0x000fe20003f26270 */
[----:B------:R-:W-:Y:S01]  /*3010*/  IMAD.MOV R11, RZ, RZ, -R7 ;  /* 0x000000ffff0b7224 */ /* 0x000fe200078e0a07 */
[----:B------:R-:W-:Y:S01]  /*3020*/  IABS R92, R90 ;  /* 0x0000005a005c7213 */ /* 0x000fe20000000000 */
[----:B------:R-:W-:Y:S01]  /*3030*/  @!P2 IMAD.MOV R100, RZ, RZ, -R100 ;  /* 0x000000ffff64a224 */ /* 0x000fe200078e0a64 */
[----:B------:R-:W-:Y:S01]  /*3040*/  ISETP.GE.AND P2, PT, R88, RZ, PT ;  /* 0x000000ff5800720c */ /* 0x000fe20003f46270 */
[----:B------:R-:W-:Y:S01]  /*3050*/  @!P4 IMAD.IADD R82, R82, 0x1, -R2 ;  /* 0x000000015252c824 */ /* 0x000fe200078e0a02 */
[C---:B------:R-:W-:Y:S01]  /*3060*/  ISETP.GT.U32.AND P4, PT, R2.reuse, R84, PT ;  /* 0x000000540200720c */ /* 0x040fe20003f84070 */
[----:B------:R-:W-:Y:S01]  /*3070*/  IMAD R94, R2, R11, R94 ;  /* 0x0000000b025e7224 */ /* 0x000fe200078e025e */
[----:B------:R-:W-:Y:S01]  /*3080*/  IABS R88, R145 ;  /* 0x0000009100587213 */ /* 0x000fe20000000000 */
[----:B------:R-:W-:-:S04]  /*3090*/  IMAD.HI.U32 R7, R3, R86, RZ ;  /* 0x0000005603077227 */ /* 0x000fc800078e00ff */
[----:B------:R-:W-:-:S04]  /*30a0*/  IMAD.HI.U32 R9, R3, R92, RZ ;  /* 0x0000005c03097227 */ /* 0x000fc800078e00ff */
[----:B------:R-:W-:Y:S01]  /*30b0*/  @!P6 IMAD.IADD R96, R96, 0x1, -R2 ;  /* 0x000000016060e824 */ /* 0x000fe200078e0a02 */
[----:B------:R-:W-:Y:S01]  /*30c0*/  ISETP.GT.U32.AND P6, PT, R2, R94, PT ;  /* 0x0000005e0200720c */ /* 0x000fe20003fc4070 */
[----:B------:R-:W-:Y:S02]  /*30d0*/  IMAD.MOV R11, RZ, RZ, -R7 ;  /* 0x000000ffff0b7224 */ /* 0x000fe400078e0a07 */
[----:B------:R-:W-:Y:S02]  /*30e0*/  IMAD.MOV R9, RZ, RZ, -R9 ;  /* 0x000000ffff097224 */ /* 0x000fe400078e0a09 */
[----:B------:R-:W-:-:S04]  /*30f0*/  IMAD.HI.U32 R7, R3, R88, RZ ;  /* 0x0000005803077227 */ /* 0x000fc800078e00ff */
[C---:B------:R-:W-:Y:S02]  /*3100*/  IMAD R92, R2.reuse, R9, R92 ;  /* 0x00000009025c7224 */ /* 0x040fe400078e025c */
[----:B------:R-:W-:Y:S02]  /*3110*/  IMAD R86, R2, R11, R86 ;  /* 0x0000000b02567224 */ /* 0x000fe400078e0256 */
[----:B------:R-:W-:Y:S02]  /*3120*/  IMAD.MOV R9, RZ, RZ, -R7 ;  /* 0x000000ffff097224 */ /* 0x000fe400078e0a07 */
[----:B------:R-:W-:Y:S02]  /*3130*/  @!P4 IMAD.IADD R84, R84, 0x1, -R2 ;  /* 0x000000015454c824 */ /* 0x000fe400078e0a02 */
[C---:B------:R-:W-:Y:S02]  /*3140*/  IMAD R88, R2.reuse, R9, R88 ;  /* 0x0000000902587224 */ /* 0x040fe400078e0258 */
[----:B------:R-:W-:Y:S01]  /*3150*/  @!P1 IMAD.MOV R82, RZ, RZ, -R82 ;  /* 0x000000ffff529224 */ /* 0x000fe200078e0a52 */
[C---:B------:R-:W-:Y:S01]  /*3160*/  ISETP.GT.U32.AND P1, PT, R2.reuse, R86, PT ;  /* 0x000000560200720c */ /* 0x040fe20003f24070 */
[----:B------:R-:W-:Y:S01]  /*3170*/  @!P2 IMAD.MOV R96, RZ, RZ, -R96 ;  /* 0x000000ffff60a224 */ /* 0x000fe200078e0a60 */
[----:B------:R-:W-:Y:S01]  /*3180*/  ISETP.GT.U32.AND P2, PT, R2, R92, PT ;  /* 0x0000005c0200720c */ /* 0x000fe20003f44070 */
[----:B------:R-:W-:Y:S01]  /*3190*/  @!P6 IMAD.IADD R94, R94, 0x1, -R2 ;  /* 0x000000015e5ee824 */ /* 0x000fe200078e0a02 */
[C---:B------:R-:W-:Y:S01]  /*31a0*/  ISETP.GT.U32.AND P4, PT, R2.reuse, R84, PT ;  /* 0x000000540200720c */ /* 0x040fe20003f84070 */
[----:B------:R-:W-:Y:S01]  /*31b0*/  IMAD.MOV.U32 R11, RZ, RZ, R12 ;  /* 0x000000ffff0b7224 */ /* 0x000fe200078e000c */
[----:B------:R-:W-:Y:S01]  /*31c0*/  ISETP.GT.U32.AND P6, PT, R2, R88, PT ;  /* 0x000000580200720c */ /* 0x000fe20003fc4070 */
[----:B------:R-:W-:Y:S01]  /*31d0*/  IMAD.HI.U32 R9, R3, R13, RZ ;  /* 0x0000000d03097227 */ /* 0x000fe200078e00ff */
[----:B------:R-:W-:-:S03]  /*31e0*/  IABS R12, R142 ;  /* 0x0000008e000c7213 */ /* 0x000fc60000000000 */
[----:B------:R-:W-:-:S04]  /*31f0*/  IMAD.HI.U32 R7, R3, R11, RZ ;  /* 0x0000000b03077227 */ /* 0x000fc800078e00ff */
[--C-:B------:R-:W-:Y:S01]  /*3200*/  @!P1 IMAD.IADD R86, R86, 0x1, -R2.reuse ;  /* 0x0000000156569824 */ /* 0x100fe200078e0a02 */
[----:B------:R-:W-:Y:S01]  /*3210*/  ISETP.GT.U32.AND P1, PT, R2, R94, PT ;  /* 0x0000005e0200720c */ /* 0x000fe20003f24070 */
[--C-:B------:R-:W-:Y:S02]  /*3220*/  @!P2 IMAD.IADD R92, R92, 0x1, -R2.reuse ;  /* 0x000000015c5ca824 */ /* 0x100fe400078e0a02 */
[----:B------:R-:W-:Y:S01]  /*3230*/  IMAD.MOV R7, RZ, RZ, -R7 ;  /* 0x000000ffff077224 */ /* 0x000fe200078e0a07 */
[----:B------:R-:W-:Y:S01]  /*3240*/  ISETP.GT.U32.AND P2, PT, R2, R86, PT ;  /* 0x000000560200720c */ /* 0x000fe20003f44070 */
[--C-:B------:R-:W-:Y:S01]  /*3250*/  @!P4 IMAD.IADD R84, R84, 0x1, -R2.reuse ;  /* 0x000000015454c824 */ /* 0x100fe200078e0a02 */
[----:B------:R-:W-:Y:S01]  /*3260*/  ISETP.GE.AND P4, PT, R90, RZ, PT ;  /* 0x000000ff5a00720c */ /* 0x000fe20003f86270 */
[----:B------:R-:W-:Y:S01]  /*3270*/  @!P6 IMAD.IADD R88, R88, 0x1, -R2 ;  /* 0x000000015858e824 */ /* 0x000fe200078e0a02 */
[C---:B------:R-:W-:Y:S01]  /*3280*/  ISETP.GT.U32.AND P6, PT, R2.reuse, R92, PT ;  /* 0x0000005c0200720c */ /* 0x040fe20003fc4070 */
[----:B------:R-:W-:-:S02]  /*3290*/  IMAD R90, R2, R7, R11 ;  /* 0x00000007025a7224 */ /* 0x000fc400078e020b */
[----:B------:R-:W-:-:S04]  /*32a0*/  IMAD.HI.U32 R7, R3, R252, RZ ;  /* 0x000000fc03077227 */ /* 0x000fc800078e00ff */
[----:B------:R-:W-:Y:S02]  /*32b0*/  IMAD.MOV R7, RZ, RZ, -R7 ;  /* 0x000000ffff077224 */ /* 0x000fe400078e0a07 */
[----:B------:R-:W-:Y:S01]  /*32c0*/  @!P1 IMAD.IADD R94, R94, 0x1, -R2 ;  /* 0x000000015e5e9824 */ /* 0x000fe200078e0a02 */
[C---:B------:R-:W-:Y:S01]  /*32d0*/  ISETP.GT.U32.AND P1, PT, R2.reuse, R90, PT ;  /* 0x0000005a0200720c */ /* 0x040fe20003f24070 */
[----:B------:R-:W-:Y:S02]  /*32e0*/  IMAD R252, R2, R7, R252 ;  /* 0x0000000702fc7224 */ /* 0x000fe400078e02fc */
[----:B------:R-:W-:Y:S02]  /*32f0*/  @!P6 IMAD.IADD R92, R92, 0x1, -R2 ;  /* 0x000000015c5ce824 */ /* 0x000fe400078e0a02 */
[----:B------:R-:W-:Y:S01]  /*3300*/  @!P3 IMAD.MOV R84, RZ, RZ, -R84 ;  /* 0x000000ffff54b224 */ /* 0x000fe200078e0a54 */
[C---:B------:R-:W-:Y:S01]  /*3310*/  ISETP.GT.U32.AND P6, PT, R2.reuse, R252, PT ;  /* 0x000000fc0200720c */ /* 0x040fe20003fc4070 */
[----:B------:R-:W-:Y:S01]  /*3320*/  IMAD.HI.U32 R7, R3, R12, RZ ;  /* 0x0000000c03077227 */ /* 0x000fe200078e00ff */
[----:B------:R-:W-:-:S03]  /*3330*/  ISETP.GT.U32.AND P3, PT, R2, R88, PT ;  /* 0x000000580200720c */ /* 0x000fc60003f64070 */
[----:B------:R-:W-:-:S04]  /*3340*/  IMAD.HI.U32 R11, R3, R14, RZ ;  /* 0x0000000e030b7227 */ /* 0x000fc800078e00ff */
        /* <DEDUP_REMOVED lines=8> */
[----:B------:R-:W-:Y:S02]  /*33d0*/  IMAD.MOV R7, RZ, RZ, -R7 ;  /* 0x000000ffff077224 */ /* 0x000fe400078e0a07 */
[----:B------:R-:W-:-:S02]  /*33e0*/  IMAD.MOV R11, RZ, RZ, -R11 ;  /* 0x000000ffff0b7224 */ /* 0x000fc400078e0a0b */
[C---:B------:R-:W-:Y:S02]  /*33f0*/  IMAD R87, R2.reuse, R9, R13 ;  /* 0x0000000902577224 */ /* 0x040fe400078e020d */
[C---:B------:R-:W-:Y:S01]  /*3400*/  IMAD R7, R2.reuse, R7, R12 ;  /* 0x0000000702077224 */ /* 0x040fe200078e020c */
[----:B------:R-:W-:Y:S01]  /*3410*/  IABS R12, R141 ;  /* 0x0000008d000c7213 */ /* 0x000fe20000000000 */
[C---:B------:R-:W-:Y:S01]  /*3420*/  IMAD R9, R2.reuse, R11, R14 ;  /* 0x0000000b02097224 */ /* 0x040fe200078e020e */
[----:B------:R-:W-:Y:S01]  /*3430*/  IABS R14, R113 ;  /* 0x00000071000e7213 */ /* 0x000fe20000000000 */
[----:B------:R-:W-:Y:S01]  /*3440*/  @!P4 IMAD.MOV R92, RZ, RZ, -R92 ;  /* 0x000000ffff5cc224 */ /* 0x000fe200078e0a5c */
[C---:B------:R-:W-:Y:S01]  /*3450*/  ISETP.GT.U32.AND P4, PT, R2.reuse, R87, PT ;  /* 0x000000570200720c */ /* 0x040fe20003f84070 */
[----:B------:R-:W-:Y:S01]  /*3460*/  @!P5 IMAD.MOV R94, RZ, RZ, -R94 ;  /* 0x000000ffff5ed224 */ /* 0x000fe200078e0a5e */
[----:B------:R-:W-:Y:S01]  /*3470*/  ISETP.GT.U32.AND P5, PT, R2, R7, PT ;  /* 0x000000070200720c */ /* 0x000fe20003fa4070 */
[--C-:B------:R-:W-:Y:S01]  /*3480*/  @!P6 IMAD.IADD R90, R90, 0x1, -R2.reuse ;  /* 0x000000015a5ae824 */ /* 0x100fe200078e0a02 */
[----:B------:R-:W-:Y:S01]  /*3490*/  ISETP.GT.U32.AND P6, PT, R2, R9, PT ;  /* 0x000000090200720c */ /* 0x000fe20003fc4070 */
[----:B------:R-:W-:Y:S01]  /*34a0*/  @!P2 IMAD.IADD R86, R86, 0x1, -R2 ;  /* 0x000000015656a824 */ /* 0x000fe200078e0a02 */
[----:B------:R-:W-:Y:S01]  /*34b0*/  ISETP.GE.AND P2, PT, R145, RZ, PT ;  /* 0x000000ff9100720c */ /* 0x000fe20003f46270 */
[----:B------:R-:W-:-:S04]  /*34c0*/  IMAD.HI.U32 R11, R3, R12, RZ ;  /* 0x0000000c030b7227 */ /* 0x000fc800078e00ff */
[----:B------:R-:W-:Y:S01]  /*34d0*/  @!P0 IMAD.MOV R86, RZ, RZ, -R86 ;  /* 0x000000ffff568224 */ /* 0x000fe200078e0a56 */
[C---:B------:R-:W-:Y:S01]  /*34e0*/  ISETP.GT.U32.AND P0, PT, R2.reuse, R252, PT ;  /* 0x000000fc0200720c */ /* 0x040fe20003f04070 */
[--C-:B------:R-:W-:Y:S02]  /*34f0*/  @!P4 IMAD.IADD R87, R87, 0x1, -R2.reuse ;  /* 0x000000015757c824 */ /* 0x100fe400078e0a02 */
[----:B------:R-:W-:Y:S02]  /*3500*/  IMAD.MOV R11, RZ, RZ, -R11 ;  /* 0x000000ffff0b7224 */ /* 0x000fe400078e0a0b */
[--C-:B------:R-:W-:Y:S01]  /*3510*/  @!P5 IMAD.IADD R7, R7, 0x1, -R2.reuse ;  /* 0x000000010707d824 */ /* 0x100fe200078e0a02 */
[----:B------:R-:W-:Y:S01]  /*3520*/  ISETP.GE.AND P5, PT, R85, RZ, PT ;  /* 0x000000ff5500720c */ /* 0x000fe20003fa6270 */
[----:B------:R-:W-:Y:S01]  /*3530*/  @!P6 IMAD.IADD R9, R9, 0x1, -R2 ;  /* 0x000000010909e824 */ /* 0x000fe200078e0a02 */
[C---:B------:R-:W-:Y:S01]  /*3540*/  ISETP.GT.U32.AND P6, PT, R2.reuse, R87, PT ;  /* 0x000000570200720c */ /* 0x040fe20003fc4070 */
[C---:B------:R-:W-:Y:S01]  /*3550*/  IMAD R85, R2.reuse, R11, R12 ;  /* 0x0000000b02557224 */ /* 0x040fe200078e020c */
[----:B------:R-:W-:Y:S01]  /*3560*/  ISETP.GT.U32.AND P4, PT, R2, R7, PT ;  /* 0x000000070200720c */ /* 0x000fe20003f84070 */
[----:B------:R-:W-:-:S04]  /*3570*/  IMAD.HI.U32 R11, R3, R250, RZ ;  /* 0x000000fa030b7227 */ /* 0x000fc800078e00ff */
[----:B------:R-:W-:Y:S01]  /*3580*/  @!P0 IMAD.IADD R252, R252, 0x1, -R2 ;  /* 0x00000001fcfc8824 */ /* 0x000fe200078e0a02 */
[----:B------:R-:W-:Y:S01]  /*3590*/  ISETP.GE.AND P0, PT, R143, RZ, PT ;  /* 0x000000ff8f00720c */ /* 0x000fe20003f06270 */
[----:B------:R-:W-:Y:S02]  /*35a0*/  IMAD.MOV R11, RZ, RZ, -R11 ;  /* 0x000000ffff0b7224 */ /* 0x000fe400078e0a0b */
[----:B------:R-:W-:Y:S01]  /*35b0*/  @!P3 IMAD.MOV R90, RZ, RZ, -R90 ;  /* 0x000000ffff5ab224 */ /* 0x000fe200078e0a5a */
[C---:B------:R-:W-:Y:S01]  /*35c0*/  ISETP.GT.U32.AND P3, PT, R2.reuse, R9, PT ;  /* 0x000000090200720c */ /* 0x040fe20003f64070 */
[C---:B------:R-:W-:Y:S02]  /*35d0*/  IMAD R250, R2.reuse, R11, R250 ;  /* 0x0000000b02fa7224 */ /* 0x040fe400078e02fa */
[----:B------:R-:W-:Y:S01]  /*35e0*/  @!P1 IMAD.MOV R252, RZ, RZ, -R252 ;  /* 0x000000fffffc9224 */ /* 0x000fe200078e0afc */
[C---:B------:R-:W-:Y:S01]  /*35f0*/  ISETP.GT.U32.AND P1, PT, R2.reuse, R85, PT ;  /* 0x000000550200720c */ /* 0x040fe20003f24070 */
[----:B------:R-:W-:Y:S01]  /*3600*/  @!P6 IMAD.IADD R87, R87, 0x1, -R2 ;  /* 0x000000015757e824 */ /* 0x000fe200078e0a02 */
[----:B------:R-:W-:Y:S01]  /*3610*/  ISETP.GT.U32.AND P6, PT, R2, R250, PT ;  /* 0x000000fa0200720c */ /* 0x000fe20003fc4070 */
[----:B------:R-:W-:-:S04]  /*3620*/  IMAD.HI.U32 R12, R3, R246, RZ ;  /* 0x000000f6030c7227 */ /* 0x000fc800078e00ff */
[----:B------:R-:W-:Y:S02]  /*3630*/  IMAD.MOV R13, RZ, RZ, -R12 ;  /* 0x000000ffff0d7224 */ /* 0x000fe400078e0a0c */
[----:B------:R-:W-:-:S04]  /*3640*/  IMAD.HI.U32 R11, R3, R248, RZ ;  /* 0x000000f8030b7227 */ /* 0x000fc800078e00ff */
[--C-:B------:R-:W-:Y:S01]  /*3650*/  @!P3 IMAD.IADD R9, R9, 0x1, -R2.reuse ;  /* 0x000000010909b824 */ /* 0x100fe200078e0a02 */
[----:B------:R-:W-:Y:S01]  /*3660*/  ISETP.GE.AND P3, PT, R139, RZ, PT ;  /* 0x000000ff8b00720c */ /* 0x000fe20003f66270 */
[----:B------:R-:W-:Y:S01]  /*3670*/  @!P1 IMAD.IADD R85, R85, 0x1, -R2 ;  /* 0x0000000155559824 */ /* 0x000fe200078e0a02 */
[----:B------:R-:W-:Y:S01]  /*3680*/  ISETP.GE.AND P1, PT, R140, RZ, PT ;  /* 0x000000ff8c00720c */ /* 0x000fe20003f26270 */
[----:B------:R-:W-:Y:S01]  /*3690*/  IMAD R246, R2, R13, R246 ;  /* 0x0000000d02f67224 */ /* 0x000fe200078e02f6 */
[----:B------:R-:W-:Y:S01]  /*36a0*/  IABS R140, R27 ;  /* 0x0000001b008c7213 */ /* 0x000fe20000000000 */
[----:B------:R-:W-:Y:S02]  /*36b0*/  IMAD.MOV R11, RZ, RZ, -R11 ;  /* 0x000000ffff0b7224 */ /* 0x000fe400078e0a0b */
[----:B------:R-:W-:Y:S01]  /*36c0*/  @!P6 IMAD.IADD R250, R250, 0x1, -R2 ;  /* 0x00000001fafae824 */ /* 0x000fe200078e0a02 */
[C---:B------:R-:W-:Y:S01]  /*36d0*/  ISETP.GT.U32.AND P6, PT, R2.reuse, R85, PT ;  /* 0x000000550200720c */ /* 0x040fe20003fc4070 */
[----:B------:R-:W-:Y:S01]  /*36e0*/  @!P5 IMAD.MOV R9, RZ, RZ, -R9 ;  /* 0x000000ffff09d224 */ /* 0x000fe200078e0a09 */
[C---:B------:R-:W-:Y:S01]  /*36f0*/  ISETP.GT.U32.AND P5, PT, R2.reuse, R246, PT ;  /* 0x000000f60200720c */ /* 0x040fe20003fa4070 */
[----:B------:R-:W-:-:S02]  /*3700*/  IMAD R248, R2, R11, R248 ;  /* 0x0000000b02f87224 */ /* 0x000fc400078e02f8 */
[----:B------:R-:W-:-:S04]  /*3710*/  IMAD.HI.U32 R11, R3, R244, RZ ;  /* 0x000000f4030b7227 */ /* 0x000fc800078e00ff */
[----:B------:R-:W-:Y:S01]  /*3720*/  @!P4 IMAD.IADD R7, R7, 0x1, -R2 ;  /* 0x000000010707c824 */ /* 0x000fe200078e0a02 */
[----:B------:R-:W-:Y:S01]  /*3730*/  ISETP.GE.AND P4, PT, R141, RZ, PT ;  /* 0x000000ff8d00720c */ /* 0x000fe20003f86270 */
[----:B------:R-:W-:Y:S02]  /*3740*/  IMAD.MOV R11, RZ, RZ, -R11 ;  /* 0x000000ffff0b7224 */ /* 0x000fe400078e0a0b */
[----:B------:R-:W-:Y:S01]  /*3750*/  @!P2 IMAD.MOV R88, RZ, RZ, -R88 ;  /* 0x000000ffff58a224 */ /* 0x000fe200078e0a58 */
[----:B------:R-:W-:Y:S01]  /*3760*/  ISETP.GE.AND P2, PT, R142, RZ, PT ;  /* 0x000000ff8e00720c */ /* 0x000fe20003f46270 */
[----:B------:R-:W-:Y:S01]  /*3770*/  IMAD R244, R2, R11, R244 ;  /* 0x0000000b02f47224 */ /* 0x000fe200078e02f4 */
[----:B------:R-:W-:Y:S01]  /*3780*/  IABS R142, R33 ;  /* 0x00000021008e7213 */ /* 0x000fe20000000000 */
[----:B------:R-:W-:-:S04]  /*3790*/  IMAD.HI.U32 R11, R3, R242, RZ ;  /* 0x000000f2030b7227 */ /* 0x000fc800078e00ff */
[--C-:B------:R-:W-:Y:S01]  /*37a0*/  @!P6 IMAD.IADD R85, R85, 0x1, -R2.reuse ;  /* 0x000000015555e824 */ /* 0x100fe200078e0a02 */
[----:B------:R-:W-:Y:S01]  /*37b0*/  ISETP.GE.AND P6, PT, R138, RZ, PT ;  /* 0x000000ff8a00720c */ /* 0x000fe20003fc6270 */
[----:B------:R-:W-:Y:S01]  /*37c0*/  @!P5 IMAD.IADD R246, R246, 0x1, -R2 ;  /* 0x00000001f6f6d824 */ /* 0x000fe200078e0a02 */
[----:B------:R-:W-:Y:S01]  /*37d0*/  IABS R138, R29 ;  /* 0x0000001d008a7213 */ /* 0x000fe20000000000 */
[----:B------:R-:W-:Y:S02]  /*37e0*/  IMAD.MOV R11, RZ, RZ, -R11 ;  /* 0x000000ffff0b7224 */ /* 0x000fe400078e0a0b */
[----:B------:R-:W-:Y:S01]  /*37f0*/  @!P4 IMAD.MOV R85, RZ, RZ, -R85 ;  /* 0x000000ffff55c224 */ /* 0x000fe200078e0a55 */
[C---:B------:R-:W-:Y:S01]  /*3800*/  ISETP.GT.U32.AND P4, PT, R2.reuse, R246, PT ;  /* 0x000000f60200720c */ /* 0x040fe20003f84070 */
[----:B------:R-:W-:Y:S02]  /*3810*/  IMAD R242, R2, R11, R242 ;  /* 0x0000000b02f27224 */ /* 0x000fe400078e02f2 */
[----:B------:R-:W-:-:S04]  /*3820*/  IMAD.HI.U32 R11, R3, R240, RZ ;  /* 0x000000f0030b7227 */ /* 0x000fc800078e00ff */
[----:B------:R-:W-:Y:S01]  /*3830*/  @!P0 IMAD.MOV R87, RZ, RZ, -R87 ;  /* 0x000000ffff578224 */ /* 0x000fe200078e0a57 */
[C---:B------:R-:W-:Y:S01]  /*3840*/  ISETP.GT.U32.AND P0, PT, R2.reuse, R250, PT ;  /* 0x000000fa0200720c */ /* 0x040fe20003f04070 */
[----:B------:R-:W-:Y:S01]  /*3850*/  @!P2 IMAD.MOV R7, RZ, RZ, -R7 ;  /* 0x000000ffff07a224 */ /* 0x000fe200078e0a07 */
[----:B------:R-:W-:Y:S01]  /*3860*/  ISETP.GT.U32.AND P2, PT, R2, R248, PT ;  /* 0x000000f80200720c */ /* 0x000fe20003f44070 */
[----:B------:R-:W-:Y:S02]  /*3870*/  IMAD.MOV R13, RZ, RZ, -R11 ;  /* 0x000000ffff0d7224 */ /* 0x000fe400078e0a0b */
[----:B------:R-:W-:Y:S02]  /*3880*/  @!P4 IMAD.IADD R246, R246, 0x1, -R2 ;  /* 0x00000001f6f6c824 */ /* 0x000fe400078e0a02 */
[----:B------:R-:W-:Y:S02]  /*3890*/  IMAD R240, R2, R13, R240 ;  /* 0x0000000d02f07224 */ /* 0x000fe400078e02f0 */
[----:B------:R-:W-:-:S03]  /*38a0*/  IMAD.HI.U32 R11, R3, R236, RZ ;  /* 0x000000ec030b7227 */ /* 0x000fc600078e00ff */
[----:B------:R-:W-:Y:S01]  /*38b0*/  ISETP.GT.U32.AND P4, PT, R2, R240, PT ;  /* 0x000000f00200720c */ /* 0x000fe20003f84070 */
[--C-:B------:R-:W-:Y:S01]  /*38c0*/  @!P0 IMAD.IADD R250, R250, 0x1, -R2.reuse ;  /* 0x00000001fafa8824 */ /* 0x100fe200078e0a02 */
[----:B------:R-:W-:Y:S01]  /*38d0*/  ISETP.GT.U32.AND P0, PT, R2, R244, PT ;  /* 0x000000f40200720c */ /* 0x000fe20003f04070 */
[----:B------:R-:W-:Y:S01]  /*38e0*/  @!P2 IMAD.IADD R248, R248, 0x1, -R2 ;  /* 0x00000001f8f8a824 */ /* 0x000fe200078e0a02 */
[----:B------:R-:W-:Y:S01]  /*38f0*/  ISETP.GE.AND P2, PT, R137, RZ, PT ;  /* 0x000000ff8900720c */ /* 0x000fe20003f46270 */
[----:B------:R-:W-:Y:S01]  /*3900*/  @!P3 IMAD.MOV R250, RZ, RZ, -R250 ;  /* 0x000000fffffab224 */ /* 0x000fe200078e0afa */
[C---:B------:R-:W-:Y:S01]  /*3910*/  ISETP.GT.U32.AND P3, PT, R2.reuse, R242, PT ;  /* 0x000000f20200720c */ /* 0x040fe20003f64070 */
[----:B------:R-:W-:Y:S01]  /*3920*/  IMAD.MOV R13, RZ, RZ, -R11 ;  /* 0x000000ffff0d7224 */ /* 0x000fe200078e0a0b */
[----:B------:R-:W-:Y:S01]  /*3930*/  ISETP.GT.U32.AND P5, PT, R2, R248, PT ;  /* 0x000000f80200720c */ /* 0x000fe20003fa4070 */
[----:B------:R-:W-:-:S04]  /*3940*/  IMAD.HI.U32 R11, R3, R232, RZ ;  /* 0x000000e8030b7227 */ /* 0x000fc800078e00ff */
[--C-:B------:R-:W-:Y:S02]  /*3950*/  @!P4 IMAD.IADD R240, R240, 0x1, -R2.reuse ;  /* 0x00000001f0f0c824 */ /* 0x100fe400078e0a02 */
[----:B------:R-:W-:Y:S02]  /*3960*/  IMAD.MOV R11, RZ, RZ, -R11 ;  /* 0x000000ffff0b7224 */ /* 0x000fe400078e0a0b */
[----:B------:R-:W-:Y:S01]  /*3970*/  @!P0 IMAD.IADD R244, R244, 0x1, -R2 ;  /* 0x00000001f4f48824 */ /* 0x000fe200078e0a02 */
[C---:B------:R-:W-:Y:S01]  /*3980*/  ISETP.GT.U32.AND P4, PT, R2.reuse, R240, PT ;  /* 0x000000f00200720c */ /* 0x040fe20003f84070 */
[C---:B------:R-:W-:Y:S02]  /*3990*/  IMAD R232, R2.reuse, R11, R232 ;  /* 0x0000000b02e87224 */ /* 0x040fe400078e02e8 */
[----:B------:R-:W-:Y:S01]  /*39a0*/  IMAD.HI.U32 R11, R3, R238, RZ ;  /* 0x000000ee030b7227 */ /* 0x000fe200078e00ff */
[----:B------:R-:W-:-:S03]  /*39b0*/  ISETP.GT.U32.AND P0, PT, R2, R244, PT ;  /* 0x000000f40200720c */ /* 0x000fc60003f04070 */
[--C-:B------:R-:W-:Y:S01]  /*39c0*/  @!P5 IMAD.IADD R248, R248, 0x1, -R2.reuse ;  /* 0x00000001f8f8d824 */ /* 0x100fe200078e0a02 */
[----:B------:R-:W-:Y:S01]  /*39d0*/  ISETP.GE.AND P5, PT, R135, RZ, PT ;  /* 0x000000ff8700720c */ /* 0x000fe20003fa6270 */
[----:B------:R-:W-:Y:S02]  /*39e0*/  @!P3 IMAD.IADD R242, R242, 0x1, -R2 ;  /* 0x00000001f2f2b824 */ /* 0x000fe400078e0a02 */
[----:B------:R-:W-:Y:S02]  /*39f0*/  IMAD.MOV R11, RZ, RZ, -R11 ;  /* 0x000000ffff0b7224 */ /* 0x000fe400078e0a0b */
[----:B------:R-:W-:Y:S01]  /*3a00*/  @!P1 IMAD.MOV R248, RZ, RZ, -R248 ;  /* 0x000000fffff89224 */ /* 0x000fe200078e0af8 */
[C---:B------:R-:W-:Y:S01]  /*3a10*/  ISETP.GT.U32.AND P1, PT, R2.reuse, R242, PT ;  /* 0x000000f20200720c */ /* 0x040fe20003f24070 */
[----:B------:R-:W-:Y:S01]  /*3a20*/  @!P6 IMAD.MOV R246, RZ, RZ, -R246 ;  /* 0x000000fffff6e224 */ /* 0x000fe200078e0af6 */
[C---:B------:R-:W-:Y:S01]  /*3a30*/  ISETP.GT.U32.AND P6, PT, R2.reuse, R232, PT ;  /* 0x000000e80200720c */ /* 0x040fe20003fc4070 */
[----:B------:R-:W-:-:S02]  /*3a40*/  IMAD R238, R2, R11, R238 ;  /* 0x0000000b02ee7224 */ /* 0x000fc400078e02ee */
[--C-:B------:R-:W-:Y:S02]  /*3a50*/  @!P4 IMAD.IADD R240, R240, 0x1, -R2.reuse ;  /* 0x00000001f0f0c824 */ /* 0x100fe400078e0a02 */
[--C-:B------:R-:W-:Y:S01]  /*3a60*/  @!P0 IMAD.IADD R244, R244, 0x1, -R2.reuse ;  /* 0x00000001f4f48824 */ /* 0x100fe200078e0a02 */
[----:B------:R-:W-:Y:S01]  /*3a70*/  ISETP.GT.U32.AND P4, PT, R2, R238, PT ;  /* 0x000000ee0200720c */ /* 0x000fe20003f84070 */
[----:B------:R-:W-:Y:S01]  /*3a80*/  IMAD.HI.U32 R11, R3, R234, RZ ;  /* 0x000000ea030b7227 */ /* 0x000fe200078e00ff */
[----:B------:R-:W-:Y:S02]  /*3a90*/  ISETP.GE.AND P0, PT, R136, RZ, PT ;  /* 0x000000ff8800720c */ /* 0x000fe40003f06270 */
[----:B------:R-:W-:Y:S01]  /*3aa0*/  IABS R136, R31 ;  /* 0x0000001f00887213 */ /* 0x000fe20000000000 */
[--C-:B------:R-:W-:Y:S01]  /*3ab0*/  @!P1 IMAD.IADD R242, R242, 0x1, -R2.reuse ;  /* 0x00000001f2f29824 */ /* 0x100fe200078e0a02 */
[----:B------:R-:W-:Y:S01]  /*3ac0*/  ISETP.GE.AND P1, PT, R133, RZ, PT ;  /* 0x000000ff8500720c */ /* 0x000fe20003f26270 */
[----:B------:R-:W-:Y:S01]  /*3ad0*/  @!P6 IMAD.IADD R232, R232, 0x1, -R2 ;  /* 0x00000001e8e8e824 */ /* 0x000fe200078e0a02 */
[----:B------:R-:W-:Y:S01]  /*3ae0*/  ISETP.GE.AND P6, PT, R127, RZ, PT ;  /* 0x000000ff7f00720c */ /* 0x000fe20003fc6270 */
[----:B------:R-:W-:-:S02]  /*3af0*/  @!P5 IMAD.MOV R242, RZ, RZ, -R242 ;  /* 0x000000fffff2d224 */ /* 0x000fc400078e0af2 */
[C---:B------:R-:W-:Y:S01]  /*3b00*/  IMAD R236, R2.reuse, R13, R236 ;  /* 0x0000000d02ec7224 */ /* 0x040fe200078e02ec */
        /* <DEDUP_REMOVED lines=8> */
[----:B------:R-:W-:Y:S02]  /*3b90*/  IMAD R234, R2, R13, R234 ;  /* 0x0000000d02ea7224 */ /* 0x000fe400078e02ea */
[----:B------:R-:W-:Y:S02]  /*3ba0*/  IMAD.MOV R11, RZ, RZ, -R11 ;  /* 0x000000ffff0b7224 */ /* 0x000fe400078e0a0b */
[----:B------:R-:W-:Y:S01]  /*3bb0*/  @!P5 IMAD.IADD R232, R232, 0x1, -R2 ;  /* 0x00000001e8e8d824 */ /* 0x000fe200078e0a02 */
[C---:B------:R-:W-:Y:S01]  /*3bc0*/  ISETP.GT.U32.AND P5, PT, R2.reuse, R234, PT ;  /* 0x000000ea0200720c */ /* 0x040fe20003fa4070 */
[----:B------:R-:W-:Y:S02]  /*3bd0*/  IMAD R230, R2, R11, R230 ;  /* 0x0000000b02e67224 */ /* 0x000fe400078e02e6 */
[--C-:B------:R-:W-:Y:S01]  /*3be0*/  @!P0 IMAD.IADD R238, R238, 0x1, -R2.reuse ;  /* 0x00000001eeee8824 */ /* 0x100fe200078e0a02 */
[----:B------:R-:W-:Y:S01]  /*3bf0*/  ISETP.GE.AND P0, PT, R10, RZ, PT ;  /* 0x000000ff0a00720c */ /* 0x000fe20003f06270 */
[----:B------:R-:W-:-:S02]  /*3c00*/  @!P3 IMAD.IADD R236, R236, 0x1, -R2 ;  /* 0x00000001ececb824 */ /* 0x000fc400078e0a02 */
[----:B------:R-:W-:Y:S01]  /*3c10*/  @!P6 IMAD.MOV R238, RZ, RZ, -R238 ;  /* 0x000000ffffeee224 */ /* 0x000fe200078e0aee */
[C---:B------:R-:W-:Y:S01]  /*3c20*/  ISETP.GT.U32.AND P6, PT, R2.reuse, R230, PT ;  /* 0x000000e60200720c */ /* 0x040fe20003fc4070 */
[----:B------:R-:W-:Y:S01]  /*3c30*/  @!P1 IMAD.MOV R232, RZ, RZ, -R232 ;  /* 0x000000ffffe89224 */ /* 0x000fe200078e0ae8 */
[----:B------:R-:W-:Y:S01]  /*3c40*/  ISETP.GT.U32.AND P3, PT, R2, R236, PT ;  /* 0x000000ec0200720c */ /* 0x000fe20003f64070 */
[----:B------:R-:W-:Y:S01]  /*3c50*/  IMAD.HI.U32 R10, R3, R224, RZ ;  /* 0x000000e0030a7227 */ /* 0x000fe200078e00ff */
[----:B------:R-:W-:-:S03]  /*3c60*/  ISETP.GE.AND P1, PT, R8, RZ, PT ;  /* 0x000000ff0800720c */ /* 0x000fc60003f26270 */
[----:B------:R-:W-:Y:S02]  /*3c70*/  @!P5 IMAD.IADD R234, R234, 0x1, -R2 ;  /* 0x00000001eaead824 */ /* 0x000fe400078e0a02 */
[----:B------:R-:W-:-:S03]  /*3c80*/  IMAD.HI.U32 R8, R3, R228, RZ ;  /* 0x000000e403087227 */ /* 0x000fc600078e00ff */
[----:B------:R-:W-:Y:S01]  /*3c90*/  ISETP.GT.U32.AND P5, PT, R2, R234, PT ;  /* 0x000000ea0200720c */ /* 0x000fe20003fa4070 */
[----:B------:R-:W-:Y:S02]  /*3ca0*/  @!P6 IMAD.IADD R230, R230, 0x1, -R2 ;  /* 0x00000001e6e6e824 */ /* 0x000fe400078e0a02 */
[----:B------:R-:W-:Y:S02]  /*3cb0*/  IMAD.MOV R11, RZ, RZ, -R8 ;  /* 0x000000ffff0b7224 */ /* 0x000fe400078e0a08 */
[----:B------:R-:W-:Y:S01]  /*3cc0*/  IMAD.HI.U32 R8, R3, R226, RZ ;  /* 0x000000e203087227 */ /* 0x000fe200078e00ff */
[----:B------:R-:W-:-:S03]  /*3cd0*/  ISETP.GT.U32.AND P6, PT, R2, R230, PT ;  /* 0x000000e60200720c */ /* 0x000fc60003fc4070 */
[----:B------:R-:W-:Y:S02]  /*3ce0*/  IMAD R228, R2, R11, R228 ;  /* 0x0000000b02e47224 */ /* 0x000fe400078e02e4 */
[----:B------:R-:W-:Y:S01]  /*3cf0*/  @!P3 IMAD.IADD R236, R236, 0x1, -R2 ;  /* 0x00000001ececb824 */ /* 0x000fe200078e0a02 */
[----:B------:R-:W-:Y:S01]  /*3d00*/  ISETP.GE.AND P3, PT, R129, RZ, PT ;  /* 0x000000ff8100720c */ /* 0x000fe20003f66270 */
[----:B------:R-:W-:Y:S02]  /*3d10*/  IMAD.MOV R11, RZ, RZ, -R8 ;  /* 0x000000ffff0b7224 */ /* 0x000fe400078e0a08 */
[----:B------:R-:W-:Y:S01]  /*3d20*/  @!P5 IMAD.IADD R234, R234, 0x1, -R2 ;  /* 0x00000001eaead824 */ /* 0x000fe200078e0a02 */
[C---:B------:R-:W-:Y:S01]  /*3d30*/  ISETP.GT.U32.AND P5, PT, R2.reuse, R228, PT ;  /* 0x000000e40200720c */ /* 0x040fe20003fa4070 */
[----:B------:R-:W-:Y:S02]  /*3d40*/  IMAD.MOV R13, RZ, RZ, -R10 ;  /* 0x000000ffff0d7224 */ /* 0x000fe400078e0a0a */
[----:B------:R-:W-:-:S02]  /*3d50*/  IMAD R226, R2, R11, R226 ;  /* 0x0000000b02e27224 */ /* 0x000fc400078e02e2 */
[----:B------:R-:W-:Y:S01]  /*3d60*/  @!P2 IMAD.MOV R244, RZ, RZ, -R244 ;  /* 0x000000fffff4a224 */ /* 0x000fe200078e0af4 */
[----:B------:R-:W-:Y:S01]  /*3d70*/  ISETP.GE.AND P2, PT, R131, RZ, PT ;  /* 0x000000ff8300720c */ /* 0x000fe20003f46270 */
[----:B------:R-:W-:Y:S02]  /*3d80*/  IMAD R224, R2, R13, R224 ;  /* 0x0000000d02e07224 */ /* 0x000fe400078e02e0 */
[----:B------:R-:W-:Y:S01]  /*3d90*/  @!P6 IMAD.IADD R230, R230, 0x1, -R2 ;  /* 0x00000001e6e6e824 */ /* 0x000fe200078e0a02 */
[----:B------:R-:W-:Y:S01]  /*3da0*/  ISETP.GT.U32.AND P6, PT, R2, R226, PT ;  /* 0x000000e20200720c */ /* 0x000fe20003fc4070 */
[----:B------:R-:W-:-:S04]  /*3db0*/  IMAD.HI.U32 R8, R3, R222, RZ ;  /* 0x000000de03087227 */ /* 0x000fc800078e00ff */
[----:B------:R-:W-:-:S04]  /*3dc0*/  IMAD.HI.U32 R10, R3, R220, RZ ;  /* 0x000000dc030a7227 */ /* 0x000fc800078e00ff */
[----:B------:R-:W-:Y:S01]  /*3dd0*/  @!P3 IMAD.MOV R234, RZ, RZ, -R234 ;  /* 0x000000ffffeab224 */ /* 0x000fe200078e0aea */
[----:B------:R-:W-:Y:S01]  /*3de0*/  ISETP.GT.U32.AND P3, PT, R2, R224, PT ;  /* 0x000000e00200720c */ /* 0x000fe20003f64070 */
[----:B------:R-:W-:Y:S02]  /*3df0*/  IMAD.MOV R11, RZ, RZ, -R8 ;  /* 0x000000ffff0b7224 */ /* 0x000fe400078e0a08 */
[----:B------:R-:W-:Y:S02]  /*3e00*/  IMAD.MOV R13, RZ, RZ, -R10 ;  /* 0x000000ffff0d7224 */ /* 0x000fe400078e0a0a */
[----:B------:R-:W-:Y:S02]  /*3e10*/  @!P5 IMAD.IADD R228, R228, 0x1, -R2 ;  /* 0x00000001e4e4d824 */ /* 0x000fe400078e0a02 */
[C---:B------:R-:W-:Y:S02]  /*3e20*/  IMAD R222, R2.reuse, R11, R222 ;  /* 0x0000000b02de7224 */ /* 0x040fe400078e02de */
[C---:B------:R-:W-:Y:S01]  /*3e30*/  IMAD R220, R2.reuse, R13, R220 ;  /* 0x0000000d02dc7224 */ /* 0x040fe200078e02dc */
[C---:B------:R-:W-:Y:S01]  /*3e40*/  ISETP.GT.U32.AND P5, PT, R2.reuse, R228, PT ;  /* 0x000000e40200720c */ /* 0x040fe20003fa4070 */
[----:B------:R-:W-:Y:S01]  /*3e50*/  @!P2 IMAD.MOV R236, RZ, RZ, -R236 ;  /* 0x000000ffffeca224 */ /* 0x000fe200078e0aec */
[----:B------:R-:W-:Y:S01]  /*3e60*/  ISETP.GE.AND P2, PT, R123, RZ, PT ;  /* 0x000000ff7b00720c */ /* 0x000fe20003f46270 */
[----:B------:R-:W-:Y:S01]  /*3e70*/  @!P4 IMAD.MOV R230, RZ, RZ, -R230 ;  /* 0x000000ffffe6c224 */ /* 0x000fe200078e0ae6 */
[----:B------:R-:W-:Y:S01]  /*3e80*/  ISETP.GT.U32.AND P4, PT, R2, R222, PT ;  /* 0x000000de0200720c */ /* 0x000fe20003f84070 */
[--C-:B------:R-:W-:Y:S01]  /*3e90*/  @!P6 IMAD.IADD R226, R226, 0x1, -R2.reuse ;  /* 0x00000001e2e2e824 */ /* 0x100fe200078e0a02 */
[----:B------:R-:W-:Y:S01]  /*3ea0*/  ISETP.GT.U32.AND P6, PT, R2, R220, PT ;  /* 0x000000dc0200720c */ /* 0x000fe20003fc4070 */
[----:B------:R-:W-:-:S02]  /*3eb0*/  @!P3 IMAD.IADD R224, R224, 0x1, -R2 ;  /* 0x00000001e0e0b824 */ /* 0x000fc400078e0a02 */
[----:B------:R-:W-:Y:S01]  /*3ec0*/  IMAD.HI.U32 R8, R3, R218, RZ ;  /* 0x000000da03087227 */ /* 0x000fe200078e00ff */
[----:B------:R-:W-:-:S03]  /*3ed0*/  ISETP.GT.U32.AND P3, PT, R2, R226, PT ;  /* 0x000000e20200720c */ /* 0x000fc60003f64070 */
[----:B------:R-:W-:Y:S02]  /*3ee0*/  IMAD.MOV R11, RZ, RZ, -R8 ;  /* 0x000000ffff0b7224 */ /* 0x000fe400078e0a08 */
[----:B------:R-:W-:Y:S01]  /*3ef0*/  @!P5 IMAD.IADD R228, R228, 0x1, -R2 ;  /* 0x00000001e4e4d824 */ /* 0x000fe200078e0a02 */
[----:B------:R-:W-:Y:S01]  /*3f00*/  ISETP.GE.AND P5, PT, R121, RZ, PT ;  /* 0x000000ff7900720c */ /* 0x000fe20003fa6270 */
[----:B------:R-:W-:Y:S01]  /*3f10*/  IMAD R218, R2, R11, R218 ;  /* 0x0000000b02da7224 */ /* 0x000fe200078e02da */
[----:B------:R-:W-:Y:S01]  /*3f20*/  IABS R11, R66 ;  /* 0x00000042000b7213 */ /* 0x000fe20000000000 */
[----:B------:R-:W-:Y:S02]  /*3f30*/  @!P4 IMAD.IADD R222, R222, 0x1, -R2 ;  /* 0x00000001dedec824 */ /* 0x000fe400078e0a02 */
[----:B------:R-:W-:Y:S01]  /*3f40*/  @!P2 IMAD.MOV R228, RZ, RZ, -R228 ;  /* 0x000000ffffe4a224 */ /* 0x000fe200078e0ae4 */
[----:B------:R-:W-:Y:S01]  /*3f50*/  ISETP.GT.U32.AND P2, PT, R2, R224, PT ;  /* 0x000000e00200720c */ /* 0x000fe20003f44070 */
[----:B------:R-:W-:Y:S01]  /*3f60*/  @!P6 IMAD.IADD R220, R220, 0x1, -R2 ;  /* 0x00000001dcdce824 */ /* 0x000fe200078e0a02 */
[----:B------:R-:W-:Y:S01]  /*3f70*/  ISETP.GT.U32.AND P4, PT, R2, R222, PT ;  /* 0x000000de0200720c */ /* 0x000fe20003f84070 */
[----:B------:R-:W-:-:S03]  /*3f80*/  IMAD.HI.U32 R10, R3, R216, RZ ;  /* 0x000000d8030a7227 */ /* 0x000fc600078e00ff */
[----:B------:R-:W-:Y:S01]  /*3f90*/  ISETP.GT.U32.AND P6, PT, R2, R220, PT ;  /* 0x000000dc0200720c */ /* 0x000fe20003fc4070 */
[----:B------:R-:W-:Y:S01]  /*3fa0*/  @!P3 IMAD.IADD R226, R226, 0x1, -R2 ;  /* 0x00000001e2e2b824 */ /* 0x000fe200078e0a02 */
[----:B------:R-:W-:Y:S01]  /*3fb0*/  ISETP.GT.U32.AND P3, PT, R2, R218, PT ;  /* 0x000000da0200720c */ /* 0x000fe20003f64070 */
[----:B------:R-:W-:Y:S02]  /*3fc0*/  IMAD.MOV R13, RZ, RZ, -R10 ;  /* 0x000000ffff0d7224 */ /* 0x000fe400078e0a0a */
[----:B------:R-:W-:-:S04]  /*3fd0*/  IMAD.HI.U32 R8, R3, R11, RZ ;  /* 0x0000000b03087227 */ /* 0x000fc800078e00ff */
[----:B------:R-:W-:Y:S02]  /*3fe0*/  IMAD R216, R2, R13, R216 ;  /* 0x0000000d02d87224 */ /* 0x000fe400078e02d8 */
[----:B------:R-:W-:Y:S02]  /*3ff0*/  IMAD.MOV R8, RZ, RZ, -R8 ;  /* 0x000000ffff087224 */ /* 0x000fe400078e0a08 */
[--C-:B------:R-:W-:Y:S01]  /*4000*/  @!P2 IMAD.IADD R224, R224, 0x1, -R2.reuse ;  /* 0x00000001e0e0a824 */ /* 0x100fe200078e0a02 */
[C---:B------:R-:W-:Y:S01]  /*4010*/  ISETP.GT.U32.AND P2, PT, R2.reuse, R216, PT ;  /* 0x000000d80200720c */ /* 0x040fe20003f44070 */
[----:B------:R-:W-:Y:S02]  /*4020*/  IMAD R11, R2, R8, R11 ;  /* 0x00000008020b7224 */ /* 0x000fe400078e020b */
[--C-:B------:R-:W-:Y:S01]  /*4030*/  @!P4 IMAD.IADD R222, R222, 0x1, -R2.reuse ;  /* 0x00000001dedec824 */ /* 0x100fe200078e0a02 */
[----:B------:R-:W-:Y:S01]  /*4040*/  ISETP.GE.AND P4, PT, R115, RZ, PT ;  /* 0x000000ff7300720c */ /* 0x000fe20003f86270 */
[--C-:B------:R-:W-:Y:S01]  /*4050*/  @!P6 IMAD.IADD R220, R220, 0x1, -R2.reuse ;  /* 0x00000001dcdce824 */ /* 0x100fe200078e0a02 */
[----:B------:R-:W-:Y:S01]  /*4060*/  ISETP.GT.U32.AND P6, PT, R2, R11, PT ;  /* 0x0000000b0200720c */ /* 0x000fe20003fc4070 */
[----:B------:R-:W-:Y:S01]  /*4070*/  @!P3 IMAD.IADD R218, R218, 0x1, -R2 ;  /* 0x00000001dadab824 */ /* 0x000fe200078e0a02 */
[----:B------:R-:W-:Y:S01]  /*4080*/  ISETP.GE.AND P3, PT, R117, RZ, PT ;  /* 0x000000ff7500720c */ /* 0x000fe20003f66270 */
[----:B------:R-:W-:-:S04]  /*4090*/  IMAD.HI.U32 R8, R3, R214, RZ ;  /* 0x000000d603087227 */ /* 0x000fc800078e00ff */
[----:B------:R-:W-:-:S04]  /*40a0*/  IMAD.HI.U32 R10, R3, R14, RZ ;  /* 0x0000000e030a7227 */ /* 0x000fc800078e00ff */
[----:B------:R-:W-:Y:S01]  /*40b0*/  @!P1 IMAD.MOV R226, RZ, RZ, -R226 ;  /* 0x000000ffffe29224 */ /* 0x000fe200078e0ae2 */
[----:B------:R-:W-:Y:S01]  /*40c0*/  ISETP.GT.U32.AND P1, PT, R2, R218, PT ;  /* 0x000000da0200720c */ /* 0x000fe20003f24070 */
[----:B------:R-:W-:Y:S02]  /*40d0*/  IMAD.MOV R13, RZ, RZ, -R8 ;  /* 0x000000ffff0d7224 */ /* 0x000fe400078e0a08 */
[----:B------:R-:W-:-:S04]  /*40e0*/  IMAD.HI.U32 R12, R3, R210, RZ ;  /* 0x000000d2030c7227 */ /* 0x000fc800078e00ff */
[----:B------:R-:W-:Y:S02]  /*40f0*/  IMAD.MOV R15, RZ, RZ, -R10 ;  /* 0x000000ffff0f7224 */ /* 0x000fe400078e0a0a */
[----:B------:R-:W-:Y:S02]  /*4100*/  IMAD R214, R2, R13, R214 ;  /* 0x0000000d02d67224 */ /* 0x000fe400078e02d6 */
[----:B------:R-:W-:Y:S01]  /*4110*/  IMAD.MOV R115, RZ, RZ, -R12 ;  /* 0x000000ffff737224 */ /* 0x000fe200078e0a0c */
[----:B------:R-:W-:Y:S01]  /*4120*/  IABS R12, R22 ;  /* 0x00000016000c7213 */ /* 0x000fe20000000000 */
[----:B------:R-:W-:Y:S01]  /*4130*/  @!P2 IMAD.IADD R216, R216, 0x1, -R2 ;  /* 0x00000001d8d8a824 */ /* 0x000fe200078e0a02 */
[----:B------:R-:W-:Y:S01]  /*4140*/  ISETP.GE.AND P2, PT, R119, RZ, PT ;  /* 0x000000ff7700720c */ /* 0x000fe20003f46270 */
[C---:B------:R-:W-:Y:S01]  /*4150*/  IMAD R13, R2.reuse, R15, R14 ;  /* 0x0000000f020d7224 */ /* 0x040fe200078e020e */
[----:B------:R-:W-:Y:S01]  /*4160*/  IABS R14, R45 ;  /* 0x0000002d000e7213 */ /* 0x000fe20000000000 */
[----:B------:R-:W-:-:S02]  /*4170*/  IMAD R210, R2, R115, R210 ;  /* 0x0000007302d27224 */ /* 0x000fc400078e02d2 */
[----:B------:R-:W-:Y:S01]  /*4180*/  @!P6 IMAD.IADD R11, R11, 0x1, -R2 ;  /* 0x000000010b0be824 */ /* 0x000fe200078e0a02 */
[C---:B------:R-:W-:Y:S01]  /*4190*/  ISETP.GT.U32.AND P6, PT, R2.reuse, R216, PT ;  /* 0x000000d80200720c */ /* 0x040fe20003fc4070 */
[----:B------:R-:W-:Y:S01]  /*41a0*/  @!P4 IMAD.MOV R220, RZ, RZ, -R220 ;  /* 0x000000ffffdcc224 */ /* 0x000fe200078e0adc */
[----:B------:R-:W-:Y:S01]  /*41b0*/  ISETP.GT.U32.AND P4, PT, R2, R13, PT ;  /* 0x0000000d0200720c */ /* 0x000fe20003f84070 */
[----:B------:R-:W-:Y:S01]  /*41c0*/  @!P1 IMAD.IADD R218, R218, 0x1, -R2 ;  /* 0x00000001dada9824 */ /* 0x000fe200078e0a02 */
[C---:B------:R-:W-:Y:S01]  /*41d0*/  ISETP.GT.U32.AND P1, PT, R2.reuse, R210, PT ;  /* 0x000000d20200720c */ /* 0x040fe20003f24070 */
[----:B------:R-:W-:Y:S01]  /*41e0*/  @!P0 IMAD.MOV R224, RZ, RZ, -R224 ;  /* 0x000000ffffe08224 */ /* 0x000fe200078e0ae0 */
[----:B------:R-:W-:Y:S01]  /*41f0*/  ISETP.GT.U32.AND P0, PT, R2, R11, PT ;  /* 0x0000000b0200720c */ /* 0x000fe20003f04070 */
[----:B------:R-:W-:-:S04]  /*4200*/  IMAD.HI.U32 R8, R3, R212, RZ ;  /* 0x000000d403087227 */ /* 0x000fc800078e00ff */
[----:B------:R-:W-:Y:S01]  /*4210*/  @!P5 IMAD.MOV R222, RZ, RZ, -R222 ;  /* 0x000000ffffded224 */ /* 0x000fe200078e0ade */
[----:B------:R-:W-:Y:S01]  /*4220*/  ISETP.GT.U32.AND P5, PT, R2, R214, PT ;  /* 0x000000d60200720c */ /* 0x000fe20003fa4070 */
[--C-:B------:R-:W-:Y:S01]  /*4230*/  @!P6 IMAD.IADD R216, R216, 0x1, -R2.reuse ;  /* 0x00000001d8d8e824 */ /* 0x100fe200078e0a02 */
[----:B------:R-:W-:Y:S01]  /*4240*/  ISETP.GE.AND P6, PT, R66, RZ, PT ;  /* 0x000000ff4200720c */ /* 0x000fe20003fc6270 */
[--C-:B------:R-:W-:Y:S02]  /*4250*/  @!P4 IMAD.IADD R13, R13, 0x1, -R2.reuse ;  /* 0x000000010d0dc824 */ /* 0x100fe400078e0a02 */
[----:B------:R-:W-:Y:S02]  /*4260*/  @!P1 IMAD.IADD R210, R210, 0x1, -R2 ;  /* 0x00000001d2d29824 */ /* 0x000fe400078e0a02 */
[----:B------:R-:W-:Y:S01]  /*4270*/  IMAD.MOV R15, RZ, RZ, -R8 ;  /* 0x000000ffff0f7224 */ /* 0x000fe200078e0a08 */
[----:B------:R-:W-:Y:S01]  /*4280*/  ISETP.GT.U32.AND P1, PT, R2, R13, PT ;  /* 0x0000000d0200720c */ /* 0x000fe20003f24070 */
[----:B------:R-:W-:Y:S01]  /*4290*/  @!P0 IMAD.IADD R11, R11, 0x1, -R2 ;  /* 0x000000010b0b8824 */ /* 0x000fe200078e0a02 */
[----:B------:R-:W-:Y:S01]  /*42a0*/  ISETP.GE.AND P0, PT, R111, RZ, PT ;  /* 0x000000ff6f00720c */ /* 0x000fe20003f06270 */
[----:B------:R-:W-:-:S04]  /*42b0*/  IMAD.HI.U32 R8, R3, R208, RZ ;  /* 0x000000d003087227 */ /* 0x000fc800078e00ff */
[C---:B------:R-:W-:Y:S02]  /*42c0*/  IMAD R212, R2.reuse, R15, R212 ;  /* 0x0000000f02d47224 */ /* 0x040fe400078e02d4 */
[----:B------:R-:W-:Y:S02]  /*42d0*/  IMAD.MOV R15, RZ, RZ, -R8 ;  /* 0x000000ffff0f7224 */ /* 0x000fe400078e0a08 */
[----:B------:R-:W-:Y:S02]  /*42e0*/  IMAD.MOV.U32 R66, RZ, RZ, R11 ;  /* 0x000000ffff427224 */ /* 0x000fe400078e000b */
[C---:B------:R-:W-:Y:S02]  /*42f0*/  IMAD R208, R2.reuse, R15, R208 ;  /* 0x0000000f02d07224 */ /* 0x040fe400078e02d0 */
[----:B------:R-:W-:Y:S01]  /*4300*/  @!P6 IMAD.MOV R66, RZ, RZ, -R66 ;  /* 0x000000ffff42e224 */ /* 0x000fe200078e0a42 */
[----:B------:R-:W-:Y:S01]  /*4310*/  ISETP.GT.U32.AND P6, PT, R2, R212, PT ;  /* 0x000000d40200720c */ /* 0x000fe20003fc4070 */
[--C-:B------:R-:W-:Y:S01]  /*4320*/  @!P5 IMAD.IADD R214, R214, 0x1, -R2.reuse ;  /* 0x00000001d6d6d824 */ /* 0x100fe200078e0a02 */
[----:B------:R-:W-:Y:S01]  /*4330*/  ISETP.GE.AND P5, PT, R113, RZ, PT ;  /* 0x000000ff7100720c */ /* 0x000fe20003fa6270 */
[----:B------:R-:W-:Y:S01]  /*4340*/  @!P1 IMAD.IADD R13, R13, 0x1, -R2 ;  /* 0x000000010d0d9824 */ /* 0x000fe200078e0a02 */
[C---:B------:R-:W-:Y:S01]  /*4350*/  ISETP.GT.U32.AND P1, PT, R2.reuse, R208, PT ;  /* 0x000000d00200720c */ /* 0x040fe20003f24070 */
[----:B------:R-:W-:Y:S01]  /*4360*/  IMAD.HI.U32 R8, R3, R206, RZ ;  /* 0x000000ce03087227 */ /* 0x000fe200078e00ff */
[----:B------:R-:W-:-:S03]  /*4370*/  ISETP.GT.U32.AND P4, PT, R2, R214, PT ;  /* 0x000000d60200720c */ /* 0x000fc60003f84070 */
[----:B------:R-:W-:-:S04]  /*4380*/  IMAD.HI.U32 R10, R3, R204, RZ ;  /* 0x000000cc030a7227 */ /* 0x000fc800078e00ff */
[----:B------:R-:W-:Y:S02]  /*4390*/  @!P6 IMAD.IADD R212, R212, 0x1, -R2 ;  /* 0x00000001d4d4e824 */ /* 0x000fe400078e0a02 */
[----:B------:R-:W-:Y:S02]  /*43a0*/  IMAD.MOV R11, RZ, RZ, -R8 ;  /* 0x000000ffff0b7224 */ /* 0x000fe400078e0a08 */
[--C-:B------:R-:W-:Y:S01]  /*43b0*/  @!P1 IMAD.IADD R208, R208, 0x1, -R2.reuse ;  /* 0x00000001d0d09824 */ /* 0x100fe200078e0a02 */
[----:B------:R-:W-:Y:S01]  /*43c0*/  ISETP.GT.U32.AND P6, PT, R2, R212, PT ;  /* 0x000000d40200720c */ /* 0x000fe20003fc4070 */
[----:B------:R-:W-:Y:S01]  /*43d0*/  @!P4 IMAD.IADD R214, R214, 0x1, -R2 ;  /* 0x00000001d6d6c824 */ /* 0x000fe200078e0a02 */
[----:B------:R-:W-:Y:S01]  /*43e0*/  ISETP.GE.AND P4, PT, R107, RZ, PT ;  /* 0x000000ff6b00720c */ /* 0x000fe20003f86270 */
[C---:B------:R-:W-:Y:S01]  /*43f0*/  IMAD R206, R2.reuse, R11, R206 ;  /* 0x0000000b02ce7224 */ /* 0x040fe200078e02ce */
[----:B------:R-:W-:Y:S01]  /*4400*/  ISETP.GT.U32.AND P1, PT, R2, R208, PT ;  /* 0x000000d00200720c */ /* 0x000fe20003f24070 */
[----:B------:R-:W-:Y:S01]  /*4410*/  @!P0 IMAD.MOV R214, RZ, RZ, -R214 ;  /* 0x000000ffffd68224 */ /* 0x000fe200078e0ad6 */
[----:B------:R-:W-:Y:S01]  /*4420*/  ISETP.GE.AND P0, PT, R64, RZ, PT ;  /* 0x000000ff4000720c */ /* 0x000fe20003f06270 */
[----:B------:R-:W-:-:S02]  /*4430*/  IMAD.MOV.U32 R64, RZ, RZ, R13 ;  /* 0x000000ffff407224 */ /* 0x000fc400078e000d */
[----:B------:R-:W-:Y:S02]  /*4440*/  IMAD.MOV R13, RZ, RZ, -R10 ;  /* 0x000000ffff0d7224 */ /* 0x000fe400078e0a0a */
[----:B------:R-:W-:Y:S01]  /*4450*/  @!P3 IMAD.MOV R218, RZ, RZ, -R218 ;  /* 0x000000ffffdab224 */ /* 0x000fe200078e0ada */
[C---:B------:R-:W-:Y:S01]  /*4460*/  ISETP.GT.U32.AND P3, PT, R2.reuse, R210, PT ;  /* 0x000000d20200720c */ /* 0x040fe20003f64070 */
[----:B------:R-:W-:Y:S02]  /*4470*/  IMAD R204, R2, R13, R204 ;  /* 0x0000000d02cc7224 */ /* 0x000fe400078e02cc */
[----:B------:R-:W-:Y:S01]  /*4480*/  @!P6 IMAD.IADD R212, R212, 0x1, -R2 ;  /* 0x00000001d4d4e824 */ /* 0x000fe200078e0a02 */
[----:B------:R-:W-:Y:S01]  /*4490*/  ISETP.GT.U32.AND P6, PT, R2, R206, PT ;  /* 0x000000ce0200720c */ /* 0x000fe20003fc4070 */
[----:B------:R-:W-:Y:S01]  /*44a0*/  @!P2 IMAD.MOV R216, RZ, RZ, -R216 ;  /* 0x000000ffffd8a224 */ /* 0x000fe200078e0ad8 */
[----:B------:R-:W-:Y:S01]  /*44b0*/  ISETP.GE.AND P2, PT, R105, RZ, PT ;  /* 0x000000ff6900720c */ /* 0x000fe20003f46270 */
[----:B------:R-:W-:Y:S01]  /*44c0*/  @!P1 IMAD.IADD R208, R208, 0x1, -R2 ;  /* 0x00000001d0d09824 */ /* 0x000fe200078e0a02 */
[----:B------:R-:W-:Y:S01]  /*44d0*/  ISETP.GT.U32.AND P1, PT, R2, R204, PT ;  /* 0x000000cc0200720c */ /* 0x000fe20003f24070 */
[----:B------:R-:W-:-:S04]  /*44e0*/  IMAD.HI.U32 R8, R3, R200, RZ ;  /* 0x000000c803087227 */ /* 0x000fc800078e00ff */
[----:B------:R-:W-:Y:S01]  /*44f0*/  @!P3 IMAD.IADD R210, R210, 0x1, -R2 ;  /* 0x00000001d2d2b824 */ /* 0x000fe200078e0a02 */
[----:B------:R-:W-:Y:S01]  /*4500*/  ISETP.GE.AND P3, PT, R109, RZ, PT ;  /* 0x000000ff6d00720c */ /* 0x000fe20003f66270 */
[----:B------:R-:W-:Y:S02]  /*4510*/  IMAD.MOV R13, RZ, RZ, -R8 ;  /* 0x000000ffff0d7224 */ /* 0x000fe400078e0a08 */
[----:B------:R-:W-:Y:S02]  /*4520*/  @!P6 IMAD.IADD R206, R206, 0x1, -R2 ;  /* 0x00000001cecee824 */ /* 0x000fe400078e0a02 */
[----:B------:R-:W-:Y:S01]  /*4530*/  @!P2 IMAD.MOV R210, RZ, RZ, -R210 ;  /* 0x000000ffffd2a224 */ /* 0x000fe200078e0ad2 */
[----:B------:R-:W-:Y:S01]  /*4540*/  ISETP.GE.AND P2, PT, R6, RZ, PT ;  /* 0x000000ff0600720c */ /* 0x000fe20003f46270 */
[----:B------:R-:W-:Y:S01]  /*4550*/  @!P1 IMAD.IADD R204, R204, 0x1, -R2 ;  /* 0x00000001cccc9824 */ /* 0x000fe200078e0a02 */
[----:B------:R-:W-:Y:S01]  /*4560*/  ISETP.GT.U32.AND P6, PT, R2, R206, PT ;  /* 0x000000ce0200720c */ /* 0x000fe20003fc4070 */
[----:B------:R-:W-:-:S03]  /*4570*/  IMAD.HI.U32 R6, R3, R202, RZ ;  /* 0x000000ca03067227 */ /* 0x000fc600078e00ff */
[C---:B------:R-:W-:Y:S01]  /*4580*/  ISETP.GT.U32.AND P1, PT, R2.reuse, R204, PT ;  /* 0x000000cc0200720c */ /* 0x040fe20003f24070 */
[----:B------:R-:W-:Y:S02]  /*4590*/  IMAD.MOV R11, RZ, RZ, -R6 ;  /* 0x000000ffff0b7224 */ /* 0x000fe400078e0a06 */
[C---:B------:R-:W-:Y:S02]  /*45a0*/  IMAD R200, R2.reuse, R13, R200 ;  /* 0x0000000d02c87224 */ /* 0x040fe400078e02c8 */
[----:B------:R-:W-:Y:S02]  /*45b0*/  IMAD R202, R2, R11, R202 ;  /* 0x0000000b02ca7224 */ /* 0x000fe400078e02ca */
[----:B------:R-:W-:-:S04]  /*45c0*/  IMAD.HI.U32 R10, R3, R198, RZ ;  /* 0x000000c6030a7227 */ /* 0x000fc800078e00ff */
[--C-:B------:R-:W-:Y:S01]  /*45d0*/  @!P6 IMAD.IADD R206, R206, 0x1, -R2.reuse ;  /* 0x00000001cecee824 */ /* 0x100fe200078e0a02 */
[----:B------:R-:W-:Y:S01]  /*45e0*/  ISETP.GT.U32.AND P6, PT, R2, R202, PT ;  /* 0x000000ca0200720c */ /* 0x000fe20003fc4070 */
[----:B------:R-:W-:Y:S01]  /*45f0*/  @!P1 IMAD.IADD R204, R204, 0x1, -R2 ;  /* 0x00000001cccc9824 */ /* 0x000fe200078e0a02 */
[----:B------:R-:W-:Y:S01]  /*4600*/  ISETP.GT.U32.AND P1, PT, R2, R200, PT ;  /* 0x000000c80200720c */ /* 0x000fe20003f24070 */
[----:B------:R-:W-:-:S04]  /*4610*/  IMAD.HI.U32 R6, R3, R196, RZ ;  /* 0x000000c403067227 */ /* 0x000fc800078e00ff */
[----:B------:R-:W-:Y:S02]  /*4620*/  IMAD.MOV R15, RZ, RZ, -R10 ;  /* 0x000000ffff0f7224 */ /* 0x000fe400078e0a0a */
[----:B------:R-:W-:Y:S01]  /*4630*/  @!P5 IMAD.MOV R64, RZ, RZ, -R64 ;  /* 0x000000ffff40d224 */ /* 0x000fe200078e0a40 */
[----:B------:R-:W-:Y:S01]  /*4640*/  ISETP.GE.AND P5, PT, R103, RZ, PT ;  /* 0x000000ff6700720c */ /* 0x000fe20003fa6270 */
[----:B------:R-:W-:Y:S02]  /*4650*/  IMAD.MOV R11, RZ, RZ, -R6 ;  /* 0x000000ffff0b7224 */ /* 0x000fe400078e0a06 */
[--C-:B------:R-:W-:Y:S02]  /*4660*/  @!P6 IMAD.IADD R202, R202, 0x1, -R2.reuse ;  /* 0x00000001cacae824 */ /* 0x100fe400078e0a02 */
[----:B------:R-:W-:Y:S02]  /*4670*/  @!P1 IMAD.IADD R200, R200, 0x1, -R2 ;  /* 0x00000001c8c89824 */ /* 0x000fe400078e0a02 */
[C---:B------:R-:W-:Y:S01]  /*4680*/  IMAD R198, R2.reuse, R15, R198 ;  /* 0x0000000f02c67224 */ /* 0x040fe200078e02c6 */
[----:B------:R-:W-:Y:S01]  /*4690*/  ISETP.GT.U32.AND P1, PT, R2, R202, PT ;  /* 0x000000ca0200720c */ /* 0x000fe20003f24070 */
[----:B------:R-:W-:-:S03]  /*46a0*/  IMAD.HI.U32 R6, R3, R194, RZ ;  /* 0x000000c203067227 */ /* 0x000fc600078e00ff */
[C---:B------:R-:W-:Y:S01]  /*46b0*/  ISETP.GT.U32.AND P6, PT, R2.reuse, R198, PT ;  /* 0x000000c60200720c */ /* 0x040fe20003fc4070 */
[----:B------:R-:W-:Y:S02]  /*46c0*/  IMAD R196, R2, R11, R196 ;  /* 0x0000000b02c47224 */ /* 0x000fe400078e02c4 */
[----:B------:R-:W-:Y:S02]  /*46d0*/  IMAD.MOV R11, RZ, RZ, -R6 ;  /* 0x000000ffff0b7224 */ /* 0x000fe400078e0a06 */
[----:B------:R-:W-:-:S04]  /*46e0*/  IMAD.HI.U32 R8, R3, R192, RZ ;  /* 0x000000c003087227 */ /* 0x000fc800078e00ff */
[----:B------:R-:W-:Y:S02]  /*46f0*/  IMAD R194, R2, R11, R194 ;  /* 0x0000000b02c27224 */ /* 0x000fe400078e02c2 */
[----:B------:R-:W-:Y:S01]  /*4700*/  @!P1 IMAD.IADD R202, R202, 0x1, -R2 ;  /* 0x00000001caca9824 */ /* 0x000fe200078e0a02 */
[C---:B------:R-:W-:Y:S01]  /*4710*/  ISETP.GT.U32.AND P1, PT, R2.reuse, R196, PT ;  /* 0x000000c40200720c */ /* 0x040fe20003f24070 */
[----:B------:R-:W-:Y:S02]  /*4720*/  IMAD.MOV R13, RZ, RZ, -R8 ;  /* 0x000000ffff0d7224 */ /* 0x000fe400078e0a08 */
[----:B------:R-:W-:Y:S01]  /*4730*/  @!P5 IMAD.MOV R204, RZ, RZ, -R204 ;  /* 0x000000ffffccd224 */ /* 0x000fe200078e0acc */
[C---:B------:R-:W-:Y:S01]  /*4740*/  ISETP.GT.U32.AND P5, PT, R2.reuse, R194, PT ;  /* 0x000000c20200720c */ /* 0x040fe20003fa4070 */
[----:B------:R-:W-:Y:S02]  /*4750*/  IMAD R192, R2, R13, R192 ;  /* 0x0000000d02c07224 */ /* 0x000fe400078e02c0 */
[----:B------:R-:W-:Y:S01]  /*4760*/  @!P6 IMAD.IADD R198, R198, 0x1, -R2 ;  /* 0x00000001c6c6e824 */ /* 0x000fe200078e0a02 */
[C---:B------:R-:W-:Y:S01]  /*4770*/  ISETP.GT.U32.AND P6, PT, R2.reuse, R200, PT ;  /* 0x000000c80200720c */ /* 0x040fe20003fc4070 */
[----:B------:R-:W-:Y:S01]  /*4780*/  @!P2 IMAD.MOV R202, RZ, RZ, -R202 ;  /* 0x000000ffffcaa224 */ /* 0x000fe200078e0aca */
[----:B------:R-:W-:Y:S01]  /*4790*/  ISETP.GT.U32.AND P2, PT, R2, R192, PT ;  /* 0x000000c00200720c */ /* 0x000fe20003f44070 */
[----:B------:R-:W-:-:S04]  /*47a0*/  IMAD.HI.U32 R10, R3, R190, RZ ;  /* 0x000000be030a7227 */ /* 0x000fc800078e00ff */
[----:B------:R-:W-:Y:S01]  /*47b0*/  @!P1 IMAD.IADD R196, R196, 0x1, -R2 ;  /* 0x00000001c4c49824 */ /* 0x000fe200078e0a02 */
[----:B------:R-:W-:Y:S01]  /*47c0*/  ISETP.GE.AND P1, PT, R95, RZ, PT ;  /* 0x000000ff5f00720c */ /* 0x000fe20003f26270 */
[----:B------:R-:W-:Y:S01]  /*47d0*/  IMAD.MOV R15, RZ, RZ, -R10 ;  /* 0x000000ffff0f7224 */ /* 0x000fe200078e0a0a */
[----:B------:R-:W-:Y:S01]  /*47e0*/  IABS R10, R57 ;  /* 0x00000039000a7213 */ /* 0x000fe20000000000 */
[----:B------:R-:W-:Y:S01]  /*47f0*/  @!P5 IMAD.IADD R194, R194, 0x1, -R2 ;  /* 0x00000001c2c2d824 */ /* 0x000fe200078e0a02 */
[C---:B------:R-:W-:Y:S01]  /*4800*/  ISETP.GT.U32.AND P5, PT, R2.reuse, R196, PT ;  /* 0x000000c40200720c */ /* 0x040fe20003fa4070 */
[----:B------:R-:W-:Y:S02]  /*4810*/  IMAD R190, R2, R15, R190 ;  /* 0x0000000f02be7224 */ /* 0x000fe400078e02be */
[----:B------:R-:W-:-:S04]  /*4820*/  IMAD.HI.U32 R6, R3, R188, RZ ;  /* 0x000000bc03067227 */ /* 0x000fc800078e00ff */
[----:B------:R-:W-:Y:S02]  /*4830*/  IMAD.MOV R11, RZ, RZ, -R6 ;  /* 0x000000ffff0b7224 */ /* 0x000fe400078e0a06 */
[--C-:B------:R-:W-:Y:S01]  /*4840*/  @!P6 IMAD.IADD R200, R200, 0x1, -R2.reuse ;  /* 0x00000001c8c8e824 */ /* 0x100fe200078e0a02 */
[----:B------:R-:W-:Y:S01]  /*4850*/  ISETP.GT.U32.AND P6, PT, R2, R190, PT ;  /* 0x000000be0200720c */ /* 0x000fe20003fc4070 */
[----:B------:R-:W-:Y:S01]  /*4860*/  @!P2 IMAD.IADD R192, R192, 0x1, -R2 ;  /* 0x00000001c0c0a824 */ /* 0x000fe200078e0a02 */
[----:B------:R-:W-:Y:S01]  /*4870*/  ISETP.GT.U32.AND P2, PT, R2, R194, PT ;  /* 0x000000c20200720c */ /* 0x000fe20003f44070 */
[----:B------:R-:W-:-:S04]  /*4880*/  IMAD.HI.U32 R8, R3, R186, RZ ;  /* 0x000000ba03087227 */ /* 0x000fc800078e00ff */
[----:B------:R-:W-:Y:S01]  /*4890*/  @!P0 IMAD.MOV R206, RZ, RZ, -R206 ;  /* 0x000000ffffce8224 */ /* 0x000fe200078e0ace */
[C---:B------:R-:W-:Y:S01]  /*48a0*/  ISETP.GT.U32.AND P0, PT, R2.reuse, R198, PT ;  /* 0x000000c60200720c */ /* 0x040fe20003f04070 */
[----:B------:R-:W-:Y:S02]  /*48b0*/  IMAD R188, R2, R11, R188 ;  /* 0x0000000b02bc7224 */ /* 0x000fe400078e02bc */
[----:B------:R-:W-:Y:S02]  /*48c0*/  IMAD.MOV R13, RZ, RZ, -R8 ;  /* 0x000000ffff0d7224 */ /* 0x000fe400078e0a08 */
[----:B------:R-:W-:Y:S01]  /*48d0*/  @!P5 IMAD.IADD R196, R196, 0x1, -R2 ;  /* 0x00000001c4c4d824 */ /* 0x000fe200078e0a02 */
[C---:B------:R-:W-:Y:S01]  /*48e0*/  ISETP.GT.U32.AND P5, PT, R2.reuse, R188, PT ;  /* 0x000000bc0200720c */ /* 0x040fe20003fa4070 */
[----:B------:R-:W-:Y:S02]  /*48f0*/  IMAD R186, R2, R13, R186 ;  /* 0x0000000d02ba7224 */ /* 0x000fe400078e02ba */
[----:B------:R-:W-:-:S02]  /*4900*/  @!P6 IMAD.IADD R190, R190, 0x1, -R2 ;  /* 0x00000001bebee824 */ /* 0x000fc400078e0a02 */
[--C-:B------:R-:W-:Y:S01]  /*4910*/  @!P2 IMAD.IADD R194, R194, 0x1, -R2.reuse ;  /* 0x00000001c2c2a824 */ /* 0x100fe200078e0a02 */
[----:B------:R-:W-:Y:S01]  /*4920*/  ISETP.GT.U32.AND P2, PT, R2, R186, PT ;  /* 0x000000ba0200720c */ /* 0x000fe20003f44070 */
[----:B------:R-:W-:Y:S01]  /*4930*/  @!P0 IMAD.IADD R198, R198, 0x1, -R2 ;  /* 0x00000001c6c68824 */ /* 0x000fe200078e0a02 */
[----:B------:R-:W-:Y:S01]  /*4940*/  ISETP.GE.AND P0, PT, R97, RZ, PT ;  /* 0x000000ff6100720c */ /* 0x000fe20003f06270 */
[----:B------:R-:W-:Y:S01]  /*4950*/  @!P4 IMAD.MOV R212, RZ, RZ, -R212 ;  /* 0x000000ffffd4c224 */ /* 0x000fe200078e0ad4 */
[----:B------:R-:W-:Y:S01]  /*4960*/  ISETP.GT.U32.AND P6, PT, R2, R190, PT ;  /* 0x000000be0200720c */ /* 0x000fe20003fc4070 */
[----:B------:R-:W-:Y:S01]  /*4970*/  IMAD.HI.U32 R6, R3, R184, RZ ;  /* 0x000000b803067227 */ /* 0x000fe200078e00ff */
[----:B------:R-:W-:-:S03]  /*4980*/  ISETP.GE.AND P4, PT, R101, RZ, PT ;  /* 0x000000ff6500720c */ /* 0x000fc60003f86270 */
[----:B------:R-:W-:Y:S01]  /*4990*/  @!P5 IMAD.IADD R188, R188, 0x1, -R2 ;  /* 0x00000001bcbcd824 */ /* 0x000fe200078e0a02 */
[----:B------:R-:W-:Y:S01]  /*49a0*/  ISETP.GE.AND P5, PT, R91, RZ, PT ;  /* 0x000000ff5b00720c */ /* 0x000fe20003fa6270 */
[----:B------:R-:W-:Y:S02]  /*49b0*/  IMAD.MOV R11, RZ, RZ, -R6 ;  /* 0x000000ffff0b7224 */ /* 0x000fe400078e0a06 */
[----:B------:R-:W-:Y:S01]  /*49c0*/  @!P2 IMAD.IADD R186, R186, 0x1, -R2 ;  /* 0x00000001babaa824 */ /* 0x000fe200078e0a02 */
[----:B------:R-:W-:Y:S01]  /*49d0*/  ISETP.GE.AND P2, PT, R93, RZ, PT ;  /* 0x000000ff5d00720c */ /* 0x000fe20003f46270 */
[----:B------:R-:W-:Y:S02]  /*49e0*/  @!P0 IMAD.MOV R196, RZ, RZ, -R196 ;  /* 0x000000ffffc48224 */ /* 0x000fe400078e0ac4 */
[----:B------:R-:W-:Y:S01]  /*49f0*/  @!P6 IMAD.IADD R190, R190, 0x1, -R2 ;  /* 0x00000001bebee824 */ /* 0x000fe200078e0a02 */
[----:B------:R-:W-:Y:S01]  /*4a00*/  ISETP.GT.U32.AND P0, PT, R2, R186, PT ;  /* 0x000000ba0200720c */ /* 0x000fe20003f04070 */
[----:B------:R-:W-:-:S04]  /*4a10*/  IMAD.HI.U32 R6, R3, R182, RZ ;  /* 0x000000b603067227 */ /* 0x000fc800078e00ff */
[----:B------:R-:W-:Y:S01]  /*4a20*/  @!P4 IMAD.MOV R200, RZ, RZ, -R200 ;  /* 0x000000ffffc8c224 */ /* 0x000fe200078e0ac8 */
[C---:B------:R-:W-:Y:S01]  /*4a30*/  ISETP.GT.U32.AND P4, PT, R2.reuse, R192, PT ;  /* 0x000000c00200720c */ /* 0x040fe20003f84070 */
[C---:B------:R-:W-:Y:S02]  /*4a40*/  IMAD R184, R2.reuse, R11, R184 ;  /* 0x0000000b02b87224 */ /* 0x040fe400078e02b8 */
[----:B------:R-:W-:Y:S01]  /*4a50*/  @!P5 IMAD.MOV R190, RZ, RZ, -R190 ;  /* 0x000000ffffbed224 */ /* 0x000fe200078e0abe */
[----:B------:R-:W-:Y:S01]  /*4a60*/  ISETP.GE.AND P5, PT, R77, RZ, PT ;  /* 0x000000ff4d00720c */ /* 0x000fe20003fa6270 */
[----:B------:R-:W-:Y:S01]  /*4a70*/  IMAD.MOV R11, RZ, RZ, -R6 ;  /* 0x000000ffff0b7224 */ /* 0x000fe200078e0a06 */
[----:B------:R-:W-:Y:S01]  /*4a80*/  ISETP.GT.U32.AND P6, PT, R2, R184, PT ;  /* 0x000000b80200720c */ /* 0x000fe20003fc4070 */
[----:B------:R-:W-:-:S04]  /*4a90*/  IMAD.HI.U32 R6, R3, R180, RZ ;  /* 0x000000b403067227 */ /* 0x000fc800078e00ff */
[----:B------:R-:W-:Y:S01]  /*4aa0*/  @!P3 IMAD.MOV R208, RZ, RZ, -R208 ;  /* 0x000000ffffd0b224 */ /* 0x000fe200078e0ad0 */
[----:B------:R-:W-:Y:S01]  /*4ab0*/  ISETP.GE.AND P3, PT, R99, RZ, PT ;  /* 0x000000ff6300720c */ /* 0x000fe20003f66270 */
[----:B------:R-:W-:Y:S02]  /*4ac0*/  IMAD R182, R2, R11, R182 ;  /* 0x0000000b02b67224 */ /* 0x000fe400078e02b6 */
[----:B------:R-:W-:Y:S02]  /*4ad0*/  IMAD.MOV R11, RZ, RZ, -R6 ;  /* 0x000000ffff0b7224 */ /* 0x000fe400078e0a06 */
[----:B------:R-:W-:Y:S01]  /*4ae0*/  @!P0 IMAD.IADD R186, R186, 0x1, -R2 ;  /* 0x00000001baba8824 */ /* 0x000fe200078e0a02 */
[----:B------:R-:W-:Y:S01]  /*4af0*/  ISETP.GE.AND P0, PT, R81, RZ, PT ;  /* 0x000000ff5100720c */ /* 0x000fe20003f06270 */
[----:B------:R-:W-:Y:S02]  /*4b00*/  IMAD R180, R2, R11, R180 ;  /* 0x0000000b02b47224 */ /* 0x000fe400078e02b4 */
[----:B------:R-:W-:Y:S01]  /*4b10*/  @!P4 IMAD.IADD R192, R192, 0x1, -R2 ;  /* 0x00000001c0c0c824 */ /* 0x000fe200078e0a02 */
[----:B------:R-:W-:Y:S01]  /*4b20*/  ISETP.GE.AND P4, PT, R89, RZ, PT ;  /* 0x000000ff5900720c */ /* 0x000fe20003f86270 */
[----:B------:R-:W-:-:S04]  /*4b30*/  IMAD.HI.U32 R8, R3, R178, RZ ;  /* 0x000000b203087227 */ /* 0x000fc800078e00ff */
[----:B------:R-:W-:Y:S01]  /*4b40*/  @!P5 IMAD.MOV R186, RZ, RZ, -R186 ;  /* 0x000000ffffbad224 */ /* 0x000fe200078e0aba */
[C---:B------:R-:W-:Y:S01]  /*4b50*/  ISETP.GT.U32.AND P5, PT, R2.reuse, R180, PT ;  /* 0x000000b40200720c */ /* 0x040fe20003fa4070 */
[----:B------:R-:W-:Y:S02]  /*4b60*/  IMAD.MOV R13, RZ, RZ, -R8 ;  /* 0x000000ffff0d7224 */ /* 0x000fe400078e0a08 */
[----:B------:R-:W-:Y:S01]  /*4b70*/  @!P3 IMAD.MOV R198, RZ, RZ, -R198 ;  /* 0x000000ffffc6b224 */ /* 0x000fe200078e0ac6 */
[C---:B------:R-:W-:Y:S01]  /*4b80*/  ISETP.GT.U32.AND P3, PT, R2.reuse, R188, PT ;  /* 0x000000bc0200720c */ /* 0x040fe20003f64070 */
[----:B------:R-:W-:Y:S01]  /*4b90*/  @!P1 IMAD.MOV R194, RZ, RZ, -R194 ;  /* 0x000000ffffc29224 */ /* 0x000fe200078e0ac2 */
[C---:B------:R-:W-:Y:S01]  /*4ba0*/  ISETP.GT.U32.AND P1, PT, R2.reuse, R182, PT ;  /* 0x000000b60200720c */ /* 0x040fe20003f24070 */
[----:B------:R-:W-:Y:S02]  /*4bb0*/  IMAD R178, R2, R13, R178 ;  /* 0x0000000d02b27224 */ /* 0x000fe400078e02b2 */
[----:B------:R-:W-:-:S02]  /*4bc0*/  @!P4 IMAD.MOV R192, RZ, RZ, -R192 ;  /* 0x000000ffffc0c224 */ /* 0x000fc400078e0ac0 */
[--C-:B------:R-:W-:Y:S01]  /*4bd0*/  @!P6 IMAD.IADD R184, R184, 0x1, -R2.reuse ;  /* 0x00000001b8b8e824 */ /* 0x100fe200078e0a02 */
[----:B------:R-:W-:Y:S01]  /*4be0*/  ISETP.GT.U32.AND P4, PT, R2, R178, PT ;  /* 0x000000b20200720c */ /* 0x000fe20003f84070 */
[--C-:B------:R-:W-:Y:S02]  /*4bf0*/  @!P5 IMAD.IADD R180, R180, 0x1, -R2.reuse ;  /* 0x00000001b4b4d824 */ /* 0x100fe400078e0a02 */
[----:B------:R-:W-:Y:S01]  /*4c00*/  IMAD.HI.U32 R8, R3, R172, RZ ;  /* 0x000000ac03087227 */ /* 0x000fe200078e00ff */
[C---:B------:R-:W-:Y:S02]  /*4c10*/  ISETP.GT.U32.AND P6, PT, R2.reuse, R184, PT ;  /* 0x000000b80200720c */ /* 0x040fe40003fc4070 */
[----:B------:R-:W-:Y:S01]  /*4c20*/  ISETP.GT.U32.AND P5, PT, R2, R180, PT ;  /* 0x000000b40200720c */ /* 0x000fe20003fa4070 */
[--C-:B------:R-:W-:Y:S01]  /*4c30*/  @!P3 IMAD.IADD R188, R188, 0x1, -R2.reuse ;  /* 0x00000001bcbcb824 */ /* 0x100fe200078e0a02 */
[----:B------:R-:W-:Y:S01]  /*4c40*/  ISETP.GE.AND P3, PT, R79, RZ, PT ;  /* 0x000000ff4f00720c */ /* 0x000fe20003f66270 */
[----:B------:R-:W-:Y:S01]  /*4c50*/  @!P1 IMAD.IADD R182, R182, 0x1, -R2 ;  /* 0x00000001b6b69824 */ /* 0x000fe200078e0a02 */
[----:B------:R-:W-:Y:S01]  /*4c60*/  ISETP.GE.AND P1, PT, R75, RZ, PT ;  /* 0x000000ff4b00720c */ /* 0x000fe20003f26270 */
[----:B------:R-:W-:-:S02]  /*4c70*/  @!P2 IMAD.MOV R188, RZ, RZ, -R188 ;  /* 0x000000ffffbca224 */ /* 0x000fc400078e0abc */
[----:B------:R-:W-:Y:S01]  /*4c80*/  @!P4 IMAD.IADD R178, R178, 0x1, -R2 ;  /* 0x00000001b2b2c824 */ /* 0x000fe200078e0a02 */
[C---:B------:R-:W-:Y:S01]  /*4c90*/  ISETP.GT.U32.AND P2, PT, R2.reuse, R182, PT ;  /* 0x000000b60200720c */ /* 0x040fe20003f44070 */
[----:B------:R-:W-:Y:S01]  /*4ca0*/  IMAD.MOV R13, RZ, RZ, -R8 ;  /* 0x000000ffff0d7224 */ /* 0x000fe200078e0a08 */
[----:B------:R-:W-:Y:S01]  /*4cb0*/  IABS R8, R63 ;  /* 0x0000003f00087213 */ /* 0x000fe20000000000 */
[----:B------:R-:W-:Y:S01]  /*4cc0*/  IMAD.HI.U32 R6, R3, R176, RZ ;  /* 0x000000b003067227 */ /* 0x000fe200078e00ff */
[----:B------:R-:W-:-:S03]  /*4cd0*/  ISETP.GT.U32.AND P4, PT, R2, R178, PT ;  /* 0x000000b20200720c */ /* 0x000fc60003f84070 */
[----:B------:R-:W-:Y:S02]  /*4ce0*/  IMAD R172, R2, R13, R172 ;  /* 0x0000000d02ac7224 */ /* 0x000fe400078e02ac */
[----:B------:R-:W-:Y:S02]  /*4cf0*/  @!P5 IMAD.IADD R180, R180, 0x1, -R2 ;  /* 0x00000001b4b4d824 */ /* 0x000fe400078e0a02 */
[----:B------:R-:W-:Y:S02]  /*4d00*/  IMAD.MOV R11, RZ, RZ, -R6 ;  /* 0x000000ffff0b7224 */ /* 0x000fe400078e0a06 */
[----:B------:R-:W-:Y:S01]  /*4d10*/  @!P6 IMAD.IADD R184, R184, 0x1, -R2 ;  /* 0x00000001b8b8e824 */ /* 0x000fe200078e0a02 */
[----:B------:R-:W-:Y:S01]  /*4d20*/  ISETP.GE.AND P6, PT, R83, RZ, PT ;  /* 0x000000ff5300720c */ /* 0x000fe20003fc6270 */
[----:B------:R-:W-:Y:S01]  /*4d30*/  @!P1 IMAD.MOV R180, RZ, RZ, -R180 ;  /* 0x000000ffffb49224 */ /* 0x000fe200078e0ab4 */
[----:B------:R-:W-:Y:S01]  /*4d40*/  ISETP.GT.U32.AND P1, PT, R2, R172, PT ;  /* 0x000000ac0200720c */ /* 0x000fe20003f24070 */
[----:B------:R-:W-:Y:S01]  /*4d50*/  @!P2 IMAD.IADD R182, R182, 0x1, -R2 ;  /* 0x00000001b6b6a824 */ /* 0x000fe200078e0a02 */
[----:B------:R-:W-:Y:S01]  /*4d60*/  ISETP.GE.AND P2, PT, R71, RZ, PT ;  /* 0x000000ff4700720c */ /* 0x000fe20003f46270 */
[----:B------:R-:W-:-:S02]  /*4d70*/  IMAD R176, R2, R11, R176 ;  /* 0x0000000b02b07224 */ /* 0x000fc400078e02b0 */
[----:B------:R-:W-:Y:S02]  /*4d80*/  @!P0 IMAD.MOV R182, RZ, RZ, -R182 ;  /* 0x000000ffffb68224 */ /* 0x000fe400078e0ab6 */
[----:B------:R-:W-:Y:S01]  /*4d90*/  @!P4 IMAD.IADD R178, R178, 0x1, -R2 ;  /* 0x00000001b2b2c824 */ /* 0x000fe200078e0a02 */
[----:B------:R-:W-:Y:S01]  /*4da0*/  ISETP.GT.U32.AND P0, PT, R2, R176, PT ;  /* 0x000000b00200720c */ /* 0x000fe20003f04070 */
[----:B------:R-:W-:Y:S01]  /*4db0*/  IMAD.HI.U32 R6, R3, R174, RZ ;  /* 0x000000ae03067227 */ /* 0x000fe200078e00ff */
[----:B------:R-:W-:-:S03]  /*4dc0*/  ISETP.GE.AND P4, PT, R73, RZ, PT ;  /* 0x000000ff4900720c */ /* 0x000fc60003f86270 */
[----:B------:R-:W-:Y:S01]  /*4dd0*/  @!P6 IMAD.MOV R178, RZ, RZ, -R178 ;  /* 0x000000ffffb2e224 */ /* 0x000fe200078e0ab2 */
[----:B------:R-:W-:Y:S01]  /*4de0*/  ISETP.GE.AND P6, PT, R4, RZ, PT ;  /* 0x000000ff0400720c */ /* 0x000fe20003fc6270 */
[----:B------:R-:W-:Y:S02]  /*4df0*/  IMAD.MOV R11, RZ, RZ, -R6 ;  /* 0x000000ffff0b7224 */ /* 0x000fe400078e0a06 */
[----:B------:R-:W-:-:S04]  /*4e00*/  IMAD.HI.U32 R4, R3, R170, RZ ;  /* 0x000000aa03047227 */ /* 0x000fc800078e00ff */
[----:B------:R-:W-:Y:S02]  /*4e10*/  @!P1 IMAD.IADD R172, R172, 0x1, -R2 ;  /* 0x00000001acac9824 */ /* 0x000fe400078e0a02 */
[C---:B------:R-:W-:Y:S02]  /*4e20*/  IMAD R174, R2.reuse, R11, R174 ;  /* 0x0000000b02ae7224 */ /* 0x040fe400078e02ae */
[----:B------:R-:W-:Y:S01]  /*4e30*/  IMAD.MOV R11, RZ, RZ, -R4 ;  /* 0x000000ffff0b7224 */ /* 0x000fe200078e0a04 */
[----:B------:R-:W-:Y:S01]  /*4e40*/  ISETP.GT.U32.AND P1, PT, R2, R172, PT ;  /* 0x000000ac0200720c */ /* 0x000fe20003f24070 */
[----:B------:R-:W-:Y:S01]  /*4e50*/  @!P0 IMAD.IADD R176, R176, 0x1, -R2 ;  /* 0x00000001b0b08824 */ /* 0x000fe200078e0a02 */
[----:B------:R-:W-:Y:S01]  /*4e60*/  ISETP.GT.U32.AND P5, PT, R2, R174, PT ;  /* 0x000000ae0200720c */ /* 0x000fe20003fa4070 */
[----:B------:R-:W-:-:S03]  /*4e70*/  IMAD.HI.U32 R4, R3, R168, RZ ;  /* 0x000000a803047227 */ /* 0x000fc600078e00ff */
[C---:B------:R-:W-:Y:S01]  /*4e80*/  ISETP.GT.U32.AND P0, PT, R2.reuse, R176, PT ;  /* 0x000000b00200720c */ /* 0x040fe20003f04070 */
[----:B------:R-:W-:Y:S02]  /*4e90*/  IMAD R170, R2, R11, R170 ;  /* 0x0000000b02aa7224 */ /* 0x000fe400078e02aa */
[----:B------:R-:W-:Y:S02]  /*4ea0*/  IMAD.MOV R11, RZ, RZ, -R4 ;  /* 0x000000ffff0b7224 */ /* 0x000fe400078e0a04 */
[----:B------:R-:W-:-:S04]  /*4eb0*/  IMAD.HI.U32 R4, R3, R166, RZ ;  /* 0x000000a603047227 */ /* 0x000fc800078e00ff */
[----:B------:R-:W-:Y:S01]  /*4ec0*/  @!P3 IMAD.MOV R184, RZ, RZ, -R184 ;  /* 0x000000ffffb8b224 */ /* 0x000fe200078e0ab8 */
[----:B------:R-:W-:Y:S01]  /*4ed0*/  ISETP.GE.AND P3, PT, R69, RZ, PT ;  /* 0x000000ff4500720c */ /* 0x000fe20003f66270 */
[----:B------:R-:W-:Y:S01]  /*4ee0*/  IMAD.MOV R13, RZ, RZ, -R4 ;  /* 0x000000ffff0d7224 */ /* 0x000fe200078e0a04 */
[----:B------:R-:W-:Y:S01]  /*4ef0*/  IABS R4, R59 ;  /* 0x0000003b00047213 */ /* 0x000fe20000000000 */
[----:B------:R-:W-:-:S04]  /*4f00*/  IMAD.HI.U32 R6, R3, R8, RZ ;  /* 0x0000000803067227 */ /* 0x000fc800078e00ff */
[----:B------:R-:W-:Y:S02]  /*4f10*/  IMAD R166, R2, R13, R166 ;  /* 0x0000000d02a67224 */ /* 0x000fe400078e02a6 */
[----:B------:R-:W-:Y:S02]  /*4f20*/  @!P1 IMAD.IADD R172, R172, 0x1, -R2 ;  /* 0x00000001acac9824 */ /* 0x000fe400078e0a02 */
[C---:B------:R-:W-:Y:S02]  /*4f30*/  IMAD R168, R2.reuse, R11, R168 ;  /* 0x0000000b02a87224 */ /* 0x040fe400078e02a8 */
[----:B------:R-:W-:Y:S02]  /*4f40*/  IMAD.MOV R11, RZ, RZ, -R6 ;  /* 0x000000ffff0b7224 */ /* 0x000fe400078e0a06 */
[----:B------:R-:W-:Y:S01]  /*4f50*/  @!P4 IMAD.MOV R172, RZ, RZ, -R172 ;  /* 0x000000ffffacc224 */ /* 0x000fe200078e0aac */
[----:B------:R-:W-:Y:S01]  /*4f60*/  ISETP.GT.U32.AND P4, PT, R2, R166, PT ;  /* 0x000000a60200720c */ /* 0x000fe20003f84070 */
[----:B------:R-:W-:-:S02]  /*4f70*/  @!P5 IMAD.IADD R174, R174, 0x1, -R2 ;  /* 0x00000001aeaed824 */ /* 0x000fc400078e0a02 */
[----:B------:R-:W-:Y:S01]  /*4f80*/  @!P0 IMAD.IADD R176, R176, 0x1, -R2 ;  /* 0x00000001b0b08824 */ /* 0x000fe200078e0a02 */
[C---:B------:R-:W-:Y:S01]  /*4f90*/  ISETP.GT.U32.AND P0, PT, R2.reuse, R170, PT ;  /* 0x000000aa0200720c */ /* 0x040fe20003f04070 */
[C---:B------:R-:W-:Y:S01]  /*4fa0*/  IMAD R11, R2.reuse, R11, R8 ;  /* 0x0000000b020b7224 */ /* 0x040fe200078e0208 */
[C---:B------:R-:W-:Y:S01]  /*4fb0*/  ISETP.GT.U32.AND P5, PT, R2.reuse, R174, PT ;  /* 0x000000ae0200720c */ /* 0x040fe20003fa4070 */
[----:B------:R-:W-:Y:S01]  /*4fc0*/  @!P3 IMAD.MOV R176, RZ, RZ, -R176 ;  /* 0x000000ffffb0b224 */ /* 0x000fe200078e0ab0 */
[C---:B------:R-:W-:Y:S01]  /*4fd0*/  ISETP.GT.U32.AND P3, PT, R2.reuse, R168, PT ;  /* 0x000000a80200720c */ /* 0x040fe20003f64070 */
[----:B------:R-:W-:Y:S01]  /*4fe0*/  IMAD.MOV.U32 R13, RZ, RZ, R4 ;  /* 0x000000ffff0d7224 */ /* 0x000fe200078e0004 */
[----:B------:R-:W-:Y:S02]  /*4ff0*/  ISETP.GT.U32.AND P1, PT, R2, R11, PT ;  /* 0x0000000b0200720c */ /* 0x000fe40003f24070 */
[----:B------:R-:W-:Y:S01]  /*5000*/  IABS R8, R40 ;  /* 0x0000002800087213 */ /* 0x000fe20000000000 */
[----:B------:R-:W-:-:S04]  /*5010*/  IMAD.HI.U32 R4, R3, R13, RZ ;  /* 0x0000000d03047227 */ /* 0x000fc800078e00ff */
[--C-:B------:R-:W-:Y:S02]  /*5020*/  @!P4 IMAD.IADD R166, R166, 0x1, -R2.reuse ;  /* 0x00000001a6a6c824 */ /* 0x100fe400078e0a02 */
[----:B------:R-:W-:Y:S02]  /*5030*/  @!P0 IMAD.IADD R170, R170, 0x1, -R2 ;  /* 0x00000001aaaa8824 */ /* 0x000fe400078e0a02 */
[----:B------:R-:W-:Y:S01]  /*5040*/  IMAD.MOV R4, RZ, RZ, -R4 ;  /* 0x000000ffff047224 */ /* 0x000fe200078e0a04 */
[----:B------:R-:W-:Y:S01]  /*5050*/  ISETP.GT.U32.AND P4, PT, R2, R166, PT ;  /* 0x000000a60200720c */ /* 0x000fe20003f84070 */
[--C-:B------:R-:W-:Y:S01]  /*5060*/  @!P5 IMAD.IADD R174, R174, 0x1, -R2.reuse ;  /* 0x00000001aeaed824 */ /* 0x100fe200078e0a02 */
[----:B------:R-:W-:Y:S01]  /*5070*/  ISETP.GT.U32.AND P0, PT, R2, R170, PT ;  /* 0x000000aa0200720c */ /* 0x000fe20003f04070 */
[----:B------:R-:W-:Y:S01]  /*5080*/  @!P3 IMAD.IADD R168, R168, 0x1, -R2 ;  /* 0x00000001a8a8b824 */ /* 0x000fe200078e0a02 */
[----:B------:R-:W-:Y:S01]  /*5090*/  ISETP.GE.AND P5, PT, R67, RZ, PT ;  /* 0x000000ff4300720c */ /* 0x000fe20003fa6270 */
[----:B------:R-:W-:Y:S01]  /*50a0*/  IMAD R13, R2, R4, R13 ;  /* 0x00000004020d7224 */ /* 0x000fe200078e020d */
[----:B------:R-:W-:Y:S01]  /*50b0*/  ISETP.GE.AND P3, PT, R63, RZ, PT ;  /* 0x000000ff3f00720c */ /* 0x000fe20003f66270 */
[----:B------:R-:W-:-:S04]  /*50c0*/  IMAD.HI.U32 R4, R3, R164, RZ ;  /* 0x000000a403047227 */ /* 0x000fc800078e00ff */
[----:B------:R-:W-:Y:S02]  /*50d0*/  @!P1 IMAD.IADD R11, R11, 0x1, -R2 ;  /* 0x000000010b0b9824 */ /* 0x000fe400078e0a02 */
[----:B------:R-:W-:Y:S01]  /*50e0*/  @!P2 IMAD.MOV R174, RZ, RZ, -R174 ;  /* 0x000000ffffaea224 */ /* 0x000fe200078e0aae */
[C---:B------:R-:W-:Y:S01]  /*50f0*/  ISETP.GT.U32.AND P2, PT, R2.reuse, R168, PT ;  /* 0x000000a80200720c */ /* 0x040fe20003f44070 */
[----:B------:R-:W-:Y:S01]  /*5100*/  IMAD.MOV R15, RZ, RZ, -R4 ;  /* 0x000000ffff0f7224 */ /* 0x000fe200078e0a04 */
[----:B------:R-:W-:Y:S01]  /*5110*/  ISETP.GT.U32.AND P1, PT, R2, R11, PT ;  /* 0x0000000b0200720c */ /* 0x000fe20003f24070 */
[----:B------:R-:W-:Y:S02]  /*5120*/  @!P4 IMAD.IADD R166, R166, 0x1, -R2 ;  /* 0x00000001a6a6c824 */ /* 0x000fe400078e0a02 */
[----:B------:R-:W-:Y:S02]  /*5130*/  IMAD R164, R2, R15, R164 ;  /* 0x0000000f02a47224 */ /* 0x000fe400078e02a4 */
[----:B------:R-:W-:Y:S01]  /*5140*/  @!P0 IMAD.IADD R170, R170, 0x1, -R2 ;  /* 0x00000001aaaa8824 */ /* 0x000fe200078e0a02 */
[----:B------:R-:W-:Y:S01]  /*5150*/  ISETP.GE.AND P0, PT, R65, RZ, PT ;  /* 0x000000ff4100720c */ /* 0x000fe20003f06270 */
[----:B------:R-:W-:Y:S01]  /*5160*/  IMAD.HI.U32 R6, R3, R8, RZ ;  /* 0x0000000803067227 */ /* 0x000fe200078e00ff */
[----:B------:R-:W-:-:S03]  /*5170*/  ISETP.GT.U32.AND P4, PT, R2, R164, PT ;  /* 0x000000a40200720c */ /* 0x000fc60003f84070 */
[----:B------:R-:W-:Y:S01]  /*5180*/  @!P2 IMAD.IADD R168, R168, 0x1, -R2 ;  /* 0x00000001a8a8a824 */ /* 0x000fe200078e0a02 */
[----:B------:R-:W-:Y:S01]  /*5190*/  ISETP.GT.U32.AND P2, PT, R2, R13, PT ;  /* 0x0000000d0200720c */ /* 0x000fe20003f44070 */
[----:B------:R-:W-:Y:S01]  /*51a0*/  @!P6 IMAD.MOV R170, RZ, RZ, -R170 ;  /* 0x000000ffffaae224 */ /* 0x000fe200078e0aaa */
[----:B------:R-:W-:Y:S01]  /*51b0*/  ISETP.GE.AND P6, PT, R59, RZ, PT ;  /* 0x000000ff3b00720c */ /* 0x000fe20003fc6270 */
[----:B------:R-:W-:Y:S01]  /*51c0*/  @!P1 IMAD.IADD R11, R11, 0x1, -R2 ;  /* 0x000000010b0b9824 */ /* 0x000fe200078e0a02 */
[----:B------:R-:W-:Y:S01]  /*51d0*/  ISETP.GE.AND P1, PT, R61, RZ, PT ;  /* 0x000000ff3d00720c */ /* 0x000fe20003f26270 */
[----:B------:R-:W-:Y:S02]  /*51e0*/  IMAD.MOV R59, RZ, RZ, -R6 ;  /* 0x000000ffff3b7224 */ /* 0x000fe400078e0a06 */
[----:B------:R-:W-:Y:S01]  /*51f0*/  @!P5 IMAD.MOV R168, RZ, RZ, -R168 ;  /* 0x000000ffffa8d224 */ /* 0x000fe200078e0aa8 */
[----:B------:R-:W-:Y:S01]  /*5200*/  ISETP.GE.AND P5, PT, R40, RZ, PT ;  /* 0x000000ff2800720c */ /* 0x000fe20003fa6270 */
[----:B------:R-:W-:-:S02]  /*5210*/  IMAD R15, R2, R59, R8 ;  /* 0x0000003b020f7224 */ /* 0x000fc400078e0208 */
[----:B------:R-:W-:Y:S02]  /*5220*/  IMAD.MOV.U32 R40, RZ, RZ, R11 ;  /* 0x000000ffff287224 */ /* 0x000fe400078e000b */
[----:B------:R-:W-:Y:S02]  /*5230*/  @!P4 IMAD.IADD R164, R164, 0x1, -R2 ;  /* 0x00000001a4a4c824 */ /* 0x000fe400078e0a02 */
[----:B------:R-:W-:Y:S01]  /*5240*/  @!P3 IMAD.MOV R40, RZ, RZ, -R40 ;  /* 0x000000ffff28b224 */ /* 0x000fe200078e0a28 */
[C---:B------:R-:W-:Y:S01]  /*5250*/  ISETP.GT.U32.AND P3, PT, R2.reuse, R15, PT ;  /* 0x0000000f0200720c */ /* 0x040fe20003f64070 */
[----:B------:R-:W-:Y:S01]  /*5260*/  IMAD.HI.U32 R4, R3, R162, RZ ;  /* 0x000000a203047227 */ /* 0x000fe200078e00ff */
[----:B------:R-:W-:-:S03]  /*5270*/  ISETP.GT.U32.AND P4, PT, R2, R164, PT ;  /* 0x000000a40200720c */ /* 0x000fc60003f84070 */
[----:B------:R-:W-:Y:S01]  /*5280*/  IMAD.MOV R11, RZ, RZ, -R4 ;  /* 0x000000ffff0b7224 */ /* 0x000fe200078e0a04 */
[----:B------:R-:W-:Y:S01]  /*5290*/  IABS R4, R55 ;  /* 0x0000003700047213 */ /* 0x000fe20000000000 */
[----:B------:R-:W-:Y:S02]  /*52a0*/  @!P2 IMAD.IADD R13, R13, 0x1, -R2 ;  /* 0x000000010d0da824 */ /* 0x000fe400078e0a02 */
[C---:B------:R-:W-:Y:S02]  /*52b0*/  IMAD R162, R2.reuse, R11, R162 ;  /* 0x0000000b02a27224 */ /* 0x040fe400078e02a2 */
[----:B------:R-:W-:Y:S01]  /*52c0*/  IMAD.HI.U32 R6, R3, R10, RZ ;  /* 0x0000000a03067227 */ /* 0x000fe200078e00ff */
[----:B------:R-:W-:-:S03]  /*52d0*/  ISETP.GT.U32.AND P2, PT, R2, R13, PT ;  /* 0x0000000d0200720c */ /* 0x000fc60003f44070 */
[--C-:B------:R-:W-:Y:S02]  /*52e0*/  @!P3 IMAD.IADD R15, R15, 0x1, -R2.reuse ;  /* 0x000000010f0fb824 */ /* 0x100fe400078e0a02 */
[----:B------:R-:W-:Y:S01]  /*52f0*/  @!P4 IMAD.IADD R164, R164, 0x1, -R2 ;  /* 0x00000001a4a4c824 */ /* 0x000fe200078e0a02 */
[C---:B------:R-:W-:Y:S01]  /*5300*/  ISETP.GT.U32.AND P4, PT, R2.reuse, R162, PT ;  /* 0x000000a20200720c */ /* 0x040fe20003f84070 */
[----:B------:R-:W-:Y:S01]  /*5310*/  IMAD.MOV R11, RZ, RZ, -R6 ;  /* 0x000000ffff0b7224 */ /* 0x000fe200078e0a06 */
[----:B------:R-:W-:Y:S01]  /*5320*/  ISETP.GT.U32.AND P3, PT, R2, R15, PT ;  /* 0x0000000f0200720c */ /* 0x000fe20003f64070 */
[----:B------:R-:W-:-:S04]  /*5330*/  IMAD.HI.U32 R8, R3, R160, RZ ;  /* 0x000000a003087227 */ /* 0x000fc800078e00ff */
[----:B------:R-:W-:Y:S01]  /*5340*/  IMAD R11, R2, R11, R10 ;  /* 0x0000000b020b7224 */ /* 0x000fe200078e020a */
[----:B------:R-:W-:Y:S01]  /*5350*/  IABS R10, R53 ;  /* 0x00000035000a7213 */ /* 0x000fe20000000000 */
[----:B------:R-:W-:Y:S01]  /*5360*/  @!P2 IMAD.IADD R13, R13, 0x1, -R2 ;  /* 0x000000010d0da824 */ /* 0x000fe200078e0a02 */
[----:B------:R-:W-:Y:S01]  /*5370*/  ISETP.GE.AND P2, PT, R57, RZ, PT ;  /* 0x000000ff3900720c */ /* 0x000fe20003f46270 */
[----:B------:R-:W-:Y:S01]  /*5380*/  @!P0 IMAD.MOV R166, RZ, RZ, -R166 ;  /* 0x000000ffffa68224 */ /* 0x000fe200078e0aa6 */
[----:B------:R-:W-:Y:S01]  /*5390*/  ISETP.GE.AND P0, PT, R38, RZ, PT ;  /* 0x000000ff2600720c */ /* 0x000fe20003f06270 */
[--C-:B------:R-:W-:Y:S02]  /*53a0*/  @!P4 IMAD.IADD R162, R162, 0x1, -R2.reuse ;  /* 0x00000001a2a2c824 */ /* 0x100fe400078e0a02 */
[----:B------:R-:W-:Y:S01]  /*53b0*/  @!P3 IMAD.IADD R15, R15, 0x1, -R2 ;  /* 0x000000010f0fb824 */ /* 0x000fe200078e0a02 */
[C---:B------:R-:W-:Y:S01]  /*53c0*/  ISETP.GT.U32.AND P3, PT, R2.reuse, R11, PT ;  /* 0x0000000b0200720c */ /* 0x040fe20003f64070 */
[----:B------:R-:W-:Y:S01]  /*53d0*/  IMAD.MOV.U32 R6, RZ, RZ, R4 ;  /* 0x000000ffff067224 */ /* 0x000fe200078e0004 */
[----:B------:R-:W-:Y:S01]  /*53e0*/  ISETP.GT.U32.AND P4, PT, R2, R162, PT ;  /* 0x000000a20200720c */ /* 0x000fe20003f84070 */
[----:B------:R-:W-:-:S02]  /*53f0*/  IMAD.MOV.U32 R38, RZ, RZ, R13 ;  /* 0x000000ffff267224 */ /* 0x000fc400078e000d */
[----:B------:R-:W-:Y:S01]  /*5400*/  IMAD.MOV R13, RZ, RZ, -R8 ;  /* 0x000000ffff0d7224 */ /* 0x000fe200078e0a08 */
[----:B------:R-:W-:Y:S01]  /*5410*/  IABS R8, R34 ;  /* 0x0000002200087213 */ /* 0x000fe20000000000 */
[----:B------:R-:W-:-:S04]  /*5420*/  IMAD.HI.U32 R4, R3, R6, RZ ;  /* 0x0000000603047227 */ /* 0x000fc800078e00ff */
[C---:B------:R-:W-:Y:S02]  /*5430*/  IMAD R160, R2.reuse, R13, R160 ;  /* 0x0000000d02a07224 */ /* 0x040fe400078e02a0 */
[----:B------:R-:W-:Y:S02]  /*5440*/  IMAD.MOV R13, RZ, RZ, -R4 ;  /* 0x000000ffff0d7224 */ /* 0x000fe400078e0a04 */
[----:B------:R-:W-:Y:S02]  /*5450*/  @!P3 IMAD.IADD R11, R11, 0x1, -R2 ;  /* 0x000000010b0bb824 */ /* 0x000fe400078e0a02 */
[C---:B------:R-:W-:Y:S02]  /*5460*/  IMAD R13, R2.reuse, R13, R6 ;  /* 0x0000000d020d7224 */ /* 0x040fe400078e0206 */
[----:B------:R-:W-:Y:S01]  /*5470*/  @!P1 IMAD.MOV R164, RZ, RZ, -R164 ;  /* 0x000000ffffa49224 */ /* 0x000fe200078e0aa4 */
[----:B------:R-:W-:Y:S01]  /*5480*/  ISETP.GT.U32.AND P1, PT, R2, R160, PT ;  /* 0x000000a00200720c */ /* 0x000fe20003f24070 */
[----:B------:R-:W-:Y:S01]  /*5490*/  @!P4 IMAD.IADD R162, R162, 0x1, -R2 ;  /* 0x00000001a2a2c824 */ /* 0x000fe200078e0a02 */
[C---:B------:R-:W-:Y:S01]  /*54a0*/  ISETP.GT.U32.AND P4, PT, R2.reuse, R13, PT ;  /* 0x0000000d0200720c */ /* 0x040fe20003f84070 */
[----:B------:R-:W-:Y:S01]  /*54b0*/  IMAD.HI.U32 R4, R3, R158, RZ ;  /* 0x0000009e03047227 */ /* 0x000fe200078e00ff */
[----:B------:R-:W-:-:S03]  /*54c0*/  ISETP.GT.U32.AND P3, PT, R2, R11, PT ;  /* 0x0000000b0200720c */ /* 0x000fc60003f64070 */
[----:B------:R-:W-:Y:S01]  /*54d0*/  @!P6 IMAD.MOV R38, RZ, RZ, -R38 ;  /* 0x000000ffff26e224 */ /* 0x000fe200078e0a26 */
[----:B------:R-:W-:Y:S01]  /*54e0*/  ISETP.GE.AND P6, PT, R36, RZ, PT ;  /* 0x000000ff2400720c */ /* 0x000fe20003fc6270 */
[----:B------:R-:W-:Y:S02]  /*54f0*/  IMAD.MOV.U32 R36, RZ, RZ, R15 ;  /* 0x000000ffff247224 */ /* 0x000fe400078e000f */
[----:B------:R-:W-:Y:S02]  /*5500*/  IMAD.MOV R15, RZ, RZ, -R4 ;  /* 0x000000ffff0f7224 */ /* 0x000fe400078e0a04 */
[----:B------:R-:W-:-:S04]  /*5510*/  IMAD.HI.U32 R6, R3, R8, RZ ;  /* 0x0000000803067227 */ /* 0x000fc800078e00ff */
[----:B------:R-:W-:Y:S02]  /*5520*/  IMAD R158, R2, R15, R158 ;  /* 0x0000000f029e7224 */ /* 0x000fe400078e029e */
[----:B------:R-:W-:Y:S01]  /*5530*/  @!P5 IMAD.MOV R36, RZ, RZ, -R36 ;  /* 0x000000ffff24d224 */ /* 0x000fe200078e0a24 */
[----:B------:R-:W-:Y:S01]  /*5540*/  ISETP.GE.AND P5, PT, R55, RZ, PT ;  /* 0x000000ff3700720c */ /* 0x000fe20003fa6270 */
[--C-:B------:R-:W-:Y:S02]  /*5550*/  @!P1 IMAD.IADD R160, R160, 0x1, -R2.reuse ;  /* 0x00000001a0a09824 */ /* 0x100fe400078e0a02 */
[----:B------:R-:W-:Y:S01]  /*5560*/  @!P4 IMAD.IADD R13, R13, 0x1, -R2 ;  /* 0x000000010d0dc824 */ /* 0x000fe200078e0a02 */
[----:B------:R-:W-:Y:S01]  /*5570*/  ISETP.GE.AND P4, PT, R32, RZ, PT ;  /* 0x000000ff2000720c */ /* 0x000fe20003f86270 */
[----:B------:R-:W-:Y:S01]  /*5580*/  IMAD.MOV R55, RZ, RZ, -R6 ;  /* 0x000000ffff377224 */ /* 0x000fe200078e0a06 */
[C---:B------:R-:W-:Y:S01]  /*5590*/  ISETP.GT.U32.AND P1, PT, R2.reuse, R160, PT ;  /* 0x000000a00200720c */ /* 0x040fe20003f24070 */
[----:B------:R-:W-:Y:S01]  /*55a0*/  @!P3 IMAD.IADD R11, R11, 0x1, -R2 ;  /* 0x000000010b0bb824 */ /* 0x000fe200078e0a02 */
[C---:B------:R-:W-:Y:S01]  /*55b0*/  ISETP.GT.U32.AND P3, PT, R2.reuse, R158, PT ;  /* 0x0000009e0200720c */ /* 0x040fe20003f64070 */
[----:B------:R-:W-:Y:S01]  /*55c0*/  @!P0 IMAD.MOV R162, RZ, RZ, -R162 ;  /* 0x000000ffffa28224 */ /* 0x000fe200078e0aa2 */
[C---:B------:R-:W-:Y:S01]  /*55d0*/  ISETP.GT.U32.AND P0, PT, R2.reuse, R13, PT ;  /* 0x0000000d0200720c */ /* 0x040fe20003f04070 */
[----:B------:R-:W-:-:S02]  /*55e0*/  IMAD R15, R2, R55, R8 ;  /* 0x00000037020f7224 */ /* 0x000fc400078e0208 */
[----:B------:R-:W-:Y:S01]  /*55f0*/  IMAD.MOV.U32 R8, RZ, RZ, R10 ;  /* 0x000000ffff087224 */ /* 0x000fe200078e000a */
[----:B------:R-:W-:Y:S01]  /*5600*/  IABS R10, R26 ;  /* 0x0000001a000a7213 */ /* 0x000fe20000000000 */
[----:B------:R-:W-:-:S04]  /*5610*/  IMAD.HI.U32 R4, R3, R156, RZ ;  /* 0x0000009c03047227 */ /* 0x000fc800078e00ff */
[----:B------:R-:W-:-:S04]  /*5620*/  IMAD.HI.U32 R6, R3, R8, RZ ;  /* 0x0000000803067227 */ /* 0x000fc800078e00ff */
[----:B------:R-:W-:Y:S02]  /*5630*/  IMAD.MOV R55, RZ, RZ, -R4 ;  /* 0x000000ffff377224 */ /* 0x000fe400078e0a04 */
[----:B------:R-:W-:Y:S02]  /*5640*/  IMAD.MOV R57, RZ, RZ, -R6 ;  /* 0x000000ffff397224 */ /* 0x000fe400078e0a06 */
[----:B------:R-:W-:Y:S02]  /*5650*/  IMAD R156, R2, R55, R156 ;  /* 0x00000037029c7224 */ /* 0x000fe400078e029c */
[--C-:B------:R-:W-:Y:S01]  /*5660*/  @!P3 IMAD.IADD R158, R158, 0x1, -R2.reuse ;  /* 0x000000019e9eb824 */ /* 0x100fe200078e0a02 */
[----:B------:R-:W-:Y:S01]  /*5670*/  ISETP.GE.AND P3, PT, R34, RZ, PT ;  /* 0x000000ff2200720c */ /* 0x000fe20003f66270 */
[----:B------:R-:W-:Y:S02]  /*5680*/  IMAD.MOV.U32 R34, RZ, RZ, R11 ;  /* 0x000000ffff227224 */ /* 0x000fe400078e000b */
[----:B------:R-:W-:Y:S01]  /*5690*/  @!P1 IMAD.IADD R160, R160, 0x1, -R2 ;  /* 0x00000001a0a09824 */ /* 0x000fe200078e0a02 */
[C---:B------:R-:W-:Y:S01]  /*56a0*/  ISETP.GT.U32.AND P1, PT, R2.reuse, R15, PT ;  /* 0x0000000f0200720c */ /* 0x040fe20003f24070 */
[----:B------:R-:W-:-:S02]  /*56b0*/  IMAD R11, R2, R57, R8 ;  /* 0x00000039020b7224 */ /* 0x000fc400078e0208 */
[----:B------:R-:W-:Y:S01]  /*56c0*/  @!P0 IMAD.IADD R13, R13, 0x1, -R2 ;  /* 0x000000010d0d8824 */ /* 0x000fe200078e0a02 */
[C---:B------:R-:W-:Y:S01]  /*56d0*/  ISETP.GT.U32.AND P0, PT, R2.reuse, R156, PT ;  /* 0x0000009c0200720c */ /* 0x040fe20003f04070 */
[----:B------:R-:W-:Y:S01]  /*56e0*/  @!P6 IMAD.MOV R160, RZ, RZ, -R160 ;  /* 0x000000ffffa0e224 */ /* 0x000fe200078e0aa0 */
[----:B------:R-:W-:Y:S01]  /*56f0*/  ISETP.GT.U32.AND P6, PT, R2, R11, PT ;  /* 0x0000000b0200720c */ /* 0x000fe20003fc4070 */
[----:B------:R-:W-:-:S04]  /*5700*/  IMAD.HI.U32 R4, R3, R154, RZ ;  /* 0x0000009a03047227 */ /* 0x000fc800078e00ff */
[----:B------:R-:W-:Y:S01]  /*5710*/  IMAD.MOV R55, RZ, RZ, -R4 ;  /* 0x000000ffff377224 */ /* 0x000fe200078e0a04 */
[----:B------:R-:W-:Y:S01]  /*5720*/  IABS R4, R28 ;  /* 0x0000001c00047213 */ /* 0x000fe20000000000 */
[----:B------:R-:W-:Y:S02]  /*5730*/  IMAD.MOV.U32 R32, RZ, RZ, R13 ;  /* 0x000000ffff207224 */ /* 0x000fe400078e000d */
[----:B------:R-:W-:Y:S01]  /*5740*/  @!P2 IMAD.MOV R34, RZ, RZ, -R34 ;  /* 0x000000ffff22a224 */ /* 0x000fe200078e0a22 */
[----:B------:R-:W-:Y:S01]  /*5750*/  ISETP.GT.U32.AND P2, PT, R2, R158, PT ;  /* 0x0000009e0200720c */ /* 0x000fe20003f44070 */
[----:B------:R-:W-:Y:S01]  /*5760*/  @!P0 IMAD.IADD R156, R156, 0x1, -R2 ;  /* 0x000000019c9c8824 */ /* 0x000fe200078e0a02 */
[----:B------:R-:W-:Y:S01]  /*5770*/  ISETP.GE.AND P0, PT, R30, RZ, PT ;  /* 0x000000ff1e00720c */ /* 0x000fe20003f06270 */
[----:B------:R-:W-:Y:S02]  /*5780*/  IMAD.MOV.U32 R13, RZ, RZ, R4 ;  /* 0x000000ffff0d7224 */ /* 0x000fe400078e0004 */
[----:B------:R-:W-:Y:S01]  /*5790*/  @!P6 IMAD.IADD R11, R11, 0x1, -R2 ;  /* 0x000000010b0be824 */ /* 0x000fe200078e0a02 */
[----:B------:R-:W-:Y:S01]  /*57a0*/  ISETP.GT.U32.AND P6, PT, R2, R156, PT ;  /* 0x0000009c0200720c */ /* 0x000fe20003fc4070 */
[----:B------:R-:W-:-:S04]  /*57b0*/  IMAD.HI.U32 R4, R3, R13, RZ ;  /* 0x0000000d03047227 */ /* 0x000fc800078e00ff */
[----:B------:R-:W-:Y:S02]  /*57c0*/  IMAD.MOV R4, RZ, RZ, -R4 ;  /* 0x000000ffff047224 */ /* 0x000fe400078e0a04 */
[----:B------:R-:W-:Y:S02]  /*57d0*/  @!P1 IMAD.IADD R15, R15, 0x1, -R2 ;  /* 0x000000010f0f9824 */ /* 0x000fe400078e0a02 */
[C---:B------:R-:W-:Y:S02]  /*57e0*/  IMAD R13, R2.reuse, R4, R13 ;  /* 0x00000004020d7224 */ /* 0x040fe400078e020d */
[C---:B------:R-:W-:Y:S01]  /*57f0*/  IMAD R154, R2.reuse, R55, R154 ;  /* 0x00000037029a7224 */ /* 0x040fe200078e029a */
[----:B------:R-:W-:Y:S01]  /*5800*/  ISETP.GT.U32.AND P1, PT, R2, R15, PT ;  /* 0x0000000f0200720c */ /* 0x000fe20003f24070 */
[--C-:B------:R-:W-:Y:S01]  /*5810*/  @!P6 IMAD.IADD R156, R156, 0x1, -R2.reuse ;  /* 0x000000019c9ce824 */ /* 0x100fe200078e0a02 */
[----:B------:R-:W-:Y:S01]  /*5820*/  ISETP.GT.U32.AND P6, PT, R2, R13, PT ;  /* 0x0000000d0200720c */ /* 0x000fe20003fc4070 */
[----:B------:R-:W-:Y:S01]  /*5830*/  @!P2 IMAD.IADD R158, R158, 0x1, -R2 ;  /* 0x000000019e9ea824 */ /* 0x000fe200078e0a02 */
[----:B------:R-:W-:Y:S01]  /*5840*/  ISETP.GT.U32.AND P2, PT, R2, R154, PT ;  /* 0x0000009a0200720c */ /* 0x000fe20003f44070 */
[----:B------:R-:W-:Y:S01]  /*5850*/  IMAD.HI.U32 R4, R3, R150, RZ ;  /* 0x0000009603047227 */ /* 0x000fe200078e00ff */
[----:B------:R-:W-:-:S03]  /*5860*/  IABS R55, R43 ;  /* 0x0000002b00377213 */ /* 0x000fc60000000000 */
[----:B------:R-:W-:Y:S01]  /*5870*/  @!P4 IMAD.MOV R158, RZ, RZ, -R158 ;  /* 0x000000ffff9ec224 */ /* 0x000fe200078e0a9e */
[----:B------:R-:W-:Y:S01]  /*5880*/  ISETP.GT.U32.AND P4, PT, R2, R11, PT ;  /* 0x0000000b0200720c */ /* 0x000fe20003f84070 */
[----:B------:R-:W-:-:S04]  /*5890*/  IMAD.HI.U32 R8, R3, R10, RZ ;  /* 0x0000000a03087227 */ /* 0x000fc800078e00ff */
[--C-:B------:R-:W-:Y:S01]  /*58a0*/  @!P1 IMAD.IADD R15, R15, 0x1, -R2.reuse ;  /* 0x000000010f0f9824 */ /* 0x100fe200078e0a02 */
[----:B------:R-:W-:Y:S01]  /*58b0*/  ISETP.GE.AND P1, PT, R53, RZ, PT ;  /* 0x000000ff3500720c */ /* 0x000fe20003f26270 */
[--C-:B------:R-:W-:Y:S02]  /*58c0*/  @!P6 IMAD.IADD R13, R13, 0x1, -R2.reuse ;  /* 0x000000010d0de824 */ /* 0x100fe400078e0a02 */
[----:B------:R-:W-:Y:S02]  /*58d0*/  IMAD.MOV.U32 R30, RZ, RZ, R15 ;  /* 0x000000ffff1e7224 */ /* 0x000fe400078e000f */
[----:B------:R-:W-:Y:S01]  /*58e0*/  @!P2 IMAD.IADD R154, R154, 0x1, -R2 ;  /* 0x000000019a9aa824 */ /* 0x000fe200078e0a02 */
[----:B------:R-:W-:Y:S01]  /*58f0*/  ISETP.GT.U32.AND P6, PT, R2, R13, PT ;  /* 0x0000000d0200720c */ /* 0x000fe20003fc4070 */
[----:B------:R-:W-:Y:S01]  /*5900*/  @!P3 IMAD.MOV R30, RZ, RZ, -R30 ;  /* 0x000000ffff1eb224 */ /* 0x000fe200078e0a1e */
[----:B------:R-:W-:Y:S01]  /*5910*/  ISETP.GE.AND P2, PT, R28, RZ, PT ;  /* 0x000000ff1c00720c */ /* 0x000fe20003f46270 */
[----:B------:R-:W-:Y:S01]  /*5920*/  IMAD.MOV R15, RZ, RZ, -R4 ;  /* 0x000000ffff0f7224 */ /* 0x000fe200078e0a04 */
[----:B------:R-:W-:Y:S01]  /*5930*/  ISETP.GT.U32.AND P3, PT, R2, R154, PT ;  /* 0x0000009a0200720c */ /* 0x000fe20003f64070 */
[----:B------:R-:W-:-:S04]  /*5940*/  IMAD.HI.U32 R6, R3, R152, RZ ;  /* 0x0000009803067227 */ /* 0x000fc800078e00ff */
[C---:B------:R-:W-:Y:S02]  /*5950*/  IMAD R150, R2.reuse, R15, R150 ;  /* 0x0000000f02967224 */ /* 0x040fe400078e0296 */
[----:B------:R-:W-:Y:S02]  /*5960*/  IMAD.MOV R15, RZ, RZ, -R8 ;  /* 0x000000ffff0f7224 */ /* 0x000fe400078e0a08 */
[--C-:B------:R-:W-:Y:S01]  /*5970*/  @!P4 IMAD.IADD R11, R11, 0x1, -R2.reuse ;  /* 0x000000010b0bc824 */ /* 0x100fe200078e0a02 */
[----:B------:R-:W-:Y:S01]  /*5980*/  ISETP.GE.AND P4, PT, R47, RZ, PT ;  /* 0x000000ff2f00720c */ /* 0x000fe20003f86270 */
[--C-:B------:R-:W-:Y:S01]  /*5990*/  @!P6 IMAD.IADD R13, R13, 0x1, -R2.reuse ;  /* 0x000000010d0de824 */ /* 0x100fe200078e0a02 */
[----:B------:R-:W-:Y:S01]  /*59a0*/  ISETP.GT.U32.AND P6, PT, R2, R150, PT ;  /* 0x000000960200720c */ /* 0x000fe20003fc4070 */
[----:B------:R-:W-:Y:S01]  /*59b0*/  @!P3 IMAD.IADD R154, R154, 0x1, -R2 ;  /* 0x000000019a9ab824 */ /* 0x000fe200078e0a02 */
[----:B------:R-:W-:Y:S01]  /*59c0*/  ISETP.GE.AND P3, PT, R49, RZ, PT ;  /* 0x000000ff3100720c */ /* 0x000fe20003f66270 */
[----:B------:R-:W-:-:S02]  /*59d0*/  IMAD.MOV R47, RZ, RZ, -R6 ;  /* 0x000000ffff2f7224 */ /* 0x000fc400078e0a06 */
[----:B------:R-:W-:Y:S02]  /*59e0*/  IMAD R15, R2, R15, R10 ;  /* 0x0000000f020f7224 */ /* 0x000fe400078e020a */
[----:B------:R-:W-:-:S04]  /*59f0*/  IMAD.HI.U32 R6, R3, R18, RZ ;  /* 0x0000001203067227 */ /* 0x000fc800078e00ff */
[----:B------:R-:W-:Y:S01]  /*5a00*/  @!P5 IMAD.MOV R32, RZ, RZ, -R32 ;  /* 0x000000ffff20d224 */ /* 0x000fe200078e0a20 */
[----:B------:R-:W-:Y:S01]  /*5a10*/  ISETP.GE.AND P5, PT, R51, RZ, PT ;  /* 0x000000ff3300720c */ /* 0x000fe20003fa6270 */
[----:B------:R-:W-:Y:S01]  /*5a20*/  @!P0 IMAD.MOV R154, RZ, RZ, -R154 ;  /* 0x000000ffff9a8224 */ /* 0x000fe200078e0a9a */
[----:B------:R-:W-:Y:S01]  /*5a30*/  ISETP.GT.U32.AND P0, PT, R2, R15, PT ;  /* 0x0000000f0200720c */ /* 0x000fe20003f04070 */
[----:B------:R-:W-:Y:S02]  /*5a40*/  IMAD.MOV R49, RZ, RZ, -R6 ;  /* 0x000000ffff317224 */ /* 0x000fe400078e0a06 */
[----:B------:R-:W-:-:S04]  /*5a50*/  IMAD.HI.U32 R6, R3, R14, RZ ;  /* 0x0000000e03067227 */ /* 0x000fc800078e00ff */
[----:B------:R-:W-:Y:S01]  /*5a60*/  IMAD R152, R2, R47, R152 ;  /* 0x0000002f02987224 */ /* 0x000fe200078e0298 */
[----:B------:R-:W-:Y:S01]  /*5a70*/  IABS R47, R16 ;  /* 0x00000010002f7213 */ /* 0x000fe20000000000 */
[----:B------:R-:W-:Y:S02]  /*5a80*/  IMAD.MOV R51, RZ, RZ, -R6 ;  /* 0x000000ffff337224 */ /* 0x000fe400078e0a06 */
[----:B------:R-:W-:Y:S01]  /*5a90*/  @!P6 IMAD.IADD R150, R150, 0x1, -R2 ;  /* 0x000000019696e824 */ /* 0x000fe200078e0a02 */
[C---:B------:R-:W-:Y:S01]  /*5aa0*/  ISETP.GT.U32.AND P6, PT, R2.reuse, R152, PT ;  /* 0x000000980200720c */ /* 0x040fe20003fc4070 */
[----:B------:R-:W-:Y:S01]  /*5ab0*/  IMAD R14, R2, R51, R14 ;  /* 0x00000033020e7224 */ /* 0x000fe200078e020e */
[----:B------:R-:W-:Y:S01]  /*5ac0*/  IABS R51, R39 ;  /* 0x0000002700337213 */ /* 0x000fe20000000000 */
[----:B------:R-:W-:Y:S02]  /*5ad0*/  IMAD.MOV.U32 R28, RZ, RZ, R11 ;  /* 0x000000ffff1c7224 */ /* 0x000fe400078e000b */
[----:B------:R-:W-:Y:S01]  /*5ae0*/  @!P5 IMAD.MOV R156, RZ, RZ, -R156 ;  /* 0x000000ffff9cd224 */ /* 0x000fe200078e0a9c */
[----:B------:R-:W-:Y:S01]  /*5af0*/  ISETP.GE.AND P5, PT, R26, RZ, PT ;  /* 0x000000ff1a00720c */ /* 0x000fe20003fa6270 */
[----:B------:R-:W-:Y:S01]  /*5b00*/  IMAD.HI.U32 R4, R3, R47, RZ ;  /* 0x0000002f03047227 */ /* 0x000fe200078e00ff */
[----:B------:R-:W-:-:S03]  /*5b10*/  IABS R26, R35 ;  /* 0x00000023001a7213 */ /* 0x000fc60000000000 */
[----:B------:R-:W-:Y:S01]  /*5b20*/  @!P1 IMAD.MOV R28, RZ, RZ, -R28 ;  /* 0x000000ffff1c9224 */ /* 0x000fe200078e0a1c */
[C---:B------:R-:W-:Y:S01]  /*5b30*/  ISETP.GT.U32.AND P1, PT, R2.reuse, R150, PT ;  /* 0x000000960200720c */ /* 0x040fe20003f24070 */
[----:B------:R-:W-:Y:S01]  /*5b40*/  @!P0 IMAD.IADD R15, R15, 0x1, -R2 ;  /* 0x000000010f0f8824 */ /* 0x000fe200078e0a02 */
[----:B------:R-:W-:Y:S01]  /*5b50*/  ISETP.GT.U32.AND P0, PT, R2, R14, PT ;  /* 0x0000000e0200720c */ /* 0x000fe20003f04070 */
[----:B------:R-:W-:Y:S02]  /*5b60*/  IMAD.MOV R10, RZ, RZ, -R4 ;  /* 0x000000ffff0a7224 */ /* 0x000fe400078e0a04 */
[----:B------:R-:W-:-:S04]  /*5b70*/  IMAD.HI.U32 R4, R3, R12, RZ ;  /* 0x0000000c03047227 */ /* 0x000fc800078e00ff */
[----:B------:R-:W-:-:S04]  /*5b80*/  IMAD.HI.U32 R8, R3, R26, RZ ;  /* 0x0000001a03087227 */ /* 0x000fc800078e00ff */
[----:B------:R-:W-:Y:S02]  /*5b90*/  IMAD R18, R2, R49, R18 ;  /* 0x0000003102127224 */ /* 0x000fe400078e0212 */
[----:B------:R-:W-:Y:S02]  /*5ba0*/  IMAD.MOV R49, RZ, RZ, -R4 ;  /* 0x000000ffff317224 */ /* 0x000fe400078e0a04 */
[----:B------:R-:W-:Y:S02]  /*5bb0*/  IMAD.MOV R53, RZ, RZ, -R8 ;  /* 0x000000ffff357224 */ /* 0x000fe400078e0a08 */
[----:B------:R-:W-:Y:S02]  /*5bc0*/  @!P6 IMAD.IADD R152, R152, 0x1, -R2 ;  /* 0x000000019898e824 */ /* 0x000fe400078e0a02 */
[C---:B------:R-:W-:Y:S01]  /*5bd0*/  IMAD R47, R2.reuse, R10, R47 ;  /* 0x0000000a022f7224 */ /* 0x040fe200078e022f */
[----:B------:R-:W-:Y:S01]  /*5be0*/  IABS R10, R37 ;  /* 0x00000025000a7213 */ /* 0x000fe20000000000 */
[C---:B------:R-:W-:Y:S01]  /*5bf0*/  IMAD R49, R2.reuse, R49, R12 ;  /* 0x0000003102317224 */ /* 0x040fe200078e020c */
[C---:B------:R-:W-:Y:S01]  /*5c00*/  ISETP.GT.U32.AND P6, PT, R2.reuse, R152, PT ;  /* 0x000000980200720c */ /* 0x040fe20003fc4070 */
[----:B------:R-:W-:Y:S01]  /*5c10*/  IMAD R12, R2, R53, R26 ;  /* 0x00000035020c7224 */ /* 0x000fe200078e021a */
[----:B------:R-:W-:Y:S01]  /*5c20*/  IABS R53, R41 ;  /* 0x0000002900357213 */ /* 0x000fe20000000000 */
[--C-:B------:R-:W-:Y:S01]  /*5c30*/  @!P1 IMAD.IADD R150, R150, 0x1, -R2.reuse ;  /* 0x0000000196969824 */ /* 0x100fe200078e0a02 */
[----:B------:R-:W-:Y:S01]  /*5c40*/  ISETP.GT.U32.AND P1, PT, R2, R18, PT ;  /* 0x000000120200720c */ /* 0x000fe20003f24070 */
[----:B------:R-:W-:-:S02]  /*5c50*/  @!P0 IMAD.IADD R14, R14, 0x1, -R2 ;  /* 0x000000010e0e8824 */ /* 0x000fc400078e0a02 */
[----:B------:R-:W-:Y:S02]  /*5c60*/  IMAD.MOV.U32 R26, RZ, RZ, R13 ;  /* 0x000000ffff1a7224 */ /* 0x000fe400078e000d */
[----:B------:R-:W-:-:S04]  /*5c70*/  IMAD.HI.U32 R4, R3, R10, RZ ;  /* 0x0000000a03047227 */ /* 0x000fc800078e00ff */
[----:B------:R-:W-:-:S04]  /*5c80*/  IMAD.HI.U32 R6, R3, R51, RZ ;  /* 0x0000003303067227 */ /* 0x000fc800078e00ff */
[----:B------:R-:W-:Y:S01]  /*5c90*/  @!P4 IMAD.MOV R150, RZ, RZ, -R150 ;  /* 0x000000ffff96c224 */ /* 0x000fe200078e0a96 */
[----:B------:R-:W-:Y:S01]  /*5ca0*/  ISETP.GT.U32.AND P4, PT, R2, R14, PT ;  /* 0x0000000e0200720c */ /* 0x000fe20003f84070 */
[----:B------:R-:W-:-:S04]  /*5cb0*/  IMAD.HI.U32 R8, R3, R53, RZ ;  /* 0x0000003503087227 */ /* 0x000fc800078e00ff */
[----:B------:R-:W-:Y:S01]  /*5cc0*/  @!P2 IMAD.MOV R26, RZ, RZ, -R26 ;  /* 0x000000ffff1aa224 */ /* 0x000fe200078e0a1a */
[----:B------:R-:W-:Y:S01]  /*5cd0*/  ISETP.GT.U32.AND P2, PT, R2, R47, PT ;  /* 0x0000002f0200720c */ /* 0x000fe20003f44070 */
[----:B------:R-:W-:-:S04]  /*5ce0*/  IMAD.HI.U32 R11, R3, R55, RZ ;  /* 0x00000037030b7227 */ /* 0x000fc800078e00ff */
[----:B------:R-:W-:Y:S02]  /*5cf0*/  IMAD.MOV R13, RZ, RZ, -R4 ;  /* 0x000000ffff0d7224 */ /* 0x000fe400078e0a04 */
[----:B------:R-:W-:Y:S02]  /*5d00*/  IMAD.MOV R6, RZ, RZ, -R6 ;  /* 0x000000ffff067224 */ /* 0x000fe400078e0a06 */
[----:B------:R-:W-:Y:S02]  /*5d10*/  IMAD.MOV R4, RZ, RZ, -R8 ;  /* 0x000000ffff047224 */ /* 0x000fe400078e0a08 */
[----:B------:R-:W-:Y:S02]  /*5d20*/  IMAD.MOV R11, RZ, RZ, -R11 ;  /* 0x000000ffff0b7224 */ /* 0x000fe400078e0a0b */
[----:B------:R-:W-:Y:S02]  /*5d30*/  IMAD R8, R2, R6, R51 ;  /* 0x0000000602087224 */ /* 0x000fe400078e0233 */
[----:B------:R-:W-:Y:S01]  /*5d40*/  @!P6 IMAD.IADD R152, R152, 0x1, -R2 ;  /* 0x000000019898e824 */ /* 0x000fe200078e0a02 */
[C---:B------:R-:W-:Y:S01]  /*5d50*/  ISETP.GT.U32.AND P6, PT, R2.reuse, R49, PT ;  /* 0x000000310200720c */ /* 0x040fe20003fc4070 */
[----:B------:R-:W-:-:S02]  /*5d60*/  IMAD R6, R2, R4, R53 ;  /* 0x0000000402067224 */ /* 0x000fc400078e0235 */
[----:B------:R-:W-:Y:S02]  /*5d70*/  IMAD R4, R2, R11, R55 ;  /* 0x0000000b02047224 */ /* 0x000fe400078e0237 */
[--C-:B------:R-:W-:Y:S02]  /*5d80*/  @!P4 IMAD.IADD R14, R14, 0x1, -R2.reuse ;  /* 0x000000010e0ec824 */ /* 0x100fe400078e0a02 */
[----:B------:R-:W-:Y:S01]  /*5d90*/  @!P2 IMAD.IADD R47, R47, 0x1, -R2 ;  /* 0x000000012f2fa824 */ /* 0x000fe200078e0a02 */
[C---:B------:R-:W-:Y:S01]  /*5da0*/  ISETP.GT.U32.AND P4, PT, R2.reuse, R4, PT ;  /* 0x000000040200720c */ /* 0x040fe20003f84070 */
[----:B------:R-:W-:Y:S01]  /*5db0*/  IMAD.HI.U32 R11, R3, R142, RZ ;  /* 0x0000008e030b7227 */ /* 0x000fe200078e00ff */
[----:B------:R-:W-:-:S03]  /*5dc0*/  ISETP.GT.U32.AND P2, PT, R2, R15, PT ;  /* 0x0000000f0200720c */ /* 0x000fc60003f44070 */
[--C-:B------:R-:W-:Y:S01]  /*5dd0*/  @!P1 IMAD.IADD R18, R18, 0x1, -R2.reuse ;  /* 0x0000000112129824 */ /* 0x100fe200078e0a02 */
[C---:B------:R-:W-:Y:S01]  /*5de0*/  ISETP.GT.U32.AND P1, PT, R2.reuse, R47, PT ;  /* 0x0000002f0200720c */ /* 0x040fe20003f24070 */
[----:B------:R-:W-:Y:S02]  /*5df0*/  IMAD.MOV R11, RZ, RZ, -R11 ;  /* 0x000000ffff0b7224 */ /* 0x000fe400078e0a0b */
[----:B------:R-:W-:Y:S01]  /*5e00*/  @!P6 IMAD.IADD R49, R49, 0x1, -R2 ;  /* 0x000000013131e824 */ /* 0x000fe200078e0a02 */
[C---:B------:R-:W-:Y:S01]  /*5e10*/  ISETP.GT.U32.AND P6, PT, R2.reuse, R18, PT ;  /* 0x000000120200720c */ /* 0x040fe20003fc4070 */
[----:B------:R-:W-:Y:S02]  /*5e20*/  IMAD R142, R2, R11, R142 ;  /* 0x0000000b028e7224 */ /* 0x000fe400078e028e */
[----:B------:R-:W-:Y:S01]  /*5e30*/  @!P4 IMAD.IADD R4, R4, 0x1, -R2 ;  /* 0x000000010404c824 */ /* 0x000fe200078e0a02 */
[C---:B------:R-:W-:Y:S01]  /*5e40*/  ISETP.GT.U32.AND P0, PT, R2.reuse, R49, PT ;  /* 0x000000310200720c */ /* 0x040fe20003f04070 */
[C---:B------:R-:W-:Y:S01]  /*5e50*/  IMAD R10, R2.reuse, R13, R10 ;  /* 0x0000000d020a7224 */ /* 0x040fe200078e020a */
[C---:B------:R-:W-:Y:S01]  /*5e60*/  ISETP.GT.U32.AND P4, PT, R2.reuse, R142, PT ;  /* 0x0000008e0200720c */ /* 0x040fe20003f84070 */
[----:B------:R-:W-:Y:S01]  /*5e70*/  @!P2 IMAD.IADD R15, R15, 0x1, -R2 ;  /* 0x000000010f0fa824 */ /* 0x000fe200078e0a02 */
[----:B------:R-:W-:Y:S01]  /*5e80*/  ISETP.GT.U32.AND P2, PT, R2, R12, PT ;  /* 0x0000000c0200720c */ /* 0x000fe20003f44070 */
[----:B------:R-:W-:-:S04]  /*5e90*/  IMAD.HI.U32 R13, R3, R144, RZ ;  /* 0x00000090030d7227 */ /* 0x000fc800078e00ff */
[--C-:B------:R-:W-:Y:S01]  /*5ea0*/  @!P1 IMAD.IADD R47, R47, 0x1, -R2.reuse ;  /* 0x000000012f2f9824 */ /* 0x100fe200078e0a02 */
[----:B------:R-:W-:Y:S01]  /*5eb0*/  ISETP.GT.U32.AND P1, PT, R2, R10, PT ;  /* 0x0000000a0200720c */ /* 0x000fe20003f24070 */
[----:B------:R-:W-:Y:S02]  /*5ec0*/  IMAD.MOV R13, RZ, RZ, -R13 ;  /* 0x000000ffff0d7224 */ /* 0x000fe400078e0a0d */
[----:B------:R-:W-:Y:S01]  /*5ed0*/  @!P6 IMAD.IADD R18, R18, 0x1, -R2 ;  /* 0x000000011212e824 */ /* 0x000fe200078e0a02 */
[C---:B------:R-:W-:Y:S01]  /*5ee0*/  ISETP.GT.U32.AND P6, PT, R2.reuse, R8, PT ;  /* 0x000000080200720c */ /* 0x040fe20003fc4070 */
[C---:B------:R-:W-:Y:S02]  /*5ef0*/  IMAD R144, R2.reuse, R13, R144 ;  /* 0x0000000d02907224 */ /* 0x040fe400078e0290 */
[--C-:B------:R-:W-:Y:S01]  /*5f00*/  @!P0 IMAD.IADD R49, R49, 0x1, -R2.reuse ;  /* 0x0000000131318824 */ /* 0x100fe200078e0a02 */
[----:B------:R-:W-:Y:S01]  /*5f10*/  ISETP.GT.U32.AND P0, PT, R2, R6, PT ;  /* 0x000000060200720c */ /* 0x000fe20003f04070 */
[--C-:B------:R-:W-:Y:S01]  /*5f20*/  @!P4 IMAD.IADD R142, R142, 0x1, -R2.reuse ;  /* 0x000000018e8ec824 */ /* 0x100fe200078e0a02 */
[----:B------:R-:W-:Y:S01]  /*5f30*/  ISETP.GT.U32.AND P4, PT, R2, R144, PT ;  /* 0x000000900200720c */ /* 0x000fe20003f84070 */
[--C-:B------:R-:W-:Y:S01]  /*5f40*/  @!P2 IMAD.IADD R12, R12, 0x1, -R2.reuse ;  /* 0x000000010c0ca824 */ /* 0x100fe200078e0a02 */
[----:B------:R-:W-:Y:S01]  /*5f50*/  ISETP.GE.AND P2, PT, R16, RZ, PT ;  /* 0x000000ff1000720c */ /* 0x000fe20003f46270 */
[----:B------:R-:W-:Y:S01]  /*5f60*/  @!P1 IMAD.IADD R10, R10, 0x1, -R2 ;  /* 0x000000010a0a9824 */ /* 0x000fe200078e0a02 */
[----:B------:R-:W-:Y:S01]  /*5f70*/  ISETP.GE.AND P1, PT, R20, RZ, PT ;  /* 0x000000ff1400720c */ /* 0x000fe20003f26270 */
[----:B------:R-:W-:-:S04]  /*5f80*/  IMAD.HI.U32 R20, R3, R138, RZ ;  /* 0x0000008a03147227 */ /* 0x000fc800078e00ff */
[----:B------:R-:W-:Y:S02]  /*5f90*/  IMAD.MOV R51, RZ, RZ, -R20 ;  /* 0x000000ffff337224 */ /* 0x000fe400078e0a14 */
[--C-:B------:R-:W-:Y:S01]  /*5fa0*/  @!P6 IMAD.IADD R8, R8, 0x1, -R2.reuse ;  /* 0x000000010808e824 */ /* 0x100fe200078e0a02 */
[----:B------:R-:W-:Y:S01]  /*5fb0*/  ISETP.GE.AND P6, PT, R22, RZ, PT ;  /* 0x000000ff1600720c */ /* 0x000fe20003fc6270 */
[----:B------:R-:W-:Y:S02]  /*5fc0*/  IMAD.MOV.U32 R20, RZ, RZ, R47 ;  /* 0x000000ffff147224 */ /* 0x000fe400078e002f */
[----:B------:R-:W-:Y:S01]  /*5fd0*/  @!P0 IMAD.IADD R6, R6, 0x1, -R2 ;  /* 0x0000000106068824 */ /* 0x000fe200078e0a02 */
[----:B------:R-:W-:Y:S01]  /*5fe0*/  ISETP.GE.AND P0, PT, R45, RZ, PT ;  /* 0x000000ff2d00720c */ /* 0x000fe20003f06270 */
[----:B------:R-:W-:Y:S01]  /*5ff0*/  @!P3 IMAD.MOV R152, RZ, RZ, -R152 ;  /* 0x000000ffff98b224 */ /* 0x000fe200078e0a98 */
[----:B------:R-:W-:Y:S01]  /*6000*/  ISETP.GT.U32.AND P3, PT, R2, R12, PT ;  /* 0x0000000c0200720c */ /* 0x000fe20003f64070 */
[----:B------:R-:W-:Y:S01]  /*6010*/  @!P4 IMAD.IADD R144, R144, 0x1, -R2 ;  /* 0x000000019090c824 */ /* 0x000fe200078e0a02 */
[----:B------:R-:W-:Y:S01]  /*6020*/  ISETP.GT.U32.AND P4, PT, R2, R10, PT ;  /* 0x0000000a0200720c */ /* 0x000fe20003f84070 */
[----:B------:R-:W-:-:S04]  /*6030*/  IMAD.HI.U32 R11, R3, R148, RZ ;  /* 0x00000094030b7227 */ /* 0x000fc800078e00ff */
[----:B------:R-:W-:-:S04]  /*6040*/  IMAD.HI.U32 R13, R3, R146, RZ ;  /* 0x00000092030d7227 */ /* 0x000fc800078e00ff */
[----:B------:R-:W-:Y:S01]  /*6050*/  @!P2 IMAD.MOV R20, RZ, RZ, -R20 ;  /* 0x000000ffff14a224 */ /* 0x000fe200078e0a14 */
[----:B------:R-:W-:Y:S01]  /*6060*/  ISETP.GT.U32.AND P2, PT, R2, R8, PT ;  /* 0x000000080200720c */ /* 0x000fe20003f44070 */
[----:B------:R-:W-:-:S04]  /*6070*/  IMAD.HI.U32 R16, R3, R140, RZ ;  /* 0x0000008c03107227 */ /* 0x000fc800078e00ff */
[----:B------:R-:W-:Y:S02]  /*6080*/  IMAD.MOV R11, RZ, RZ, -R11 ;  /* 0x000000ffff0b7224 */ /* 0x000fe400078e0a0b */
[----:B------:R-:W-:Y:S02]  /*6090*/  IMAD.MOV R13, RZ, RZ, -R13 ;  /* 0x000000ffff0d7224 */ /* 0x000fe400078e0a0d */
[----:B------:R-:W-:Y:S02]  /*60a0*/  IMAD.MOV.U32 R22, RZ, RZ, R15 ;  /* 0x000000ffff167224 */ /* 0x000fe400078e000f */
[----:B------:R-:W-:Y:S02]  /*60b0*/  IMAD.MOV R45, RZ, RZ, -R16 ;  /* 0x000000ffff2d7224 */ /* 0x000fe400078e0a10 */
[C---:B------:R-:W-:Y:S02]  /*60c0*/  IMAD R148, R2.reuse, R11, R148 ;  /* 0x0000000b02947224 */ /* 0x040fe400078e0294 */
[----:B------:R-:W-:-:S02]  /*60d0*/  IMAD R146, R2, R13, R146 ;  /* 0x0000000d02927224 */ /* 0x000fc400078e0292 */
[----:B------:R-:W-:Y:S01]  /*60e0*/  @!P5 IMAD.MOV R22, RZ, RZ, -R22 ;  /* 0x000000ffff16d224 */ /* 0x000fe200078e0a16 */
[C---:B------:R-:W-:Y:S01]  /*60f0*/  ISETP.GT.U32.AND P5, PT, R2.reuse, R4, PT ;  /* 0x000000040200720c */ /* 0x040fe20003fa4070 */
[----:B------:R-:W-:Y:S02]  /*6100*/  IMAD.MOV.U32 R16, RZ, RZ, R49 ;  /* 0x000000ffff107224 */ /* 0x000fe400078e0031 */
[----:B------:R-:W-:Y:S01]  /*6110*/  @!P1 IMAD.MOV R18, RZ, RZ, -R18 ;  /* 0x000000ffff129224 */ /* 0x000fe200078e0a12 */
[----:B------:R-:W-:Y:S01]  /*6120*/  ISETP.GT.U32.AND P1, PT, R2, R6, PT ;  /* 0x000000060200720c */ /* 0x000fe20003f24070 */
[----:B------:R-:W-:-:S04]  /*6130*/  IMAD.HI.U32 R3, R3, R136, RZ ;  /* 0x0000008803037227 */ /* 0x000fc800078e00ff */
[C---:B------:R-:W-:Y:S02]  /*6140*/  IMAD R140, R2.reuse, R45, R140 ;  /* 0x0000002d028c7224 */ /* 0x040fe400078e028c */
[----:B------:R-:W-:Y:S01]  /*6150*/  @!P0 IMAD.MOV R14, RZ, RZ, -R14 ;  /* 0x000000ffff0e8224 */ /* 0x000fe200078e0a0e */
[----:B------:R-:W-:Y:S01]  /*6160*/  ISETP.GT.U32.AND P0, PT, R2, R142, PT ;  /* 0x0000008e0200720c */ /* 0x000fe20003f04070 */
[----:B------:R-:W-:Y:S01]  /*6170*/  @!P3 IMAD.IADD R12, R12, 0x1, -R2 ;  /* 0x000000010c0cb824 */ /* 0x000fe200078e0a02 */
[C---:B------:R-:W-:Y:S01]  /*6180*/  ISETP.GT.U32.AND P3, PT, R2.reuse, R148, PT ;  /* 0x000000940200720c */ /* 0x040fe20003f64070 */
[----:B------:R-:W-:Y:S01]  /*6190*/  @!P6 IMAD.MOV R16, RZ, RZ, -R16 ;  /* 0x000000ffff10e224 */ /* 0x000fe200078e0a10 */
[----:B------:R-:W-:Y:S01]  /*61a0*/  ISETP.GT.U32.AND P6, PT, R2, R144, PT ;  /* 0x000000900200720c */ /* 0x000fe20003fc4070 */
[----:B------:R-:W-:Y:S01]  /*61b0*/  @!P4 IMAD.IADD R10, R10, 0x1, -R2 ;  /* 0x000000010a0ac824 */ /* 0x000fe200078e0a02 */
[----:B------:R-:W-:Y:S01]  /*61c0*/  ISETP.GT.U32.AND P4, PT, R2, R146, PT ;  /* 0x000000920200720c */ /* 0x000fe20003f84070 */
[----:B------:R-:W-:-:S02]  /*61d0*/  IMAD.MOV R3, RZ, RZ, -R3 ;  /* 0x000000ffff037224 */ /* 0x000fc400078e0a03 */
[----:B------:R-:W-:Y:S01]  /*61e0*/  @!P2 IMAD.IADD R8, R8, 0x1, -R2 ;  /* 0x000000010808a824 */ /* 0x000fe200078e0a02 */
[C---:B------:R-:W-:Y:S01]  /*61f0*/  ISETP.GT.U32.AND P2, PT, R2.reuse, R140, PT ;  /* 0x0000008c0200720c */ /* 0x040fe20003f44070 */
[C---:B------:R-:W-:Y:S02]  /*6200*/  IMAD R138, R2.reuse, R51, R138 ;  /* 0x00000033028a7224 */ /* 0x040fe400078e028a */
[----:B------:R-:W-:Y:S01]  /*6210*/  IMAD R136, R2, R3, R136 ;  /* 0x0000000302887224 */ /* 0x000fe200078e0288 */
[----:B------:R-:W-:Y:S01]  /*6220*/  SHF.R.S32.HI R3, RZ, 0x1f, R21 ;  /* 0x0000001fff037819 */ /* 0x000fe20000011415 */
[--C-:B------:R-:W-:Y:S01]  /*6230*/  @!P1 IMAD.IADD R6, R6, 0x1, -R2.reuse ;  /* 0x0000000106069824 */ /* 0x100fe200078e0a02 */
[----:B------:R-:W-:Y:S01]  /*6240*/  ISETP.GT.U32.AND P1, PT, R2, R138, PT ;  /* 0x0000008a0200720c */ /* 0x000fe20003f24070 */
[--C-:B------:R-:W-:Y:S01]  /*6250*/  @!P5 IMAD.IADD R4, R4, 0x1, -R2.reuse ;  /* 0x000000010404d824 */ /* 0x100fe200078e0a02 */
[----:B------:R-:W-:Y:S01]  /*6260*/  ISETP.GT.U32.AND P5, PT, R2, R136, PT ;  /* 0x000000880200720c */ /* 0x000fe20003fa4070 */
[--C-:B------:R-:W-:Y:S01]  /*6270*/  @!P0 IMAD.IADD R142, R142, 0x1, -R2.reuse ;  /* 0x000000018e8e8824 */ /* 0x100fe200078e0a02 */
[----:B------:R-:W-:Y:S01]  /*6280*/  ISETP.GE.AND P0, PT, R35, RZ, PT ;  /* 0x000000ff2300720c */ /* 0x000fe20003f06270 */
        /* <DEDUP_REMOVED lines=10> */
[----:B------:R-:W-:Y:S01]  /*6330*/  @!P5 IMAD.IADD R136, R136, 0x1, -R2 ;  /* 0x000000018888d824 */ /* 0x000fe200078e0a02 */
[C---:B------:R-:W-:Y:S01]  /*6340*/  ISETP.GT.U32.AND P5, PT, R2.reuse, R146, PT ;  /* 0x000000920200720c */ /* 0x040fe20003fa4070 */
[----:B------:R-:W-:Y:S01]  /*6350*/  @!P0 IMAD.MOV R12, RZ, RZ, -R12 ;  /* 0x000000ffff0c8224 */ /* 0x000fe200078e0a0c */
[C---:B------:R-:W-:Y:S01]  /*6360*/  ISETP.GT.U32.AND P0, PT, R2.reuse, R148, PT ;  /* 0x000000940200720c */ /* 0x040fe20003f04070 */
[----:B------:R-:W-:Y:S01]  /*6370*/  @!P3 IMAD.MOV R8, RZ, RZ, -R8 ;  /* 0x000000ffff08b224 */ /* 0x000fe200078e0a08 */
[C---:B------:R-:W-:Y:S01]  /*6380*/  ISETP.GT.U32.AND P3, PT, R2.reuse, R140, PT ;  /* 0x0000008c0200720c */ /* 0x040fe20003f64070 */
[----:B------:R-:W-:Y:S01]  /*6390*/  @!P6 IMAD.MOV R10, RZ, RZ, -R10 ;  /* 0x000000ffff0ae224 */ /* 0x000fe200078e0a0a */
[C---:B------:R-:W-:Y:S01]  /*63a0*/  ISETP.GT.U32.AND P6, PT, R2.reuse, R136, PT ;  /* 0x000000880200720c */ /* 0x040fe20003fc4070 */
[----:B------:R-:W-:Y:S01]  /*63b0*/  @!P4 IMAD.MOV R6, RZ, RZ, -R6 ;  /* 0x000000ffff06c224 */ /* 0x000fe200078e0a06 */
[----:B------:R-:W-:Y:S01]  /*63c0*/  ISETP.GT.U32.AND P4, PT, R2, R138, PT ;  /* 0x0000008a0200720c */ /* 0x000fe20003f84070 */
[----:B------:R-:W-:Y:S01]  /*63d0*/  @!P2 IMAD.MOV R4, RZ, RZ, -R4 ;  /* 0x000000ffff04a224 */ /* 0x000fe200078e0a04 */
[----:B------:R-:W-:Y:S01]  /*63e0*/  ISETP.GE.AND P2, PT, R17, RZ, PT ;  /* 0x000000ff1100720c */ /* 0x000fe20003f46270 */
[----:B------:R-:W-:Y:S01]  /*63f0*/  @!P1 IMAD.MOV R142, RZ, RZ, -R142 ;  /* 0x000000ffff8e9224 */ /* 0x000fe200078e0a8e */
        /* <DEDUP_REMOVED lines=8> */
[----:B------:R-:W-:Y:S01]  /*6480*/  LEA.HI R21, R3, R21, RZ, 0x7 ;  /* 0x0000001503157211 */ /* 0x000fe200078f38ff */
[----:B------:R-:W-:Y:S01]  /*6490*/  @!P4 IMAD.IADD R138, R138, 0x1, -R2 ;  /* 0x000000018a8ac824 */ /* 0x000fe200078e0a02 */
[----:B------:R-:W-:Y:S01]  /*64a0*/  ISETP.GE.AND P4, PT, R31, RZ, PT ;  /* 0x000000ff1f00720c */ /* 0x000fe20003f86270 */
[----:B------:R-:W-:Y:S01]  /*64b0*/  IMAD R2, R231, UR9, RZ ;  /* 0x00000009e7027c24 */ /* 0x000fe2000f8e02ff */
[----:B------:R-:W-:Y:S01]  /*64c0*/  SHF.R.S32.HI R21, RZ, 0x7, R21 ;  /* 0x00000007ff157819 */ /* 0x000fe20000011415 */
[----:B------:R-:W-:Y:S01]  /*64d0*/  @!P2 IMAD.MOV R144, RZ, RZ, -R144 ;  /* 0x000000ffff90a224 */ /* 0x000fe200078e0a90 */
[----:B------:R-:W-:Y:S01]  /*64e0*/  ISETP.NE.AND P2, PT, R19, RZ, PT ;  /* 0x000000ff1300720c */ /* 0x000fe20003f45270 */
[----:B------:R-:W-:Y:S01]  /*64f0*/  @!P1 IMAD.MOV R148, RZ, RZ, -R148 ;  /* 0x000000ffff949224 */ /* 0x000fe200078e0a94 */
[----:B------:R-:W-:Y:S01]  /*6500*/  LOP3.LUT R19, RZ, R19, RZ, 0x33, !PT ;  /* 0x00000013ff137212 */ /* 0x000fe200078e33ff */
[----:B------:R-:W-:Y:S01]  /*6510*/  @!P0 IMAD.MOV R146, RZ, RZ, -R146 ;  /* 0x000000ffff928224 */ /* 0x000fe200078e0a92 */
[C---:B------:R-:W-:Y:S01]  /*6520*/  IADD3 R3, P6, R2.reuse, UR4, RZ ;  /* 0x0000000402037c10 */ /* 0x040fe2000ffde0ff */
[----:B------:R-:W-:Y:S01]  /*6530*/  @!P5 IMAD.MOV R140, RZ, RZ, -R140 ;  /* 0x000000ffff8cd224 */ /* 0x000fe200078e0a8c */
[C---:B------:R-:W-:Y:S01]  /*6540*/  SEL R134, R19.reuse, R134, !P2 ;  /* 0x0000008613867207 */ /* 0x040fe20005000000 */
[----:B------:R-:W-:Y:S01]  /*6550*/  @!P3 IMAD.MOV R138, RZ, RZ, -R138 ;  /* 0x000000ffff8ab224 */ /* 0x000fe200078e0a8a */
[C---:B------:R-:W-:Y:S01]  /*6560*/  SEL R133, R19.reuse, R42, !P2 ;  /* 0x0000002a13857207 */ /* 0x040fe20005000000 */
[----:B------:R-:W-:Y:S01]  /*6570*/  @!P4 IMAD.MOV R136, RZ, RZ, -R136 ;  /* 0x000000ffff88c224 */ /* 0x000fe200078e0a88 */
[C---:B------:R-:W-:Y:S01]  /*6580*/  SEL R132, R19.reuse, R132, !P2 ;  /* 0x0000008413847207 */ /* 0x040fe20005000000 */
[----:B------:R-:W-:Y:S01]  /*6590*/  ULDC UR4, c[0x0][0x234] ;  /* 0x00008d0000047ab9 */ /* 0x000fe20000000800 */
[----:B------:R-:W-:Y:S01]  /*65a0*/  LEA.HI.X.SX32 R2, R2, UR5, 0x1, P6 ;  /* 0x0000000502027c11 */ /* 0x000fe2000b0f0eff */
[----:B------:R-:W-:Y:S01]  /*65b0*/  ULDC UR5, c[0x0][0x240] ;  /* 0x0000900000057ab9 */ /* 0x000fe20000000800 */
[C---:B------:R-:W-:Y:S01]  /*65c0*/  SEL R131, R19.reuse, R44, !P2 ;  /* 0x0000002c13837207 */ /* 0x040fe20005000000 */
[----:B------:R-:W-:Y:S01]  /*65d0*/  IMAD R134, R134, UR5, RZ ;  /* 0x0000000586867c24 */ /* 0x000fe2000f8e02ff */
[----:B------:R-:W-:Y:S01]  /*65e0*/  SEL R130, R19, R130, !P2 ;  /* 0x0000008213827207 */ /* 0x000fe20005000000 */
[----:B------:R-:W-:Y:S01]  /*65f0*/  IMAD R133, R133, UR5, RZ ;  /* 0x0000000585857c24 */ /* 0x000fe2000f8e02ff */
        /* <DEDUP_REMOVED lines=46> */
[C---:B------:R-:W-:Y:S01]  /*68e0*/  SEL R128, R19.reuse, R128, !P2 ;  /* 0x0000008013807207 */ /* 0x040fe20005000000 */
        /* <DEDUP_REMOVED lines=197> */
[-C--:B------:R-:W-:Y:S01]  /*7540*/  IADD3 R154, P4, R134, R3.reuse, RZ ;  /* 0x00000003869a7210 */ /* 0x080fe20007f9e0ff */
[----:B------:R-:W-:Y:S01]  /*7550*/  IMAD R13, R13, UR5, RZ ;  /* 0x000000050d0d7c24 */ /* 0x000fe2000f8e02ff */
[----:B------:R-:W-:Y:S01]  /*7560*/  SEL R19, R19, R136, !P2 ;  /* 0x0000008813137207 */ /* 0x000fe20005000000 */
[----:B------:R-:W-:Y:S01]  /*7570*/  IMAD R15, R15, UR5, RZ ;  /* 0x000000050f0f7c24 */ /* 0x000fe2000f8e02ff */
[-C--:B------:R-:W-:Y:S01]  /*7580*/  IADD3 R153, P3, R133, R3.reuse, RZ ;  /* 0x0000000385997210 */ /* 0x080fe20007f7e0ff */
[----:B------:R0:W-:Y:S01]  /*7590*/  STL [R1+0x834], R154 ;  /* 0x0008349a01007387 */ /* 0x0001e20000100800 */
[-C--:B------:R-:W-:Y:S01]  /*75a0*/  IADD3 R152, P2, R132, R3.reuse, RZ ;  /* 0x0000000384987210 */ /* 0x080fe20007f5e0ff */
[----:B------:R-:W-:Y:S01]  /*75b0*/  IMAD R17, R17, UR5, RZ ;  /* 0x0000000511117c24 */ /* 0x000fe2000f8e02ff */
[----:B------:R-:W-:Y:S01]  /*75c0*/  USHF.L.U32 UR9, UR9, 0x7, URZ ;  /* 0x0000000709097899 */ /* 0x000fe2000800063f */
[----:B------:R1:W-:Y:S01]  /*75d0*/  STL [R1+0x40], R153 ;  /* 0x0000409901007387 */ /* 0x0003e20000100800 */
[----:B------:R-:W-:Y:S01]  /*75e0*/  IMAD R19, R19, UR5, RZ ;  /* 0x0000000513137c24 */ /* 0x000fe2000f8e02ff */
[----:B------:R-:W-:Y:S01]  /*75f0*/  UMOV UR5, URZ ;  /* 0x0000003f00057c82 */ /* 0x000fe20008000000 */
[----:B------:R-:W-:Y:S01]  /*7600*/  IMAD R5, R5, UR4, RZ ;  /* 0x0000000405057c24 */ /* 0x000fe2000f8e02ff */
[----:B------:R2:W-:Y:S01]  /*7610*/  STL [R1+0x48], R152 ;  /* 0x0000489801007387 */ /* 0x0005e20000100800 */
[----:B------:R-:W-:Y:S01]  /*7620*/  UMOV UR4, URZ ;  /* 0x0000003f00047c82 */ /* 0x000fe20008000000 */
[----:B0-----:R-:W-:-:S02]  /*7630*/  IADD3 R154, P1, R131, R3, RZ ;  /* 0x00000003839a7210 */ /* 0x001fc40007f3e0ff */
[----:B------:R-:W-:Y:S02]  /*7640*/  CS2R R136, SRZ ;  /* 0x0000000000887805 */ /* 0x000fe4000001ff00 */
[----:B------:R-:W-:Y:S02]  /*7650*/  CS2R R138, SRZ ;  /* 0x00000000008a7805 */ /* 0x000fe4000001ff00 */
[----:B------:R-:W-:Y:S02]  /*7660*/  CS2R R140, SRZ ;  /* 0x00000000008c7805 */ /* 0x000fe4000001ff00 */
[----:B-1----:R-:W-:Y:S01]  /*7670*/  IADD3 R153, P0, R130, R3, RZ ;  /* 0x0000000382997210 */ /* 0x002fe20007f1e0ff */
[----:B------:R0:W-:Y:S01]  /*7680*/  STL [R1+0x50], R154 ;  /* 0x0000509a01007387 */ /* 0x0001e20000100800 */
[----:B------:R-:W-:Y:S02]  /*7690*/  CS2R R142, SRZ ;  /* 0x00000000008e7805 */ /* 0x000fe4000001ff00 */
[----:B------:R-:W-:-:S02]  /*76a0*/  CS2R R144, SRZ ;  /* 0x0000000000907805 */ /* 0x000fc4000001ff00 */
[-C--:B--2---:R-:W-:Y:S01]  /*76b0*/  IADD3 R152, P6, R129, R3.reuse, RZ ;  /* 0x0000000381987210 */ /* 0x084fe20007fde0ff */
[----:B------:R1:W-:Y:S01]  /*76c0*/  STL [R1+0x58], R153 ;  /* 0x0000589901007387 */ /* 0x0003e20000100800 */
[----:B------:R-:W-:Y:S02]  /*76d0*/  CS2R R146, SRZ ;  /* 0x0000000000927805 */ /* 0x000fe4000001ff00 */
[----:B------:R-:W-:Y:S02]  /*76e0*/  CS2R R148, SRZ ;  /* 0x0000000000947805 */ /* 0x000fe4000001ff00 */
[----:B------:R-:W-:Y:S01]  /*76f0*/  CS2R R150, SRZ ;  /* 0x0000000000967805 */ /* 0x000fe2000001ff00 */
[----:B------:R2:W-:Y:S01]  /*7700*/  STL [R1+0x60], R152 ;  /* 0x0000609801007387 */ /* 0x0005e20000100800 */
[----:B------:R-:W-:Y:S01]  /*7710*/  USHF.R.S32.HI UR42, URZ, 0x1f, UR9 ;  /* 0x0000001f3f2a7899 */ /* 0x000fe20008011409 */
[----:B0-----:R-:W-:Y:S02]  /*7720*/  IADD3 R154, P5, R128, R3, RZ ;  /* 0x00000003809a7210 */ /* 0x001fe40007fbe0ff */
[----:B-1----:R-:W-:-:S03]  /*7730*/  LEA.HI.X.SX32 R153, R134, R2, 0x1, P4 ;  /* 0x0000000286997211 */ /* 0x002fc600020f0eff */
[----:B------:R0:W-:Y:S01]  /*7740*/  STL [R1+0x68], R154 ;  /* 0x0000689a01007387 */ /* 0x0001e20000100800 */
[----:B------:R-:W-:Y:S02]  /*7750*/  CS2R R134, SRZ ;  /* 0x0000000000867805 */ /* 0x000fe4000001ff00 */
[-C--:B--2---:R-:W-:Y:S01]  /*7760*/  IADD3 R152, P4, R127, R3.reuse, RZ ;  /* 0x000000037f987210 */ /* 0x084fe20007f9e0ff */
[----:B------:R1:W-:Y:S04]  /*7770*/  STL [R1+0x830], R153 ;  /* 0x0008309901007387 */ /* 0x0003e80000100800 */
[----:B------:R2:W-:Y:S01]  /*7780*/  STL [R1+0x70], R152 ;  /* 0x0000709801007387 */ /* 0x0005e20000100800 */
[----:B0-----:R-:W-:Y:S02]  /*7790*/  LEA.HI.X.SX32 R154, R133, R2, 0x1, P3 ;  /* 0x00000002859a7211 */ /* 0x001fe400018f0eff */
[----:B-1----:R-:W-:-:S03]  /*77a0*/  IADD3 R153, P3, R126, R3, RZ ;  /* 0x000000037e997210 */ /* 0x002fc60007f7e0ff */
[----:B------:R0:W-:Y:S01]  /*77b0*/  STL [R1+0x3c], R154 ;  /* 0x00003c9a01007387 */ /* 0x0001e20000100800 */
[----:B--2---:R-:W-:-:S03]  /*77c0*/  LEA.HI.X.SX32 R152, R132, R2, 0x1, P2 ;  /* 0x0000000284987211 */ /* 0x004fc600010f0eff */
[----:B------:R1:W-:Y:S01]  /*77d0*/  STL [R1+0x78], R153 ;  /* 0x0000789901007387 */ /* 0x0003e20000100800 */
[----:B------:R-:W-:-:S03]  /*77e0*/  CS2R R132, SRZ ;  /* 0x0000000000847805 */ /* 0x000fc6000001ff00 */
[----:B------:R2:W-:Y:S01]  /*77f0*/  STL [R1+0x44], R152 ;  /* 0x0000449801007387 */ /* 0x0005e20000100800 */
[----:B0-----:R-:W-:Y:S02]  /*7800*/  IADD3 R154, P2, R125, R3, RZ ;  /* 0x000000037d9a7210 */ /* 0x001fe40007f5e0ff */
[----:B-1----:R-:W-:-:S03]  /*7810*/  LEA.HI.X.SX32 R153, R131, R2, 0x1, P1 ;  /* 0x0000000283997211 */ /* 0x002fc600008f0eff */
[----:B------:R0:W-:Y:S01]  /*7820*/  STL [R1+0x80], R154 ;  /* 0x0000809a01007387 */ /* 0x0001e20000100800 */
[----:B--2---:R-:W-:-:S03]  /*7830*/  IADD3 R152, P1, R124, R3, RZ ;  /* 0x000000037c987210 */ /* 0x004fc60007f3e0ff */
[----:B------:R1:W-:Y:S04]  /*7840*/  STL [R1+0x4c], R153 ;  /* 0x00004c9901007387 */ /* 0x0003e80000100800 */
[----:B------:R2:W-:Y:S01]  /*7850*/  STL [R1+0x88], R152 ;  /* 0x0000889801007387 */ /* 0x0005e20000100800 */
[-C--:B0-----:R-:W-:Y:S02]  /*7860*/  LEA.HI.X.SX32 R154, R130, R2.reuse, 0x1, P0 ;  /* 0x00000002829a7211 */ /* 0x081fe400000f0eff */
[----:B------:R-:W-:Y:S02]  /*7870*/  CS2R R130, SRZ ;  /* 0x0000000000827805 */ /* 0x000fe4000001ff00 */
[----:B-1----:R-:W-:Y:S01]  /*7880*/  IADD3 R153, P0, R123, R3, RZ ;  /* 0x000000037b997210 */ /* 0x002fe20007f1e0ff */
[----:B------:R0:W-:Y:S01]  /*7890*/  STL [R1+0x54], R154 ;  /* 0x0000549a01007387 */ /* 0x0001e20000100800 */
[----:B--2---:R-:W-:-:S03]  /*78a0*/  LEA.HI.X.SX32 R152, R129, R2, 0x1, P6 ;  /* 0x0000000281987211 */ /* 0x004fc600030f0eff */
[----:B------:R1:W-:Y:S04]  /*78b0*/  STL [R1+0x90], R153 ;  /* 0x0000909901007387 */ /* 0x0003e80000100800 */
[----:B------:R2:W-:Y:S01]  /*78c0*/  STL [R1+0x5c], R152 ;  /* 0x00005c9801007387 */ /* 0x0005e20000100800 */
        /* <DEDUP_REMOVED lines=192> */
[----:B--2---:R-:W-:-:S03]  /*84d0*/  IADD3 R152, P5, R79, R3, RZ ;  /* 0x000000034f987210 */ /* 0x004fc60007fbe0ff */
[----:B------:R1:W-:Y:S04]  /*84e0*/  STL [R1+0x1b4], R153 ;  /* 0x0001b49901007387 */ /* 0x0003e80000100800 */
[----:B------:R2:W-:Y:S01]  /*84f0*/  STL [R1+0x1f0], R152 ;  /* 0x0001f09801007387 */ /* 0x0005e20000100800 */
[----:B0-----:R-:W-:Y:S02]  /*8500*/  LEA.HI.X.SX32 R154, R85, R2, 0x1, P4 ;  /* 0x00000002559a7211 */ /* 0x001fe400020f0eff */
[----:B-1----:R-:W-:-:S03]  /*8510*/  IADD3 R153, P4, R78, R3, RZ ;  /* 0x000000034e997210 */ /* 0x002fc60007f9e0ff */
        /* <DEDUP_REMOVED lines=236> */
[-C--:B------:R-:W-:Y:S02]  /*93e0*/  LEA.HI.X.SX32 R22, R22, R2.reuse, 0x1, P5 ;  /* 0x0000000216167211 */ /* 0x080fe400028f0eff */
[----:B--2---:R-:W-:Y:S01]  /*93f0*/  IADD3 R152, P4, R20, R3, RZ ;  /* 0x0000000314987210 */ /* 0x004fe20007f9e0ff */
[----:B------:R1:W-:Y:S04]  /*9400*/  STL [R1+0x37c], R153 ;  /* 0x00037c9901007387 */ /* 0x0003e80000100800 */
[----:B------:R2:W-:Y:S01]  /*9410*/  STL [R1+0x3b8], R152 ;  /* 0x0003b89801007387 */ /* 0x0005e20000100800 */
[----:B0-----:R-:W-:Y:S02]  /*9420*/  LEA.HI.X.SX32 R154, R28, R2, 0x1, P3 ;  /* 0x000000021c9a7211 */ /* 0x001fe400018f0eff */
[----:B------:R-:W-:-:S02]  /*9430*/  CS2R R28, SRZ ;  /* 0x00000000001c7805 */ /* 0x000fc4000001ff00 */
        /* <DEDUP_REMOVED lines=8> */
[-C--:B------:R-:W-:Y:S02]  /*94c0*/  LEA.HI.X.SX32 R16, R16, R2.reuse, 0x1, P2 ;  /* 0x0000000210107211 */ /* 0x080fe400010f0eff */
[----:B------:R-:W-:Y:S02]  /*94d0*/  CS2R R26, SRZ ;  /* 0x00000000001a7805 */ /* 0x000fe4000001ff00 */
[----:B--2---:R-:W-:Y:S01]  /*94e0*/  IADD3 R152, P1, R14, R3, RZ ;  /* 0x000000030e987210 */ /* 0x004fe20007f3e0ff */
[----:B------:R1:W-:Y:S04]  /*94f0*/  STL [R1+0x394], R153 ;  /* 0x0003949901007387 */ /* 0x0003e80000100800 */
[----:B------:R2:W-:Y:S01]  /*9500*/  STL [R1+0x3d0], R152 ;  /* 0x0003d09801007387 */ /* 0x0005e20000100800 */
[----:B0-----:R-:W-:-:S02]  /*9510*/  LEA.HI.X.SX32 R154, R25, R2, 0x1, P0 ;  /* 0x00000002199a7211 */ /* 0x001fc400000f0eff */
[----:B-1----:R-:W-:-:S03]  /*9520*/  IADD3 R153, P0, R12, R3, RZ ;  /* 0x000000030c997210 */ /* 0x002fc60007f1e0ff */
[----:B------:R-:W-:Y:S01]  /*9530*/  STL [R1+0x39c], R154 ;  /* 0x00039c9a01007387 */ /* 0x000fe20000100800 */
[----:B--2---:R-:W-:-:S03]  /*9540*/  LEA.HI.X.SX32 R152, R23, R2, 0x1, P6 ;  /* 0x0000000217987211 */ /* 0x004fc600030f0eff */
[----:B------:R-:W-:Y:S01]  /*9550*/  STL [R1+0x3d8], R153 ;  /* 0x0003d89901007387 */ /* 0x000fe20000100800 */
[----:B------:R-:W-:-:S03]  /*9560*/  IADD3 R23, P6, R10, R3, RZ ;  /* 0x000000030a177210 */ /* 0x000fc60007fde0ff */
[----:B------:R0:W-:Y:S01]  /*9570*/  STL [R1+0x3a4], R152 ;  /* 0x0003a49801007387 */ /* 0x0001e20000100800 */
[----:B------:R-:W-:-:S03]  /*9580*/  LEA.HI.X.SX32 R10, R10, R2, 0x1, P6 ;  /* 0x000000020a0a7211 */ /* 0x000fc600030f0eff */
[----:B------:R1:W-:Y:S04]  /*9590*/  STL [R1+0x3e0], R23 ;  /* 0x0003e01701007387 */ /* 0x0003e80000100800 */
[----:B------:R2:W-:Y:S01]  /*95a0*/  STL [R1+0x3ac], R22 ;  /* 0x0003ac1601007387 */ /* 0x0005e20000100800 */
[----:B0-----:R-:W-:Y:S02]  /*95b0*/  IADD3 R152, P5, R8, R3, RZ ;  /* 0x0000000308987210 */ /* 0x001fe40007fbe0ff */
[----:B-1----:R-:W-:-:S03]  /*95c0*/  LEA.HI.X.SX32 R23, R20, R2, 0x1, P4 ;  /* 0x0000000214177211 */ /* 0x002fc600020f0eff */
[----:B------:R-:W-:Y:S01]  /*95d0*/  STL [R1+0x3e8], R152 ;  /* 0x0003e89801007387 */ /* 0x000fe20000100800 */
[----:B------:R-:W-:Y:S02]  /*95e0*/  LEA.HI.X.SX32 R20, R18, R2, 0x1, P3 ;  /* 0x0000000212147211 */ /* 0x000fe400018f0eff */
[-C--:B--2---:R-:W-:Y:S01]  /*95f0*/  IADD3 R22, P4, R6, R3.reuse, RZ ;  /* 0x0000000306167210 */ /* 0x084fe20007f9e0ff */
[----:B------:R-:W-:Y:S01]  /*9600*/  STL [R1+0x3b4], R23 ;  /* 0x0003b41701007387 */ /* 0x000fe20000100800 */
[----:B------:R-:W-:-:S03]  /*9610*/  IADD3 R18, P3, R4, R3, RZ ;  /* 0x0000000304127210 */ /* 0x000fc60007f7e0ff */
[----:B------:R-:W-:Y:S01]  /*9620*/  STL [R1+0x3f4], R22 ;  /* 0x0003f41601007387 */ /* 0x000fe20000100800 */
[----:B------:R-:W-:-:S03]  /*9630*/  LEA.HI.X.SX32 R4, R4, R2, 0x1, P3 ;  /* 0x0000000204047211 */ /* 0x000fc600018f0eff */
[----:B------:R0:W-:Y:S04]  /*9640*/  STL [R1+0x3bc], R20 ;  /* 0x0003bc1401007387 */ /* 0x0001e80000100800 */
        /* <DEDUP_REMOVED lines=9> */
[----:B------:R-:W-:Y:S04]  /*96e0*/  STL [R1+0x40c], R16 ;  /* 0x00040c1001007387 */ /* 0x000fe80000100800 */
[----:B------:R0:W-:Y:S04]  /*96f0*/  STL [R1+0x3d4], R14 ;  /* 0x0003d40e01007387 */ /* 0x0001e80000100800 */
[----:B------:R1:W-:Y:S04]  /*9700*/  STL [R1+0x414], R12 ;  /* 0x0004140c01007387 */ /* 0x0003e80000100800 */
[----:B------:R2:W-:Y:S01]  /*9710*/  STL [R1+0x3dc], R10 ;  /* 0x0003dc0a01007387 */ /* 0x0005e20000100800 */
[----:B0-----:R-:W-:-:S02]  /*9720*/  IADD3 R14, P6, R13, R3, RZ ;  /* 0x000000030d0e7210 */ /* 0x001fc40007fde0ff */
[----:B-1----:R-:W-:-:S03]  /*9730*/  LEA.HI.X.SX32 R12, R8, R2, 0x1, P5 ;  /* 0x00000002080c7211 */ /* 0x002fc600028f0eff */
[----:B------:R-:W-:Y:S01]  /*9740*/  STL [R1+0x41c], R14 ;  /* 0x00041c0e01007387 */ /* 0x000fe20000100800 */
[-C--:B------:R-:W-:Y:S02]  /*9750*/  LEA.HI.X.SX32 R8, R6, R2.reuse, 0x1, P4 ;  /* 0x0000000206087211 */ /* 0x080fe400020f0eff */
[-C--:B--2---:R-:W-:Y:S01]  /*9760*/  IADD3 R10, P5, R15, R3.reuse, RZ ;  /* 0x000000030f0a7210 */ /* 0x084fe20007fbe0ff */
[----:B------:R-:W-:Y:S01]  /*9770*/  STL [R1+0x3e4], R12 ;  /* 0x0003e40c01007387 */ /* 0x000fe20000100800 */
[-C--:B------:R-:W-:Y:S02]  /*9780*/  IADD3 R6, P4, R17, R3.reuse, RZ ;  /* 0x0000000311067210 */ /* 0x080fe40007f9e0ff */
[----:B------:R-:W-:Y:S01]  /*9790*/  IADD3 R3, P3, R19, R3, RZ ;  /* 0x0000000313037210 */ /* 0x000fe20007f7e0ff */
[----:B------:R-:W-:Y:S04]  /*97a0*/  STL [R1+0x820], R10 ;  /* 0x0008200a01007387 */ /* 0x000fe80000100800 */
[----:B------:R-:W-:Y:S04]  /*97b0*/  STL [R1+0x3f0], R8 ;  /* 0x0003f00801007387 */ /* 0x000fe80000100800 */
[----:B------:R0:W-:Y:S04]  /*97c0*/  STL [R1+0x828], R6 ;  /* 0x0008280601007387 */ /* 0x0001e80000100800 */
[----:B------:R1:W-:Y:S04]  /*97d0*/  STL [R1+0x3f8], R4 ;  /* 0x0003f80401007387 */ /* 0x0003e80000100800 */
[----:B------:R2:W-:Y:S01]  /*97e0*/  STL [R1+0x82c], R3 ;  /* 0x00082c0301007387 */ /* 0x0005e20000100800 */
[----:B0-----:R-:W-:-:S02]  /*97f0*/  LEA.HI.X.SX32 R6, R7, R2, 0x1, P2 ;  /* 0x0000000207067211 */ /* 0x001fc400010f0eff */
[-C--:B------:R-:W-:Y:S02]  /*9800*/  LEA.HI.X.SX32 R7, R13, R2.reuse, 0x1, P6 ;  /* 0x000000020d077211 */ /* 0x080fe400030f0eff */
[----:B-1----:R-:W-:Y:S01]  /*9810*/  IADD3 R4, P2, R5, UR6, RZ ;  /* 0x0000000605047c10 */ /* 0x002fe2000ff5e0ff */
[----:B------:R0:W-:Y:S01]  /*9820*/  STL [R1+0x400], R6 ;  /* 0x0004000601007387 */ /* 0x0001e20000100800 */
[----:B------:R-:W-:Y:S01]  /*9830*/  UIADD3 UR6, UR8, 0x4000, URZ ;  /* 0x0000400008067890 */ /* 0x000fe2000fffe03f */
[----:B--2---:R-:W-:-:S03]  /*9840*/  LEA.HI.X.SX32 R3, R9, R2, 0x1, P1 ;  /* 0x0000000209037211 */ /* 0x004fc600008f0eff */
[----:B------:R-:W-:Y:S02]  /*9850*/  USHF.R.U32.HI UR14, URZ, 0x4, UR6 ;  /* 0x000000043f0e7899 */ /* 0x000fe40008011606 */
[----:B------:R-:W-:Y:S01]  /*9860*/  UIADD3 UR6, UP0, UR12, 0x2, URZ ;  /* 0x000000020c067890 */ /* 0x000fe2000ff1e03f */
[----:B------:R1:W-:Y:S01]  /*9870*/  STL [R1+0x408], R3 ;  /* 0x0004080301007387 */ /* 0x0003e20000100800 */
[----:B------:R-:W-:Y:S01]  /*9880*/  USGXT.U32 UR14, UR14, 0xe ;  /* 0x0000000e0e0e789a */ /* 0x000fe20008000000 */
[----:B0-----:R-:W-:-:S05]  /*9890*/  LEA.HI.X.SX32 R6, R11, R2, 0x1, P0 ;  /* 0x000000020b067211 */ /* 0x001fca00000f0eff */
[----:B------:R0:W-:Y:S01]  /*98a0*/  STL [R1+0x410], R6 ;  /* 0x0004100601007387 */ /* 0x0001e20000100800 */
[----:B-1----:R-:W-:-:S03]  /*98b0*/  LEA.HI.X.SX32 R3, R15, R2, 0x1, P5 ;  /* 0x000000020f037211 */ /* 0x002fc600028f0eff */
[----:B------:R-:W-:Y:S04]  /*98c0*/  STL [R1+0x418], R7 ;  /* 0x0004180701007387 */ /* 0x000fe80000100800 */
[----:B------:R1:W-:Y:S01]  /*98d0*/  STL [R1+0x420], R3 ;  /* 0x0004200301007387 */ /* 0x0003e20000100800 */
[-C--:B0-----:R-:W-:Y:S02]  /*98e0*/  LEA.HI.X.SX32 R6, R17, R2.reuse, 0x1, P4 ;  /* 0x0000000211067211 */ /* 0x081fe400020f0eff */
[----:B------:R-:W-:-:S03]  /*98f0*/  LEA.HI.X.SX32 R2, R19, R2, 0x1, P3 ;  /* 0x0000000213027211 */ /* 0x000fc600018f0eff */
[----:B------:R0:W-:Y:S01]  /*9900*/  STL [R1+0x824], R6 ;  /* 0x0008240601007387 */ /* 0x0001e20000100800 */
[----:B-1----:R-:W-:-:S03]  /*9910*/  LEA.HI.X.SX32 R3, R5, UR7, 0x1, P2 ;  /* 0x0000000705037c11 */ /* 0x002fc600090f0eff */
[----:B------:R1:W-:Y:S01]  /*9920*/  STL [R1+0x424], R2 ;  /* 0x0004240201007387 */ /* 0x0003e20000100800 */
[----:B------:R-:W-:Y:S02]  /*9930*/  UIADD3.X UR7, UR4, 0x40000040, URZ, UP0, !UPT ;  /* 0x4000004004077890 */ /* 0x000fe400087fe43f */
[----:B------:R-:W-:Y:S01]  /*9940*/  UIADD3 UR10, UP0, UR14, 0x2, URZ ;  /* 0x000000020e0a7890 */ /* 0x000fe2000ff1e03f */
[----:B------:R-:W-:Y:S01]  /*9950*/  UMOV UR4, UR6 ;  /* 0x0000000600047c82 */ /* 0x000fe20008000000 */
[----:B0-----:R-:W-:Y:S02]  /*9960*/  IMAD.SHL.U32 R6, R24, 0x10, RZ ;  /* 0x0000001018067824 */ /* 0x001fe400078e00ff */
[----:B------:R-:W-:Y:S01]  /*9970*/  UIADD3.X UR11, UR5, 0x40000040, URZ, UP0, !UPT ;  /* 0x40000040050b7890 */ /* 0x000fe200087fe43f */
[----:B------:R-:W-:Y:S01]  /*9980*/  CS2R R24, SRZ ;  /* 0x0000000000187805 */ /* 0x000fe2000001ff00 */
[----:B-1----:R-:W0:Y:S01]  /*9990*/  LDC R2, c[0x0][0x238] ;  /* 0x00008e00ff027b82 */ /* 0x002e220000000800 */
[----:B------:R1:W-:Y:S01]  /*99a0*/  STL [R1+0x880], R6 ;  /* 0x0008800601007387 */ /* 0x0003e20000100800 */
[----:B------:R-:W-:Y:S01]  /*99b0*/  UMOV UR5, UR7 ;  /* 0x0000000700057c82 */ /* 0x000fe20008000000 */
[----:B------:R-:W-:-:S02]  /*99c0*/  UMOV UR6, UR10 ;  /* 0x0000000a00067c82 */ /* 0x000fc40008000000 */
[----:B------:R-:W-:Y:S01]  /*99d0*/  UMOV UR7, UR11 ;  /* 0x0000000b00077c82 */ /* 0x000fe20008000000 */
[----:B------:R-:W-:Y:S01]  /*99e0*/  STL [R1+0x38], RZ ;  /* 0x000038ff01007387 */ /* 0x000fe20000100800 */
[----:B------:R-:W-:Y:S02]  /*99f0*/  UIADD3.64 UR16, UR4, 0x2, URZ ;  /* 0x0000000204107897 */ /* 0x000fe4000fffe03f */
[----:B------:R-:W-:Y:S01]  /*9a00*/  UIADD3.64 UR20, UR4, 0x4, URZ ;  /* 0x0000000404147897 */ /* 0x000fe2000fffe03f */
[----:B------:R2:W-:Y:S01]  /*9a10*/  STL [R1+0x85c], R21 ;  /* 0x00085c1501007387 */ /* 0x0005e20000100800 */
[----:B------:R-:W-:Y:S01]  /*9a20*/  UIADD3.64 UR24, UR4, 0x1fe, URZ ;  /* 0x000001fe04187897 */ /* 0x000fe2000fffe03f */
[----:B-1----:R-:W-:Y:S01]  /*9a30*/  LOP3.LUT R6, R6, 0x70, RZ, 0xc0, !PT ;  /* 0x0000007006067812 */ /* 0x002fe200078ec0ff */
[----:B------:R-:W-:Y:S02]  /*9a40*/  UIADD3.64 UR28, UR4, 0x200, URZ ;  /* 0x00000200041c7897 */ /* 0x000fe4000fffe03f */
[----:B------:R-:W-:-:S02]  /*9a50*/  UIADD3.64 UR32, UR4, 0x202, URZ ;  /* 0x0000020204207897 */ /* 0x000fc4000fffe03f */
[----:B------:R-:W-:Y:S01]  /*9a60*/  IMAD R6, R231, 0x80, R6 ;  /* 0x00000080e7067824 */ /* 0x000fe200078e0206 */
[----:B------:R-:W-:Y:S02]  /*9a70*/  UIADD3.64 UR36, UR4, 0x204, URZ ;  /* 0x0000020404247897 */ /* 0x000fe4000fffe03f */
[----:B------:R-:W-:Y:S02]  /*9a80*/  UIADD3.64 UR18, UR6, 0x2, URZ ;  /* 0x0000000206127897 */ /* 0x000fe4000fffe03f */
[----:B------:R-:W-:Y:S01]  /*9a90*/  STL [R1+0x854], R6 ;  /* 0x0008540601007387 */ /* 0x000fe20000100800 */
[----:B------:R-:W-:Y:S01]  /*9aa0*/  UIADD3.64 UR22, UR6, 0x4, URZ ;  /* 0x0000000406167897 */ /* 0x000fe2000fffe03f */
[C---:B0-----:R-:W-:Y:S02]  /*9ab0*/  IMAD R7, R2.reuse, 0x7f, RZ ;  /* 0x0000007f02077824 */ /* 0x041fe400078e02ff */
[C---:B------:R-:W-:Y:S02]  /*9ac0*/  IMAD R8, R2.reuse, 0x7e, RZ ;  /* 0x0000007e02087824 */ /* 0x040fe400078e02ff */
[C---:B------:R-:W-:Y:S01]  /*9ad0*/  IMAD R9, R2.reuse, 0x7d, RZ ;  /* 0x0000007d02097824 */ /* 0x040fe200078e02ff */
[-C--:B------:R-:W-:Y:S01]  /*9ae0*/  IADD3 R231, P3, R7, R4.reuse, RZ ;  /* 0x0000000407e77210 */ /* 0x080fe20007f7e0ff */
[----:B------:R-:W-:Y:S01]  /*9af0*/  IMAD R10, R2, 0x7c, RZ ;  /* 0x0000007c020a7824 */ /* 0x000fe200078e02ff */
[----:B--2---:R-:W-:Y:S01]  /*9b00*/  IADD3 R21, P4, R8, R4, RZ ;  /* 0x0000000408157210 */ /* 0x004fe20007f9e0ff */
[----:B------:R-:W-:-:S02]  /*9b10*/  IMAD R11, R2, 0x7b, RZ ;  /* 0x0000007b020b7824 */ /* 0x000fc400078e02ff */
[----:B------:R0:W-:Y:S01]  /*9b20*/  STL [R1+0x42c], R231 ;  /* 0x00042ce701007387 */ /* 0x0001e20000100800 */
[----:B------:R-:W-:Y:S01]  /*9b30*/  IMAD R12, R2, 0x7a, RZ ;  /* 0x0000007a020c7824 */ /* 0x000fe200078e02ff */
[-C--:B------:R-:W-:Y:S01]  /*9b40*/  IADD3 R232, P6, R10, R4.reuse, RZ ;  /* 0x000000040ae87210 */ /* 0x080fe20007fde0ff */
[C---:B------:R-:W-:Y:S01]  /*9b50*/  IMAD R13, R2.reuse, 0x79, RZ ;  /* 0x00000079020d7824 */ /* 0x040fe200078e02ff */
[----:B------:R1:W-:Y:S01]  /*9b60*/  STL [R1+0x434], R21 ;  /* 0x0004341501007387 */ /* 0x0003e20000100800 */
[C---:B------:R-:W-:Y:S02]  /*9b70*/  IMAD R14, R2.reuse, 0x78, RZ ;  /* 0x00000078020e7824 */ /* 0x040fe400078e02ff */
[C---:B------:R-:W-:Y:S02]  /*9b80*/  IMAD R15, R2.reuse, 0x77, RZ ;  /* 0x00000077020f7824 */ /* 0x040fe400078e02ff */
[C---:B------:R-:W-:Y:S01]  /*9b90*/  IMAD R16, R2.reuse, 0x76, RZ ;  /* 0x0000007602107824 */ /* 0x040fe200078e02ff */
[----:B0-----:R-:W-:Y:S01]  /*9ba0*/  IADD3 R231, P5, R9, R4, RZ ;  /* 0x0000000409e77210 */ /* 0x001fe20007fbe0ff */
[----:B------:R-:W-:-:S02]  /*9bb0*/  IMAD R17, R2, 0x75, RZ ;  /* 0x0000007502117824 */ /* 0x000fc400078e02ff */
[C---:B------:R-:W-:Y:S01]  /*9bc0*/  IMAD R18, R2.reuse, 0x74, RZ ;  /* 0x0000007402127824 */ /* 0x040fe200078e02ff */
[-C--:B-1----:R-:W-:Y:S01]  /*9bd0*/  IADD3 R21, P0, R11, R4.reuse, RZ ;  /* 0x000000040b157210 */ /* 0x082fe20007f1e0ff */
[----:B------:R0:W-:Y:S01]  /*9be0*/  STL [R1+0x43c], R231 ;  /* 0x00043ce701007387 */ /* 0x0001e20000100800 */
[C---:B------:R-:W-:Y:S02]  /*9bf0*/  IMAD R19, R2.reuse, 0x73, RZ ;  /* 0x0000007302137824 */ /* 0x040fe400078e02ff */
[C---:B------:R-:W-:Y:S01]  /*9c00*/  IMAD R20, R2.reuse, 0x72, RZ ;  /* 0x0000007202147824 */ /* 0x040fe200078e02ff */
[----:B------:R1:W-:Y:S01]  /*9c10*/  STL [R1+0x444], R232 ;  /* 0x000444e801007387 */ /* 0x0003e20000100800 */
[C---:B------:R-:W-:Y:S02]  /*9c20*/  IMAD R22, R2.reuse, 0x71, RZ ;  /* 0x0000007102167824 */ /* 0x040fe400078e02ff */
[C---:B------:R-:W-:Y:S01]  /*9c30*/  IMAD R23, R2.reuse, 0x70, RZ ;  /* 0x0000007002177824 */ /* 0x040fe200078e02ff */
[----:B------:R2:W-:Y:S01]  /*9c40*/  STL [R1+0x44c], R21 ;  /* 0x00044c1501007387 */ /* 0x0005e20000100800 */
[----:B------:R-:W-:Y:S01]  /*9c50*/  IMAD R57, R2, 0x6f, RZ ;  /* 0x0000006f02397824 */ /* 0x000fe200078e02ff */
[----:B0-----:R-:W-:Y:S01]  /*9c60*/  IADD3 R231, P1, R12, R4, RZ ;  /* 0x000000040ce77210 */ /* 0x001fe20007f3e0ff */
[----:B------:R-:W-:-:S02]  /*9c70*/  IMAD R58, R2, 0x6e, RZ ;  /* 0x0000006e023a7824 */ /* 0x000fc400078e02ff */
[C---:B------:R-:W-:Y:S01]  /*9c80*/  IMAD R59, R2.reuse, 0x6d, RZ ;  /* 0x0000006d023b7824 */ /* 0x040fe200078e02ff */
[-C--:B-1----:R-:W-:Y:S01]  /*9c90*/  IADD3 R232, P2, R13, R4.reuse, RZ ;  /* 0x000000040de87210 */ /* 0x082fe20007f5e0ff */
[----:B------:R0:W-:Y:S01]  /*9ca0*/  STL [R1+0x454], R231 ;  /* 0x000454e701007387 */ /* 0x0001e20000100800 */
[----:B------:R-:W-:Y:S01]  /*9cb0*/  IMAD R60, R2, 0x6c, RZ ;  /* 0x0000006c023c7824 */ /* 0x000fe200078e02ff */
[-C--:B--2---:R-:W-:Y:S02]  /*9cc0*/  LEA.HI.X.SX32 R21, R7, R3.reuse, 0x1, P3 ;  /* 0x0000000307157211 */ /* 0x084fe400018f0eff */
[----:B------:R-:W-:Y:S01]  /*9cd0*/  STL [R1+0x45c], R232 ;  /* 0x00045ce801007387 */ /* 0x000fe20000100800 */
[-C--:B------:R-:W-:Y:S01]  /*9ce0*/  LEA.HI.X.SX32 R7, R8, R3.reuse, 0x1, P4 ;  /* 0x0000000308077211 */ /* 0x080fe200020f0eff */
[----:B------:R-:W-:Y:S01]  /*9cf0*/  IMAD R61, R2, 0x6b, RZ ;  /* 0x0000006b023d7824 */ /* 0x000fe200078e02ff */
[-C--:B------:R-:W-:Y:S01]  /*9d00*/  LEA.HI.X.SX32 R8, R9, R3.reuse, 0x1, P5 ;  /* 0x0000000309087211 */ /* 0x080fe200028f0eff */
[----:B------:R1:W-:Y:S01]  /*9d10*/  STL [R1+0x428], R21 ;  /* 0x0004281501007387 */ /* 0x0003e20000100800 */
[----:B------:R-:W-:Y:S01]  /*9d20*/  LEA.HI.X.SX32 R9, R10, R3, 0x1, P6 ;  /* 0x000000030a097211 */ /* 0x000fe200030f0eff */
[----:B------:R-:W-:Y:S01]  /*9d30*/  IMAD R62, R2, 0x6a, RZ ;  /* 0x0000006a023e7824 */ /* 0x000fe200078e02ff */
[----:B0-----:R-:W-:Y:S01]  /*9d40*/  IADD3 R231, P3, R14, R4, RZ ;  /* 0x000000040ee77210 */ /* 0x001fe20007f7e0ff */
[----:B------:R-:W-:-:S02]  /*9d50*/  IMAD R63, R2, 0x69, RZ ;  /* 0x00000069023f7824 */ /* 0x000fc400078e02ff */
[C---:B------:R-:W-:Y:S02]  /*9d60*/  IMAD R64, R2.reuse, 0x68, RZ ;  /* 0x0000006802407824 */ /* 0x040fe400078e02ff */
[----:B------:R-:W-:Y:S01]  /*9d70*/  STL [R1+0x464], R231 ;  /* 0x000464e701007387 */ /* 0x000fe20000100800 */
[C---:B------:R-:W-:Y:S01]  /*9d80*/  IMAD R65, R2.reuse, 0x67, RZ ;  /* 0x0000006702417824 */ /* 0x040fe200078e02ff */
[----:B-1----:R-:W-:Y:S01]  /*9d90*/  IADD3 R21, P4, R15, R4, RZ ;  /* 0x000000040f157210 */ /* 0x002fe20007f9e0ff */
[C---:B------:R-:W-:Y:S01]  /*9da0*/  IMAD R66, R2.reuse, 0x66, RZ ;  /* 0x0000006602427824 */ /* 0x040fe200078e02ff */
[----:B------:R0:W-:Y:S01]  /*9db0*/  STL [R1+0x430], R7 ;  /* 0x0004300701007387 */ /* 0x0001e20000100800 */
[C---:B------:R-:W-:Y:S02]  /*9dc0*/  IMAD R67, R2.reuse, 0x65, RZ ;  /* 0x0000006502437824 */ /* 0x040fe400078e02ff */
[C---:B------:R-:W-:Y:S01]  /*9dd0*/  IMAD R68, R2.reuse, 0x64, RZ ;  /* 0x0000006402447824 */ /* 0x040fe200078e02ff */
[----:B------:R-:W-:Y:S01]  /*9de0*/  STL [R1+0x46c], R21 ;  /* 0x00046c1501007387 */ /* 0x000fe20000100800 */
[----:B------:R-:W-:-:S02]  /*9df0*/  IMAD R69, R2, 0x63, RZ ;  /* 0x0000006302457824 */ /* 0x000fc400078e02ff */
[C---:B------:R-:W-:Y:S01]  /*9e00*/  IMAD R70, R2.reuse, 0x62, RZ ;  /* 0x0000006202467824 */ /* 0x040fe200078e02ff */
[----:B------:R1:W-:Y:S01]  /*9e10*/  STL [R1+0x438], R8 ;  /* 0x0004380801007387 */ /* 0x0003e20000100800 */
[----:B------:R-:W-:Y:S01]  /*9e20*/  IMAD R71, R2, 0x61, RZ ;  /* 0x0000006102477824 */ /* 0x000fe200078e02ff */
[-C--:B0-----:R-:W-:Y:S01]  /*9e30*/  IADD3 R7, P5, R16, R4.reuse, RZ ;  /* 0x0000000410077210 */ /* 0x081fe20007fbe0ff */
[C---:B------:R-:W-:Y:S02]  /*9e40*/  IMAD R72, R2.reuse, 0x60, RZ ;  /* 0x0000006002487824 */ /* 0x040fe400078e02ff */
[C---:B------:R-:W-:Y:S02]  /*9e50*/  IMAD R73, R2.reuse, 0x5f, RZ ;  /* 0x0000005f02497824 */ /* 0x040fe400078e02ff */
[----:B------:R0:W-:Y:S01]  /*9e60*/  STL [R1+0x474], R7 ;  /* 0x0004740701007387 */ /* 0x0001e20000100800 */
[----:B------:R-:W-:Y:S01]  /*9e70*/  IMAD R74, R2, 0x5e, RZ ;  /* 0x0000005e024a7824 */ /* 0x000fe200078e02ff */
[----:B-1----:R-:W-:-:S02]  /*9e80*/  IADD3 R8, P6, R17, R4, RZ ;  /* 0x0000000411087210 */ /* 0x002fc40007fde0ff */
[----:B------:R1:W-:Y:S01]  /*9e90*/  STL [R1+0x440], R9 ;  /* 0x0004400901007387 */ /* 0x0003e20000100800 */
[C---:B------:R-:W-:Y:S02]  /*9ea0*/  IMAD R75, R2.reuse, 0x5d, RZ ;  /* 0x0000005d024b7824 */ /* 0x040fe400078e02ff */
[C---:B------:R-:W-:Y:S01]  /*9eb0*/  IMAD R76, R2.reuse, 0x5c, RZ ;  /* 0x0000005c024c7824 */ /* 0x040fe200078e02ff */
[----:B------:R2:W-:Y:S01]  /*9ec0*/  STL [R1+0x47c], R8 ;  /* 0x00047c0801007387 */ /* 0x0005e20000100800 */
[C---:B------:R-:W-:Y:S01]  /*9ed0*/  IMAD R77, R2.reuse, 0x5b, RZ ;  /* 0x0000005b024d7824 */ /* 0x040fe200078e02ff */
[-C--:B0-----:R-:W-:Y:S01]  /*9ee0*/  LEA.HI.X.SX32 R7, R11, R3.reuse, 0x1, P0 ;  /* 0x000000030b077211 */ /* 0x081fe200000f0eff */
[C---:B------:R-:W-:Y:S02]  /*9ef0*/  IMAD R78, R2.reuse, 0x5a, RZ ;  /* 0x0000005a024e7824 */ /* 0x040fe400078e02ff */
[----:B------:R-:W-:Y:S01]  /*9f00*/  IMAD R79, R2, 0x59, RZ ;  /* 0x00000059024f7824 */ /* 0x000fe200078e02ff */
[----:B-1----:R-:W-:Y:S01]  /*9f10*/  IADD3 R9, P0, R18, R4, RZ ;  /* 0x0000000412097210 */ /* 0x002fe20007f1e0ff */
[----:B------:R0:W-:Y:S01]  /*9f20*/  STL [R1+0x448], R7 ;  /* 0x0004480701007387 */ /* 0x0001e20000100800 */
[----:B------:R-:W-:Y:S01]  /*9f30*/  IMAD R80, R2, 0x58, RZ ;  /* 0x0000005802507824 */ /* 0x000fe200078e02ff */
[----:B--2---:R-:W-:-:S02]  /*9f40*/  LEA.HI.X.SX32 R8, R12, R3, 0x1, P1 ;  /* 0x000000030c087211 */ /* 0x004fc400008f0eff */
[----:B------:R1:W-:Y:S01]  /*9f50*/  STL [R1+0x484], R9 ;  /* 0x0004840901007387 */ /* 0x0003e20000100800 */
[C---:B------:R-:W-:Y:S02]  /*9f60*/  IMAD R81, R2.reuse, 0x57, RZ ;  /* 0x0000005702517824 */ /* 0x040fe400078e02ff */
[C---:B------:R-:W-:Y:S01]  /*9f70*/  IMAD R82, R2.reuse, 0x56, RZ ;  /* 0x0000005602527824 */ /* 0x040fe200078e02ff */
[----:B------:R2:W-:Y:S01]  /*9f80*/  STL [R1+0x450], R8 ;  /* 0x0004500801007387 */ /* 0x0005e20000100800 */
[C---:B------:R-:W-:Y:S01]  /*9f90*/  IMAD R83, R2.reuse, 0x55, RZ ;  /* 0x0000005502537824 */ /* 0x040fe200078e02ff */
[-C--:B0-----:R-:W-:Y:S01]  /*9fa0*/  IADD3 R7, P1, R19, R4.reuse, RZ ;  /* 0x0000000413077210 */ /* 0x081fe20007f3e0ff */
[C---:B------:R-:W-:Y:S02]  /*9fb0*/  IMAD R84, R2.reuse, 0x54, RZ ;  /* 0x0000005402547824 */ /* 0x040fe400078e02ff */
[C---:B------:R-:W-:Y:S01]  /*9fc0*/  IMAD R85, R2.reuse, 0x53, RZ ;  /* 0x0000005302557824 */ /* 0x040fe200078e02ff */
[----:B-1----:R-:W-:Y:S01]  /*9fd0*/  LEA.HI.X.SX32 R9, R13, R3, 0x1, P2 ;  /* 0x000000030d097211 */ /* 0x002fe200010f0eff */
[----:B------:R0:W-:Y:S01]  /*9fe0*/  STL [R1+0x48c], R7 ;  /* 0x00048c0701007387 */ /* 0x0001e20000100800 */
[----:B------:R-:W-:Y:S01]  /*9ff0*/  IMAD R86, R2, 0x52, RZ ;  /* 0x0000005202567824 */ /* 0x000fe200078e02ff */
[----:B--2---:R-:W-:-:S02]  /*a000*/  IADD3 R8, P2, R20, R4, RZ ;  /* 0x0000000414087210 */ /* 0x004fc40007f5e0ff */
[----:B------:R1:W-:Y:S01]  /*a010*/  STL [R1+0x458], R9 ;  /* 0x0004580901007387 */ /* 0x0003e20000100800 */
[C---:B------:R-:W-:Y:S02]  /*a020*/  IMAD R87, R2.reuse, 0x51, RZ ;  /* 0x0000005102577824 */ /* 0x040fe400078e02ff */
[C---:B------:R-:W-:Y:S01]  /*a030*/  IMAD R152, R2.reuse, 0x50, RZ ;  /* 0x0000005002987824 */ /* 0x040fe200078e02ff */
[----:B------:R2:W-:Y:S01]  /*a040*/  STL [R1+0x494], R8 ;  /* 0x0004940801007387 */ /* 0x0005e20000100800 */
[----:B------:R-:W-:Y:S01]  /*a050*/  IMAD R153, R2, 0x4f, RZ ;  /* 0x0000004f02997824 */ /* 0x000fe200078e02ff */
        /* <DEDUP_REMOVED lines=14> */
[----:B------:R-:W-:Y:S01]  /*a140*/  IMAD R161, R2, 0x47, RZ ;  /* 0x0000004702a17824 */ /* 0x000fe200078e02ff */
        /* <DEDUP_REMOVED lines=14> */
[----:B------:R-:W-:Y:S01]  /*a230*/  IMAD.SHL.U32 R168, R2, 0x40, RZ ;  /* 0x0000004002a87824 */ /* 0x000fe200078e00ff */
        /* <DEDUP_REMOVED lines=20> */
[C---:B------:R-:W-:Y:S01]  /*a380*/  IMAD R179, R2.reuse, 0x35, RZ ;  /* 0x0000003502b37824 */ /* 0x040fe200078e02ff */
        /* <DEDUP_REMOVED lines=8> */
[----:B------:R-:W-:Y:S01]  /*a410*/  IMAD R183, R2, 0x31, RZ ;  /* 0x0000003102b77824 */ /* 0x000fe200078e02ff */
        /* <DEDUP_REMOVED lines=13> */
[C---:B------:R-:W-:Y:S01]  /*a4f0*/  IMAD R190, R2.reuse, 0x2a, RZ ;  /* 0x0000002a02be7824 */ /* 0x040fe200078e02ff */
[----:B------:R-:W-:Y:S01]  /*a500*/  CS2R R56, SRZ ;  /* 0x0000000000387805 */ /* 0x000fe2000001ff00 */
        /* <DEDUP_REMOVED lines=10> */
[----:B0-----:R-:W-:Y:S01]  /*a5b0*/  IADD3 R7, P6, R65, R4, RZ ;  /* 0x0000000441077210 */ /* 0x001fe20007fde0ff */
[C---:B------:R-:W-:Y:S02]  /*a5c0*/  IMAD R196, R2.reuse, 0x24, RZ ;  /* 0x0000002402c47824 */ /* 0x040fe400078e02ff */
[C---:B------:R-:W-:Y:S01]  /*a5d0*/  IMAD R197, R2.reuse, 0x23, RZ ;  /* 0x0000002302c57824 */ /* 0x040fe200078e02ff */
[----:B-1----:R-:W-:Y:S01]  /*a5e0*/  LEA.HI.X.SX32 R9, R59, R3, 0x1, P0 ;  /* 0x000000033b097211 */ /* 0x002fe200000f0eff */
[----:B------:R0:W-:Y:S01]  /*a5f0*/  STL [R1+0x4ec], R7 ;  /* 0x0004ec0701007387 */ /* 0x0001e20000100800 */
[----:B------:R-:W-:Y:S01]  /*a600*/  IMAD R198, R2, 0x22, RZ ;  /* 0x0000002202c67824 */ /* 0x000fe200078e02ff */
[----:B------:R-:W-:-:S02]  /*a610*/  CS2R R58, SRZ ;  /* 0x00000000003a7805 */ /* 0x000fc4000001ff00 */
[-C--:B--2---:R-:W-:Y:S01]  /*a620*/  IADD3 R8, P0, R66, R4.reuse, RZ ;  /* 0x0000000442087210 */ /* 0x084fe20007f1e0ff */
[----:B------:R1:W-:Y:S01]  /*a630*/  STL [R1+0x4b8], R9 ;  /* 0x0004b80901007387 */ /* 0x0003e20000100800 */
[C---:B------:R-:W-:Y:S02]  /*a640*/  IMAD R199, R2.reuse, 0x21, RZ ;  /* 0x0000002102c77824 */ /* 0x040fe400078e02ff */
[C---:B------:R-:W-:Y:S01]  /*a650*/  IMAD.SHL.U32 R200, R2.reuse, 0x20, RZ ;  /* 0x0000002002c87824 */ /* 0x040fe200078e00ff */
        /* <DEDUP_REMOVED lines=10> */
[C---:B------:R-:W-:Y:S01]  /*a700*/  IMAD R205, R2.reuse, 0x1b, RZ ;  /* 0x0000001b02cd7824 */ /* 0x040fe200078e02ff */
[----:B------:R-:W-:Y:S01]  /*a710*/  CS2R R60, SRZ ;  /* 0x00000000003c7805 */ /* 0x000fe2000001ff00 */
[C---:B------:R-:W-:Y:S01]  /*a720*/  IMAD R206, R2.reuse, 0x1a, RZ ;  /* 0x0000001a02ce7824 */ /* 0x040fe200078e02ff */
[----:B------:R2:W-:Y:S01]  /*a730*/  STL [R1+0x4c8], R8 ;  /* 0x0004c80801007387 */ /* 0x0005e20000100800 */
[----:B------:R-:W-:Y:S01]  /*a740*/  IMAD R207, R2, 0x19, RZ ;  /* 0x0000001902cf7824 */ /* 0x000fe200078e02ff */
        /* <DEDUP_REMOVED lines=43> */
[----:B------:R-:W-:Y:S01]  /*aa00*/  IMAD.SHL.U32 R228, R2, 0x4, RZ ;  /* 0x0000000402e47824 */ /* 0x000fe200078e00ff */
[----:B--2---:R-:W-:-:S02]  /*aa10*/  LEA.HI.X.SX32 R8, R67, R3, 0x1, P1 ;  /* 0x0000000343087211 */ /* 0x004fc400008f0eff */
[----:B------:R1:W-:Y:S01]  /*aa20*/  STL [R1+0x52c], R9 ;  /* 0x00052c0901007387 */ /* 0x0003e20000100800 */
[C---:B------:R-:W-:Y:S01]  /*aa30*/  IMAD R229, R2.reuse, 0x3, RZ ;  /* 0x0000000302e57824 */ /* 0x040fe200078e02ff */
[----:B------:R-:W-:Y:S01]  /*aa40*/  CS2R R66, SRZ ;  /* 0x0000000000427805 */ /* 0x000fe2000001ff00 */
[C---:B------:R-:W-:Y:S01]  /*aa50*/  IMAD.SHL.U32 R230, R2.reuse, 0x2, RZ ;  /* 0x0000000202e67824 */ /* 0x040fe200078e00ff */
[----:B------:R2:W-:Y:S01]  /*aa60*/  STL [R1+0x4f8], R8 ;  /* 0x0004f80801007387 */ /* 0x0005e20000100800 */
[----:B------:R-:W-:Y:S01]  /*aa70*/  IMAD.SHL.U32 R5, R2, 0x80, RZ ;  /* 0x0000008002057824 */ /* 0x000fe200078e00ff */
        /* <DEDUP_REMOVED lines=386> */
[-C--:B--2---:R-:W-:Y:S01]  /*c2a0*/  LEA.HI.X.SX32 R8, R226, R3.reuse, 0x1, P5 ;  /* 0x00000003e2087211 */ /* 0x084fe200028f0eff */
[----:B------:R1:W-:Y:S04]  /*c2b0*/  STL [R1+0x7e8], R9 ;  /* 0x0007e80901007387 */ /* 0x0003e80000100800 */
[----:B------:R2:W-:Y:S01]  /*c2c0*/  STL [R1+0x7f0], R8 ;  /* 0x0007f00801007387 */ /* 0x0005e20000100800 */
[-C--:B0-----:R-:W-:Y:S02]  /*c2d0*/  LEA.HI.X.SX32 R7, R227, R3.reuse, 0x1, P6 ;  /* 0x00000003e3077211 */ /* 0x081fe400030f0eff */
[----:B-1----:R-:W-:-:S03]  /*c2e0*/  LEA.HI.X.SX32 R9, R228, R3, 0x1, P0 ;  /* 0x00000003e4097211 */ /* 0x002fc600000f0eff */
[----:B------:R0:W-:Y:S01]  /*c2f0*/  STL [R1+0x7f8], R7 ;  /* 0x0007f80701007387 */ /* 0x0001e20000100800 */
[----:B--2---:R-:W-:-:S03]  /*c300*/  LEA.HI.X.SX32 R8, R229, R3, 0x1, P1 ;  /* 0x00000003e5087211 */ /* 0x004fc600008f0eff */
[----:B------:R1:W-:Y:S04]  /*c310*/  STL [R1+0x800], R9 ;  /* 0x0008000901007387 */ /* 0x0003e80000100800 */
[----:B------:R2:W-:Y:S01]  /*c320*/  STL [R1+0x808], R8 ;  /* 0x0008080801007387 */ /* 0x0005e20000100800 */
[----:B0-----:R-:W-:Y:S02]  /*c330*/  LEA.HI.X.SX32 R7, R230, R3, 0x1, P2 ;  /* 0x00000003e6077211 */ /* 0x001fe400010f0eff */
[----:B-1----:R-:W-:-:S03]  /*c340*/  LOP3.LUT R9, R6, 0x10, RZ, 0x3c, !PT ;  /* 0x0000001006097812 */ /* 0x002fc600078e3cff */
[----:B------:R0:W-:Y:S01]  /*c350*/  STL [R1+0x810], R7 ;  /* 0x0008100701007387 */ /* 0x0001e20000100800 */
[----:B--2---:R-:W-:-:S03]  /*c360*/  LOP3.LUT R8, R6, 0x20, RZ, 0x3c, !PT ;  /* 0x0000002006087812 */ /* 0x004fc600078e3cff */
[----:B------:R1:W-:Y:S04]  /*c370*/  STL [R1+0x818], R2 ;  /* 0x0008180201007387 */ /* 0x0003e80000100800 */
[----:B------:R2:W-:Y:S01]  /*c380*/  STL [R1+0x878], R9 ;  /* 0x0008780901007387 */ /* 0x0005e20000100800 */
[----:B0-----:R-:W-:-:S03]  /*c390*/  LOP3.LUT R7, R6, 0x30, RZ, 0x3c, !PT ;  /* 0x0000003006077812 */ /* 0x001fc600078e3cff */
[----:B------:R0:W-:Y:S01]  /*c3a0*/  STL [R1+0x874], R8 ;  /* 0x0008740801007387 */ /* 0x0001e20000100800 */
[----:B-1----:R-:W-:-:S03]  /*c3b0*/  SHF.R.S32.HI R2, RZ, 0x1f, R5 ;  /* 0x0000001fff027819 */ /* 0x002fc60000011405 */
[----:B------:R1:W-:Y:S01]  /*c3c0*/  STL [R1+0x870], R7 ;  /* 0x0008700701007387 */ /* 0x0003e20000100800 */
[C---:B--2---:R-:W-:Y:S02]  /*c3d0*/  LOP3.LUT R9, R6.reuse, 0x40, RZ, 0x3c, !PT ;  /* 0x0000004006097812 */ /* 0x044fe400078e3cff */
[----:B0-----:R-:W-:-:S03]  /*c3e0*/  LOP3.LUT R8, R6, 0x50, RZ, 0x3c, !PT ;  /* 0x0000005006087812 */ /* 0x001fc600078e3cff */
[----:B------:R0:W-:Y:S01]  /*c3f0*/  STL [R1+0x86c], R9 ;  /* 0x00086c0901007387 */ /* 0x0001e20000100800 */
[----:B-1----:R-:W-:-:S03]  /*c400*/  LOP3.LUT R7, R6, 0x60, RZ, 0x3c, !PT ;  /* 0x0000006006077812 */ /* 0x002fc600078e3cff */
[----:B------:R0:W-:Y:S01]  /*c410*/  STL [R1+0x868], R8 ;  /* 0x0008680801007387 */ /* 0x0001e20000100800 */
[----:B------:R-:W-:-:S03]  /*c420*/  LOP3.LUT R6, R6, 0x70, RZ, 0x3c, !PT ;  /* 0x0000007006067812 */ /* 0x000fc600078e3cff */
[----:B------:R0:W-:Y:S04]  /*c430*/  STL [R1+0x864], R7 ;  /* 0x0008640701007387 */ /* 0x0001e80000100800 */
[----:B------:R0:W-:Y:S02]  /*c440*/  STL [R1+0x860], R6 ;  /* 0x0008600601007387 */ /* 0x0001e40000100800 */
.L_x_2:
[----:B------:R-:W2:Y:S01]  /*c450*/  LDL R2, [R1+0x810] ;  /* 0x0008100001027983 */ /* 0x000ea20000100800 */
[----:B-1----:R-:W1:Y:S03]  /*c460*/  LDC R180, c[0x0][0x230] ;  /* 0x00008c00ffb47b82 */ /* 0x002e660000000800 */
[----:B------:R-:W3:Y:S04]  /*c470*/  LDL R152, [R1+0x804] ;  /* 0x0008040001987983 */ /* 0x000ee80000100800 */
[----:B------:R-:W-:Y:S04]  /*c480*/  STL [R1+0x8d8], R161 ;  /* 0x0008d8a101007387 */ /* 0x000fe80000100800 */
[----:B------:R-:W-:Y:S04]  /*c490*/  STL [R1+0x8d4], R162 ;  /* 0x0008d4a201007387 */ /* 0x000fe80000100800 */
[----:B------:R-:W-:Y:S04]  /*c4a0*/  STL [R1+0x8d0], R163 ;  /* 0x0008d0a301007387 */ /* 0x000fe80000100800 */
[----:B------:R-:W-:Y:S04]  /*c4b0*/  STL [R1+0x8cc], R168 ;  /* 0x0008cca801007387 */ /* 0x000fe80000100800 */
[----:B------:R-:W-:Y:S04]  /*c4c0*/  STL [R1+0x8c8], R169 ;  /* 0x0008c8a901007387 */ /* 0x000fe80000100800 */
[----:B------:R-:W1:Y:S01]  /*c4d0*/  LDL.LU R5, [R1+0x38] ;  /* 0x0000380001057983 */ /* 0x000e620000300800 */
[----:B------:R-:W-:-:S03]  /*c4e0*/  PRMT R207, RZ, 0x7610, R207 ;  /* 0x00007610ffcf7816 */ /* 0x000fc600000000cf */
[----:B-----5:R-:W-:Y:S01]  /*c4f0*/  STL [R1+0x884], R0 ;  /* 0x0008840001007387 */ /* 0x020fe20000100800 */
[----:B-1----:R-:W-:-:S03]  /*c500*/  IMAD R180, R5, -0x80, R180 ;  /* 0xffffff8005b47824 */ /* 0x002fc600078e02b4 */
[----:B------:R-:W-:Y:S02]  /*c510*/  STL [R1+0x898], R5 ;  /* 0x0008980501007387 */ /* 0x000fe40000100800 */
[C---:B------:R-:W-:Y:S02]  /*c520*/  ISETP.GT.AND P2, PT, R180.reuse, RZ, PT ;  /* 0x000000ffb400720c */ /* 0x040fe40003f44270 */
[----:B------:R1:W-:Y:S04]  /*c530*/  STL [R1+0x8c4], R5 ;  /* 0x0008c40501007387 */ /* 0x0003e80000100800 */
[----:B-1----:R-:W4:Y:S01]  /*c540*/  LDL R5, [R1+0x81c] ;  /* 0x00081c0001057983 */ /* 0x002f220000100800 */
[----:B------:R-:W-:-:S06]  /*c550*/  ISETP.GT.AND P3, PT, R180, 0x1, PT ;  /* 0x00000001b400780c */ /* 0x000fcc0003f64270 */
[----:B0-----:R-:W-:Y:S01]  /*c560*/  @P2 IMAD.MOV.U32 R6, RZ, RZ, R4 ;  /* 0x000000ffff062224 */ /* 0x001fe200078e0004 */
[C---:B------:R-:W-:Y:S01]  /*c570*/  ISETP.GT.AND P4, PT, R180.reuse, 0x2, PT ;  /* 0x00000002b400780c */ /* 0x040fe20003f84270 */
[----:B------:R-:W-:Y:S01]  /*c580*/  @P2 IMAD.MOV.U32 R7, RZ, RZ, R3 ;  /* 0x000000ffff072224 */ /* 0x000fe200078e0003 */
[----:B------:R-:W-:Y:S01]  /*c590*/  STL [R1+0x89c], R4 ;  /* 0x00089c0401007387 */ /* 0x000fe20000100800 */
[----:B------:R-:W-:Y:S02]  /*c5a0*/  PRMT R170, RZ, 0x7610, R170 ;  /* 0x00007610ffaa7816 */ /* 0x000fe400000000aa */
[----:B------:R-:W-:Y:S01]  /*c5b0*/  PRMT R206, RZ, 0x7610, R206 ;  /* 0x00007610ffce7816 */ /* 0x000fe200000000ce */
[----:B------:R0:W-:Y:S01]  /*c5c0*/  STL [R1+0x894], R3 ;  /* 0x0008940301007387 */ /* 0x0001e20000100800 */
[C---:B------:R-:W-:Y:S02]  /*c5d0*/  ISETP.GT.AND P1, PT, R180.reuse, 0x3, PT ;  /* 0x00000003b400780c */ /* 0x040fe40003f24270 */
[----:B------:R-:W-:Y:S01]  /*c5e0*/  PRMT R171, RZ, 0x7610, R171 ;  /* 0x00007610ffab7816 */ /* 0x000fe200000000ab */
[----:B------:R4:W3:Y:S01]  /*c5f0*/  @P2 LDG.E.U8 R207, desc[UR40][R6.64] ;  /* 0x0000002806cf2981 */ /* 0x0008e2000c1e1100 */
[----:B------:R-:W-:-:S03]  /*c600*/  ISETP.GT.AND P0, PT, R180, 0x4, PT ;  /* 0x00000004b400780c */ /* 0x000fc60003f04270 */
[----:B0-----:R-:W2:Y:S04]  /*c610*/  LDL.LU R3, [R1+0x814] ;  /* 0x0008140001037983 */ /* 0x001ea80000300800 */
[----:B------:R-:W3:Y:S01]  /*c620*/  LDL R7, [R1+0x818] ;  /* 0x0008180001077983 */ /* 0x000ee20000100800 */
[----:B----4-:R-:W-:-:S03]  /*c630*/  @P3 IMAD.MOV.U32 R6, RZ, RZ, R5 ;  /* 0x000000ffff063224 */ /* 0x010fc600078e0005 */
[----:B------:R-:W4:Y:S04]  /*c640*/  LDL R5, [R1+0x7ec] ;  /* 0x0007ec0001057983 */ /* 0x000f280000100800 */
[----:B---3--:R0:W3:Y:S04]  /*c650*/  @P3 LDG.E.U8 R170, desc[UR40][R6.64] ;  /* 0x0000002806aa3981 */ /* 0x0080e8000c1e1100 */
[----:B--2---:R-:W-:Y:S01]  /*c660*/  STL [R1+0x8a0], R3 ;  /* 0x0008a00301007387 */ /* 0x004fe20000100800 */
[----:B0-----:R-:W-:Y:S02]  /*c670*/  @P4 IMAD.MOV.U32 R6, RZ, RZ, R3 ;  /* 0x000000ffff064224 */ /* 0x001fe400078e0003 */
[----:B------:R-:W-:-:S02]  /*c680*/  @P4 IMAD.MOV.U32 R7, RZ, RZ, R2 ;  /* 0x000000ffff074224 */ /* 0x000fc400078e0002 */
[----:B------:R-:W2:Y:S04]  /*c690*/  LDL.LU R2, [R1+0x7fc] ;  /* 0x0007fc0001027983 */ /* 0x000ea80000300800 */
[----:B------:R0:W3:Y:S04]  /*c6a0*/  @P4 LDG.E.U8 R206, desc[UR40][R6.64] ;  /* 0x0000002806ce4981 */ /* 0x0000e8000c1e1100 */
[----:B------:R-:W0:Y:S04]  /*c6b0*/  LDL R6, [R1+0x808] ;  /* 0x0008080001067983 */ /* 0x000e280000100800 */
[----:B------:R-:W0:Y:S02]  /*c6c0*/  LDL R7, [R1+0x80c] ;  /* 0x00080c0001077983 */ /* 0x000e240000100800 */
[----:B0-----:R-:W-:-:S04]  /*c6d0*/  @P1 LOP3.LUT R7, R7, R6, RZ, 0x3c, !PT ;  /* 0x0000000607071212 */ /* 0x001fc800078e3cff */
[----:B------:R-:W-:-:S04]  /*c6e0*/  @P1 LOP3.LUT R6, R7, R6, RZ, 0x3c, !PT ;  /* 0x0000000607061212 */ /* 0x000fc800078e3cff */
[----:B------:R-:W-:-:S05]  /*c6f0*/  @P1 LOP3.LUT R7, R7, R6, RZ, 0x3c, !PT ;  /* 0x0000000607071212 */ /* 0x000fca00078e3cff */
[----:B------:R0:W3:Y:S04]  /*c700*/  @P1 LDG.E.U8 R171, desc[UR40][R6.64] ;  /* 0x0000002806ab1981 */ /* 0x0000e8000c1e1100 */
[----:B------:R-:W4:Y:S01]  /*c710*/  LDL R7, [R1+0x800] ;  /* 0x0008000001077983 */ /* 0x000f220000100800 */
[----:B------:R-:W-:Y:S01]  /*c720*/  PRMT R172, RZ, 0x7610, R172 ;  /* 0x00007610ffac7816 */ /* 0x000fe200000000ac */
[----:B0-----:R-:W-:Y:S01]  /*c730*/  @P0 IMAD.MOV.U32 R6, RZ, RZ, R152 ;  /* 0x000000ffff060224 */ /* 0x001fe200078e0098 */
[----:B------:R-:W-:Y:S01]  /*c740*/  ISETP.GT.AND P2, PT, R180, 0x5, PT ;  /* 0x00000005b400780c */ /* 0x000fe20003f44270 */
[----:B------:R-:W3:Y:S01]  /*c750*/  LDL R152, [R1+0x7dc] ;  /* 0x0007dc0001987983 */ /* 0x000ee20000100800 */
[----:B------:R-:W-:-:S03]  /*c760*/  PRMT R205, RZ, 0x7610, R205 ;  /* 0x00007610ffcd7816 */ /* 0x000fc600000000cd */
[----:B----4-:R2:W4:Y:S04]  /*c770*/  @P0 LDG.E.U8 R172, desc[UR40][R6.64] ;  /* 0x0000002806ac0981 */ /* 0x010528000c1e1100 */
[----:B------:R-:W3:Y:S04]  /*c780*/  LDL R7, [R1+0x7f8] ;  /* 0x0007f80001077983 */ /* 0x000ee80000100800 */
[----:B--2---:R-:W-:Y:S01]  /*c790*/  @P2 IMAD.MOV.U32 R6, RZ, RZ, R2 ;  /* 0x000000ffff062224 */ /* 0x004fe200078e0002 */
[----:B------:R-:W-:Y:S01]  /*c7a0*/  STL [R1+0x8a4], R2 ;  /* 0x0008a40201007387 */ /* 0x000fe20000100800 */
[----:B------:R-:W-:-:S03]  /*c7b0*/  ISETP.GT.AND P3, PT, R180, 0x6, PT ;  /* 0x00000006b400780c */ /* 0x000fc60003f64270 */
[----:B---3--:R0:W2:Y:S04]  /*c7c0*/  @P2 LDG.E.U8 R205, desc[UR40][R6.64] ;  /* 0x0000002806cd2981 */ /* 0x0080a8000c1e1100 */
[----:B------:R-:W0:Y:S04]  /*c7d0*/  LDL R6, [R1+0x7f0] ;  /* 0x0007f00001067983 */ /* 0x000e280000100800 */
[----:B------:R-:W0:Y:S01]  /*c7e0*/  LDL R7, [R1+0x7f4] ;  /* 0x0007f40001077983 */ /* 0x000e220000100800 */
[----:B------:R-:W-:Y:S02]  /*c7f0*/  PRMT R204, RZ, 0x7610, R204 ;  /* 0x00007610ffcc7816 */ /* 0x000fe400000000cc */
[----:B------:R-:W-:-:S02]  /*c800*/  ISETP.GT.AND P4, PT, R180, 0x7, PT ;  /* 0x00000007b400780c */ /* 0x000fc40003f84270 */
        /* <DEDUP_REMOVED lines=8> */
[----:B------:R-:W2:Y:S04]  /*c890*/  LDL R5, [R1+0x7c4] ;  /* 0x0007c40001057983 */ /* 0x000ea80000100800 */
[----:B----4-:R0:W4:Y:S04]  /*c8a0*/  @P4 LDG.E.U8 R203, desc[UR40][R6.64] ;  /* 0x0000002806cb4981 */ /* 0x010128000c1e1100 */
[----:B------:R-:W0:Y:S04]  /*c8b0*/  LDL R6, [R1+0x7e0] ;  /* 0x0007e00001067983 */ /* 0x000e280000100800 */
[----:B------:R-:W0:Y:S01]  /*c8c0*/  LDL R7, [R1+0x7e4] ;  /* 0x0007e40001077983 */ /* 0x000e220000100800 */
[----:B------:R-:W-:-:S02]  /*c8d0*/  PRMT R154, RZ, 0x7610, R154 ;  /* 0x00007610ff9a7816 */ /* 0x000fc4000000009a */
[----:B------:R-:W-:Y:S02]  /*c8e0*/  ISETP.GT.AND P0, PT, R180, 0x9, PT ;  /* 0x00000009b400780c */ /* 0x000fe40003f04270 */
[----:B0-----:R-:W-:-:S04]  /*c8f0*/  @P1 LOP3.LUT R7, R7, R6, RZ, 0x3c, !PT ;  /* 0x0000000607071212 */ /* 0x001fc800078e3cff */
[----:B------:R-:W-:-:S04]  /*c900*/  @P1 LOP3.LUT R6, R7, R6, RZ, 0x3c, !PT ;  /* 0x0000000607061212 */ /* 0x000fc800078e3cff */
[----:B------:R-:W-:-:S05]  /*c910*/  @P1 LOP3.LUT R7, R7, R6, RZ, 0x3c, !PT ;  /* 0x0000000607071212 */ /* 0x000fca00078e3cff */
[----:B------:R0:W4:Y:S04]  /*c920*/  @P1 LDG.E.U8 R154, desc[UR40][R6.64] ;  /* 0x00000028069a1981 */ /* 0x000128000c1e1100 */
[----:B------:R-:W3:Y:S01]  /*c930*/  LDL R7, [R1+0x7d8] ;  /* 0x0007d80001077983 */ /* 0x000ee20000100800 */
[----:B------:R-:W-:Y:S01]  /*c940*/  PRMT R155, RZ, 0x7610, R155 ;  /* 0x00007610ff9b7816 */ /* 0x000fe2000000009b */
[----:B0-----:R-:W-:Y:S01]  /*c950*/  @P0 IMAD.MOV.U32 R6, RZ, RZ, R152 ;  /* 0x000000ffff060224 */ /* 0x001fe200078e0098 */
[----:B------:R-:W-:Y:S01]  /*c960*/  ISETP.GT.AND P2, PT, R180, 0xa, PT ;  /* 0x0000000ab400780c */ /* 0x000fe20003f44270 */
[----:B------:R-:W4:Y:S04]  /*c970*/  LDL R152, [R1+0x7b4] ;  /* 0x0007b40001987983 */ /* 0x000f280000100800 */
[----:B---3--:R0:W3:Y:S04]  /*c980*/  @P0 LDG.E.U8 R155, desc[UR40][R6.64] ;  /* 0x00000028069b0981 */ /* 0x0080e8000c1e1100 */
[----:B------:R-:W0:Y:S04]  /*c990*/  LDL R6, [R1+0x7d0] ;  /* 0x0007d00001067983 */ /* 0x000e280000100800 */
[----:B------:R-:W0:Y:S01]  /*c9a0*/  LDL R7, [R1+0x7d4] ;  /* 0x0007d40001077983 */ /* 0x000e220000100800 */
[----:B------:R-:W-:-:S02]  /*c9b0*/  PRMT R192, RZ, 0x7610, R192 ;  /* 0x00007610ffc07816 */ /* 0x000fc400000000c0 */
[----:B0-----:R-:W-:-:S04]  /*c9c0*/  @P2 LOP3.LUT R7, R7, R6, RZ, 0x3c, !PT ;  /* 0x0000000607072212 */ /* 0x001fc800078e3cff */
[----:B------:R-:W-:-:S04]  /*c9d0*/  @P2 LOP3.LUT R6, R7, R6, RZ, 0x3c, !PT ;  /* 0x0000000607062212 */ /* 0x000fc800078e3cff */
[----:B------:R-:W-:-:S05]  /*c9e0*/  @P2 LOP3.LUT R7, R7, R6, RZ, 0x3c, !PT ;  /* 0x0000000607072212 */ /* 0x000fca00078e3cff */
[----:B------:R0:W3:Y:S04]  /*c9f0*/  @P2 LDG.E.U8 R192, desc[UR40][R6.64] ;  /* 0x0000002806c02981 */ /* 0x0000e8000c1e1100 */
[----:B------:R-:W0:Y:S04]  /*ca00*/  LDL R6, [R1+0x7c8] ;  /* 0x0007c80001067983 */ /* 0x000e280000100800 */
[----:B------:R-:W0:Y:S01]  /*ca10*/  LDL R7, [R1+0x7cc] ;  /* 0x0007cc0001077983 */ /* 0x000e220000100800 */
[----:B------:R-:W-:Y:S02]  /*ca20*/  ISETP.GT.AND P3, PT, R180, 0xb, PT ;  /* 0x0000000bb400780c */ /* 0x000fe40003f64270 */
[----:B------:R-:W-:-:S11]  /*ca30*/  PRMT R193, RZ, 0x7610, R193 ;  /* 0x00007610ffc17816 */ /* 0x000fd600000000c1 */
[----:B0-----:R-:W-:-:S04]  /*ca40*/  @P3 LOP3.LUT R7, R7, R6, RZ, 0x3c, !PT ;  /* 0x0000000607073212 */ /* 0x001fc800078e3cff */
[----:B------:R-:W-:-:S04]  /*ca50*/  @P3 LOP3.LUT R6, R7, R6, RZ, 0x3c, !PT ;  /* 0x0000000607063212 */ /* 0x000fc800078e3cff */
[----:B------:R-:W-:-:S05]  /*ca60*/  @P3 LOP3.LUT R7, R7, R6, RZ, 0x3c, !PT ;  /* 0x0000000607073212 */ /* 0x000fca00078e3cff */
[----:B------:R2:W3:Y:S04]  /*ca70*/  @P3 LDG.E.U8 R193, desc[UR40][R6.64] ;  /* 0x0000002806c13981 */ /* 0x0004e8000c1e1100 */
[----:B------:R-:W4:Y:S01]  /*ca80*/  LDL R7, [R1+0x7c0] ;  /* 0x0007c00001077983 */ /* 0x000f220000100800 */
[----:B------:R-:W-:Y:S02]  /*ca90*/  ISETP.GT.AND P4, PT, R180, 0xc, PT ;  /* 0x0000000cb400780c */ /* 0x000fe40003f84270 */
[----:B------:R-:W-:-:S11]  /*caa0*/  PRMT R199, RZ, 0x7610, R199 ;  /* 0x00007610ffc77816 */ /* 0x000fd600000000c7 */
[----:B--2---:R-:W-:Y:S01]  /*cab0*/  @P4 IMAD.MOV.U32 R6, RZ, RZ, R5 ;  /* 0x000000ffff064224 */ /* 0x004fe200078e0005 */
        /* <DEDUP_REMOVED lines=190> */
[----:B------:R0:W3:Y:S04]  /*d6a0*/  @P1 LDG.E.U8 R164, desc[UR40][R6.64] ;  /* 0x0000002806a41981 */ /* 0x0000e8000c1e1100 */
[----:B------:R-:W2:Y:S01]  /*d6b0*/  LDL R7, [R1+0x6e8] ;  /* 0x0006e80001077983 */ /* 0x000ea20000100800 */
[----:B------:R-:W-:Y:S01]  /*d6c0*/  PRMT R175, RZ, 0x7610, R175 ;  /* 0x00007610ffaf7816 */ /* 0x000fe200000000af */
[----:B0-----:R-:W-:Y:S01]  /*d6d0*/  @P0 IMAD.MOV.U32 R6, RZ, RZ, R152 ;  /* 0x000000ffff060224 */ /* 0x001fe200078e0098 */
[----:B------:R-:W-:Y:S01]  /*d6e0*/  ISETP.GT.AND P2, PT, R180, 0x28, PT ;  /* 0x00000028b400780c */ /* 0x000fe20003f44270 */
[----:B------:R-:W4:Y:S04]  /*d6f0*/  LDL R152, [R1+0x6c4] ;  /* 0x0006c40001987983 */ /* 0x000f280000100800 */
[----:B--2---:R0:W2:Y:S04]  /*d700*/  @P0 LDG.E.U8 R175, desc[UR40][R6.64] ;  /* 0x0000002806af0981 */ /* 0x0040a8000c1e1100 */
[----:B------:R-:W0:Y:S04]  /*d710*/  LDL R6, [R1+0x6e0] ;  /* 0x0006e00001067983 */ /* 0x000e280000100800 */
[----:B------:R-:W0:Y:S01]  /*d720*/  LDL R7, [R1+0x6e4] ;  /* 0x0006e40001077983 */ /* 0x000e220000100800 */
[----:B------:R-:W-:-:S02]  /*d730*/  PRMT R23, RZ, 0x7610, R23 ;  /* 0x00007610ff177816 */ /* 0x000fc40000000017 */
[----:B0-----:R-:W-:-:S04]  /*d740*/  @P2 LOP3.LUT R7, R7, R6, RZ, 0x3c, !PT ;  /* 0x0000000607072212 */ /* 0x001fc800078e3cff */
[----:B------:R-:W-:-:S04]  /*d750*/  @P2 LOP3.LUT R6, R7, R6, RZ, 0x3c, !PT ;  /* 0x0000000607062212 */ /* 0x000fc800078e3cff */
[----:B------:R-:W-:-:S05]  /*d760*/  @P2 LOP3.LUT R7, R7, R6, RZ, 0x3c, !PT ;  /* 0x0000000607072212 */ /* 0x000fca00078e3cff */
[----:B------:R0:W2:Y:S04]  /*d770*/  @P2 LDG.E.U8 R23, desc[UR40][R6.64] ;  /* 0x0000002806172981 */ /* 0x0000a8000c1e1100 */
[----:B------:R-:W0:Y:S04]  /*d780*/  LDL R6, [R1+0x6d8] ;  /* 0x0006d80001067983 */ /* 0x000e280000100800 */
[----:B------:R-:W0:Y:S01]  /*d790*/  LDL R7, [R1+0x6dc] ;  /* 0x0006dc0001077983 */ /* 0x000e220000100800 */
[----:B------:R-:W-:Y:S02]  /*d7a0*/  ISETP.GT.AND P3, PT, R180, 0x29, PT ;  /* 0x00000029b400780c */ /* 0x000fe40003f64270 */
[----:B------:R-:W-:-:S11]  /*d7b0*/  PRMT R174, RZ, 0x7610, R174 ;  /* 0x00007610ffae7816 */ /* 0x000fd600000000ae */
[----:B0-----:R-:W-:-:S04]  /*d7c0*/  @P3 LOP3.LUT R7, R7, R6, RZ, 0x3c, !PT ;  /* 0x0000000607073212 */ /* 0x001fc800078e3cff */
[----:B------:R-:W-:-:S04]  /*d7d0*/  @P3 LOP3.LUT R6, R7, R6, RZ, 0x3c, !PT ;  /* 0x0000000607063212 */ /* 0x000fc800078e3cff */
[----:B------:R-:W-:-:S05]  /*d7e0*/  @P3 LOP3.LUT R7, R7, R6, RZ, 0x3c, !PT ;  /* 0x0000000607073212 */ /* 0x000fca00078e3cff */
[----:B------:R0:W2:Y:S04]  /*d7f0*/  @P3 LDG.E.U8 R174, desc[UR40][R6.64] ;  /* 0x0000002806ae3981 */ /* 0x0000a8000c1e1100 */
[----:B------:R-:W3:Y:S01]  /*d800*/  LDL R7, [R1+0x6d0] ;  /* 0x0006d00001077983 */ /* 0x000ee20000100800 */
[----:B------:R-:W-:Y:S02]  /*d810*/  ISETP.GT.AND P4, PT, R180, 0x2a, PT ;  /* 0x0000002ab400780c */ /* 0x000fe40003f84270 */
[----:B------:R-:W-:-:S11]  /*d820*/  PRMT R159, RZ, 0x7610, R159 ;  /* 0x00007610ff9f7816 */ /* 0x000fd6000000009f */
[----:B0-----:R-:W-:Y:S01]  /*d830*/  @P4 IMAD.MOV.U32 R6, RZ, RZ, R5 ;  /* 0x000000ffff064224 */ /* 0x001fe200078e0005 */
[----:B------:R-:W-:Y:S01]  /*d840*/  ISETP.GT.AND P1, PT, R180, 0x2b, PT ;  /* 0x0000002bb400780c */ /* 0x000fe20003f24270 */
[----:B------:R-:W2:Y:S04]  /*d850*/  LDL R5, [R1+0x6ac] ;  /* 0x0006ac0001057983 */ /* 0x000ea80000100800 */
[----:B---3--:R0:W3:Y:S04]  /*d860*/  @P4 LDG.E.U8 R159, desc[UR40][R6.64] ;  /* 0x00000028069f4981 */ /* 0x0080e8000c1e1100 */
        /* <DEDUP_REMOVED lines=10> */
[----:B----4-:R-:W-:Y:S01]  /*d910*/  @P0 IMAD.MOV.U32 R6, RZ, RZ, R152 ;  /* 0x000000ffff060224 */ /* 0x010fe200078e0098 */
        /* <DEDUP_REMOVED lines=153> */
[----:B------:R-:W3:Y:S04]  /*e2b0*/  @P2 LDG.E.U8 R161, desc[UR40][R6.64] ;  /* 0x0000002806a12981 */ /* 0x000ee8000c1e1100 */
[----:B--2---:R0:W-:Y:S04]  /*e2c0*/  STL [R1+0x8], R0 ;  /* 0x0000080001007387 */ /* 0x0041e80000100800 */
[----:B0-----:R-:W2:Y:S04]  /*e2d0*/  LDL R0, [R1+0x5fc] ;  /* 0x0005fc0001007983 */ /* 0x001ea80000100800 */
[----:B---3--:R0:W-:Y:S04]  /*e2e0*/  STL [R1+0x4], R161 ;  /* 0x000004a101007387 */ /* 0x0081e80000100800 */
[----:B0-----:R-:W3:Y:S04]  /*e2f0*/  LDL.LU R161, [R1+0x8d8] ;  /* 0x0008d80001a17983 */ /* 0x001ee80000300800 */
[----:B------:R-:W4:Y:S04]  /*e300*/  LDL R6, [R1+0x610] ;  /* 0x0006100001067983 */ /* 0x000f280000100800 */
[----:B------:R-:W4:Y:S01]  /*e310*/  LDL R7, [R1+0x614] ;  /* 0x0006140001077983 */ /* 0x000f220000100800 */
[----:B------:R-:W-:-:S02]  /*e320*/  ISETP.GT.AND P3, PT, R180, 0x42, PT ;  /* 0x00000042b400780c */ /* 0x000fc40003f64270 */
[----:B------:R-:W-:-:S11]  /*e330*/  PRMT R162, RZ, 0x7610, R162 ;  /* 0x00007610ffa27816 */ /* 0x000fd600000000a2 */
[----:B----4-:R-:W-:-:S04]  /*e340*/  @P3 LOP3.LUT R7, R7, R6, RZ, 0x3c, !PT ;  /* 0x0000000607073212 */ /* 0x010fc800078e3cff */
[----:B------:R-:W-:-:S04]  /*e350*/  @P3 LOP3.LUT R6, R7, R6, RZ, 0x3c, !PT ;  /* 0x0000000607063212 */ /* 0x000fc800078e3cff */
[----:B------:R-:W-:-:S05]  /*e360*/  @P3 LOP3.LUT R7, R7, R6, RZ, 0x3c, !PT ;  /* 0x0000000607073212 */ /* 0x000fca00078e3cff */
[----:B------:R-:W4:Y:S01]  /*e370*/  @P3 LDG.E.U8 R162, desc[UR40][R6.64] ;  /* 0x0000002806a23981 */ /* 0x000f22000c1e1100 */
[C---:B------:R-:W-:Y:S02]  /*e380*/  ISETP.GT.AND P4, PT, R180.reuse, 0x43, PT ;  /* 0x00000043b400780c */ /* 0x040fe40003f84270 */
[----:B------:R-:W-:Y:S01]  /*e390*/  PRMT R252, RZ, 0x7610, R252 ;  /* 0x00007610fffc7816 */ /* 0x000fe200000000fc */
[----:B----4-:R0:W-:Y:S04]  /*e3a0*/  STL [R1], R162 ;  /* 0x000000a201007387 */ /* 0x0101e80000100800 */
[----:B0-----:R-:W4:Y:S04]  /*e3b0*/  LDL.LU R162, [R1+0x8d4] ;  /* 0x0008d40001a27983 */ /* 0x001f280000300800 */
[----:B------:R-:W2:Y:S02]  /*e3c0*/  LDL R7, [R1+0x608] ;  /* 0x0006080001077983 */ /* 0x000ea40000100800 */
[----:B------:R-:W-:Y:S01]  /*e3d0*/  @P4 IMAD.MOV.U32 R6, RZ, RZ, R5 ;  /* 0x000000ffff064224 */ /* 0x000fe200078e0005 */
[----:B------:R-:W-:-:S02]  /*e3e0*/  ISETP.GT.AND P1, PT, R180, 0x44, PT ;  /* 0x00000044b400780c */ /* 0x000fc40003f24270 */
[----:B------:R-:W-:Y:S01]  /*e3f0*/  ISETP.GT.AND P0, PT, R180, 0x45, PT ;  /* 0x00000045b400780c */ /* 0x000fe20003f04270 */
[----:B------:R-:W3:Y:S04]  /*e400*/  LDL R5, [R1+0x5e4] ;  /* 0x0005e40001057983 */ /* 0x000ee80000100800 */
[----:B--2---:R0:W2:Y:S04]  /*e410*/  @P4 LDG.E.U8 R252, desc[UR40][R6.64] ;  /* 0x0000002806fc4981 */ /* 0x0040a8000c1e1100 */
[----:B------:R-:W0:Y:S04]  /*e420*/  LDL R6, [R1+0x600] ;  /* 0x0006000001067983 */ /* 0x000e280000100800 */
[----:B------:R-:W0:Y:S01]  /*e430*/  LDL R7, [R1+0x604] ;  /* 0x0006040001077983 */ /* 0x000e220000100800 */
[----:B------:R-:W-:-:S02]  /*e440*/  PRMT R240, RZ, 0x7610, R240 ;  /* 0x00007610fff07816 */ /* 0x000fc400000000f0 */
[----:B------:R-:W-:Y:S02]  /*e450*/  PRMT R239, RZ, 0x7610, R239 ;  /* 0x00007610ffef7816 */ /* 0x000fe400000000ef */
[----:B0-----:R-:W-:-:S04]  /*e460*/  @P1 LOP3.LUT R7, R7, R6, RZ, 0x3c, !PT ;  /* 0x0000000607071212 */ /* 0x001fc800078e3cff */
[----:B------:R-:W-:-:S04]  /*e470*/  @P1 LOP3.LUT R6, R7, R6, RZ, 0x3c, !PT ;  /* 0x0000000607061212 */ /* 0x000fc800078e3cff */
[----:B------:R-:W-:-:S05]  /*e480*/  @P1 LOP3.LUT R7, R7, R6, RZ, 0x3c, !PT ;  /* 0x0000000607071212 */ /* 0x000fca00078e3cff */
[----:B------:R0:W2:Y:S02]  /*e490*/  @P1 LDG.E.U8 R240, desc[UR40][R6.64] ;  /* 0x0000002806f01981 */ /* 0x0000a4000c1e1100 */
[----:B0-----:R-:W-:Y:S02]  /*e4a0*/  @P0 IMAD.MOV.U32 R6, RZ, RZ, R0 ;  /* 0x000000ffff060224 */ /* 0x001fe400078e0000 */
[----:B------:R-:W-:Y:S01]  /*e4b0*/  @P0 IMAD.MOV.U32 R7, RZ, RZ, R152 ;  /* 0x000000ffff070224 */ /* 0x000fe200078e0098 */
[----:B------:R-:W-:Y:S01]  /*e4c0*/  ISETP.GT.AND P2, PT, R180, 0x46, PT ;  /* 0x00000046b400780c */ /* 0x000fe20003f44270 */
[----:B------:R-:W4:Y:S04]  /*e4d0*/  LDL R152, [R1+0x5c8] ;  /* 0x0005c80001987983 */ /* 0x000f280000100800 */
[----:B------:R0:W2:Y:S01]  /*e4e0*/  @P0 LDG.E.U8 R239, desc[UR40][R6.64] ;  /* 0x0000002806ef0981 */ /* 0x0000a2000c1e1100 */
[----:B------:R-:W-:-:S02]  /*e4f0*/  PRMT R238, RZ, 0x7610, R238 ;  /* 0x00007610ffee7816 */ /* 0x000fc400000000ee */
[----:B------:R-:W-:Y:S01]  /*e500*/  ISETP.GT.AND P3, PT, R180, 0x47, PT ;  /* 0x00000047b400780c */ /* 0x000fe20003f64270 */
[----:B------:R-:W4:Y:S04]  /*e510*/  LDL R0, [R1+0x5cc] ;  /* 0x0005cc0001007983 */ /* 0x000f280000100800 */
[----:B------:R-:W0:Y:S04]  /*e520*/  LDL R6, [R1+0x5f0] ;  /* 0x0005f00001067983 */ /* 0x000e280000100800 */
[----:B------:R-:W0:Y:S02]  /*e530*/  LDL R7, [R1+0x5f4] ;  /* 0x0005f40001077983 */ /* 0x000e240000100800 */
[----:B0-----:R-:W-:-:S04]  /*e540*/  @P2 LOP3.LUT R7, R7, R6, RZ, 0x3c, !PT ;  /* 0x0000000607072212 */ /* 0x001fc800078e3cff */
[----:B------:R-:W-:-:S04]  /*e550*/  @P2 LOP3.LUT R6, R7, R6, RZ, 0x3c, !PT ;  /* 0x0000000607062212 */ /* 0x000fc800078e3cff */
[----:B------:R-:W-:-:S05]  /*e560*/  @P2 LOP3.LUT R7, R7, R6, RZ, 0x3c, !PT ;  /* 0x0000000607072212 */ /* 0x000fca00078e3cff */
[----:B------:R0:W2:Y:S04]  /*e570*/  @P2 LDG.E.U8 R238, desc[UR40][R6.64] ;  /* 0x0000002806ee2981 */ /* 0x0000a8000c1e1100 */
[----:B------:R-:W0:Y:S04]  /*e580*/  LDL R6, [R1+0x5e8] ;  /* 0x0005e80001067983 */ /* 0x000e280000100800 */
[----:B------:R-:W0:Y:S01]  /*e590*/  LDL R7, [R1+0x5ec] ;  /* 0x0005ec0001077983 */ /* 0x000e220000100800 */
[----:B------:R-:W-:Y:S02]  /*e5a0*/  PRMT R237, RZ, 0x7610, R237 ;  /* 0x00007610ffed7816 */ /* 0x000fe400000000ed */
[----:B------:R-:W-:-:S02]  /*e5b0*/  ISETP.GT.AND P4, PT, R180, 0x48, PT ;  /* 0x00000048b400780c */ /* 0x000fc40003f84270 */
[----:B0-----:R-:W-:-:S04]  /*e5c0*/  @P3 LOP3.LUT R7, R7, R6, RZ, 0x3c, !PT ;  /* 0x0000000607073212 */ /* 0x001fc800078e3cff */
[----:B------:R-:W-:-:S04]  /*e5d0*/  @P3 LOP3.LUT R6, R7, R6, RZ, 0x3c, !PT ;  /* 0x0000000607063212 */ /* 0x000fc800078e3cff */
[----:B------:R-:W-:-:S05]  /*e5e0*/  @P3 LOP3.LUT R7, R7, R6, RZ, 0x3c, !PT ;  /* 0x0000000607073212 */ /* 0x000fca00078e3cff */
[----:B------:R3:W2:Y:S04]  /*e5f0*/  @P3 LDG.E.U8 R237, desc[UR40][R6.64] ;  /* 0x0000002806ed3981 */ /* 0x0006a8000c1e1100 */
[----:B------:R-:W4:Y:S01]  /*e600*/  LDL R7, [R1+0x5e0] ;  /* 0x0005e00001077983 */ /* 0x000f220000100800 */
[----:B------:R-:W-:Y:S01]  /*e610*/  PRMT R236, RZ, 0x7610, R236 ;  /* 0x00007610ffec7816 */ /* 0x000fe200000000ec */
[----:B---3--:R-:W-:Y:S01]  /*e620*/  @P4 IMAD.MOV.U32 R6, RZ, RZ, R5 ;  /* 0x000000ffff064224 */ /* 0x008fe200078e0005 */
[----:B------:R-:W-:Y:S01]  /*e630*/  ISETP.GT.AND P0, PT, R180, 0x49, PT ;  /* 0x00000049b400780c */ /* 0x000fe20003f04270 */
[----:B------:R-:W3:Y:S04]  /*e640*/  LDL R5, [R1+0x5bc] ;  /* 0x0005bc0001057983 */ /* 0x000ee80000100800 */
[----:B----4-:R0:W4:Y:S04]  /*e650*/  @P4 LDG.E.U8 R236, desc[UR40][R6.64] ;  /* 0x0000002806ec4981 */ /* 0x010128000c1e1100 */
[----:B------:R-:W0:Y:S04]  /*e660*/  LDL R6, [R1+0x5d8] ;  /* 0x0005d80001067983 */ /* 0x000e280000100800 */
[----:B------:R-:W0:Y:S01]  /*e670*/  LDL R7, [R1+0x5dc] ;  /* 0x0005dc0001077983 */ /* 0x000e220000100800 */
[----:B------:R-:W-:-:S02]  /*e680*/  PRMT R235, RZ, 0x7610, R235 ;  /* 0x00007610ffeb7816 */ /* 0x000fc400000000eb */
[----:B0-----:R-:W-:-:S04]  /*e690*/  @P0 LOP3.LUT R7, R7, R6, RZ, 0x3c, !PT ;  /* 0x0000000607070212 */ /* 0x001fc800078e3cff */
[----:B------:R-:W-:-:S04]  /*e6a0*/  @P0 LOP3.LUT R6, R7, R6, RZ, 0x3c, !PT ;  /* 0x0000000607060212 */ /* 0x000fc800078e3cff */
[----:B------:R-:W-:-:S05]  /*e6b0*/  @P0 LOP3.LUT R7, R7, R6, RZ, 0x3c, !PT ;  /* 0x0000000607070212 */ /* 0x000fca00078e3cff */
[----:B------:R0:W4:Y:S04]  /*e6c0*/  @P0 LDG.E.U8 R235, desc[UR40][R6.64] ;  /* 0x0000002806eb0981 */ /* 0x000128000c1e1100 */
[----:B------:R-:W0:Y:S04]  /*e6d0*/  LDL R6, [R1+0x5d0] ;  /* 0x0005d00001067983 */ /* 0x000e280000100800 */
[----:B------:R-:W0:Y:S01]  /*e6e0*/  LDL R7, [R1+0x5d4] ;  /* 0x0005d40001077983 */ /* 0x000e220000100800 */
[C---:B------:R-:W-:Y:S02]  /*e6f0*/  ISETP.GT.AND P1, PT, R180.reuse, 0x4a, PT ;  /* 0x0000004ab400780c */ /* 0x040fe40003f24270 */
[----:B------:R-:W-:-:S02]  /*e700*/  ISETP.GT.AND P2, PT, R180, 0x4b, PT ;  /* 0x0000004bb400780c */ /* 0x000fc40003f44270 */
[----:B------:R-:W-:Y:S02]  /*e710*/  PRMT R234, RZ, 0x7610, R234 ;  /* 0x00007610ffea7816 */ /* 0x000fe400000000ea */
[----:B------:R-:W-:-:S07]  /*e720*/  PRMT R232, RZ, 0x7610, R232 ;  /* 0x00007610ffe87816 */ /* 0x000fce00000000e8 */
[----:B0-----:R-:W-:-:S04]  /*e730*/  @P1 LOP3.LUT R7, R7, R6, RZ, 0x3c, !PT ;  /* 0x0000000607071212 */ /* 0x001fc800078e3cff */
[----:B------:R-:W-:-:S04]  /*e740*/  @P1 LOP3.LUT R6, R7, R6, RZ, 0x3c, !PT ;  /* 0x0000000607061212 */ /* 0x000fc800078e3cff */
[----:B------:R-:W-:-:S05]  /*e750*/  @P1 LOP3.LUT R7, R7, R6, RZ, 0x3c, !PT ;  /* 0x0000000607071212 */ /* 0x000fca00078e3cff */
[----:B------:R0:W4:Y:S02]  /*e760*/  @P1 LDG.E.U8 R234, desc[UR40][R6.64] ;  /* 0x0000002806ea1981 */ /* 0x000124000c1e1100 */
[----:B0-----:R-:W-:Y:S02]  /*e770*/  @P2 IMAD.MOV.U32 R6, RZ, RZ, R0 ;  /* 0x000000ffff062224 */ /* 0x001fe400078e0000 */
[----:B------:R-:W-:Y:S01]  /*e780*/  @P2 IMAD.MOV.U32 R7, RZ, RZ, R152 ;  /* 0x000000ffff072224 */ /* 0x000fe200078e0098 */
[----:B------:R-:W-:Y:S01]  /*e790*/  ISETP.GT.AND P0, PT, R180, 0x4c, PT ;  /* 0x0000004cb400780c */ /* 0x000fe20003f04270 */
[----:B------:R-:W2:Y:S04]  /*e7a0*/  LDL R152, [R1+0x5a8] ;  /* 0x0005a80001987983 */ /* 0x000ea80000100800 */
[----:B------:R0:W4:Y:S01]  /*e7b0*/  @P2 LDG.E.U8 R232, desc[UR40][R6.64] ;  /* 0x0000002806e82981 */ /* 0x000122000c1e1100 */
[----:B------:R-:W-:-:S02]  /*e7c0*/  PRMT R230, RZ, 0x7610, R230 ;  /* 0x00007610ffe67816 */ /* 0x000fc400000000e6 */
[----:B------:R-:W-:Y:S01]  /*e7d0*/  ISETP.GT.AND P1, PT, R180, 0x4d, PT ;  /* 0x0000004db400780c */ /* 0x000fe20003f24270 */
[----:B------:R-:W2:Y:S04]  /*e7e0*/  LDL R0, [R1+0x5ac] ;  /* 0x0005ac0001007983 */ /* 0x000ea80000100800 */
[----:B------:R-:W0:Y:S04]  /*e7f0*/  LDL R6, [R1+0x5c0] ;  /* 0x0005c00001067983 */ /* 0x000e280000100800 */
[----:B------:R-:W0:Y:S02]  /*e800*/  LDL R7, [R1+0x5c4] ;  /* 0x0005c40001077983 */ /* 0x000e240000100800 */
[----:B0-----:R-:W-:-:S04]  /*e810*/  @P0 LOP3.LUT R7, R7, R6, RZ, 0x3c, !PT ;  /* 0x0000000607070212 */ /* 0x001fc800078e3cff */
[----:B------:R-:W-:-:S04]  /*e820*/  @P0 LOP3.LUT R6, R7, R6, RZ, 0x3c, !PT ;  /* 0x0000000607060212 */ /* 0x000fc800078e3cff */
[----:B------:R-:W-:-:S05]  /*e830*/  @P0 LOP3.LUT R7, R7, R6, RZ, 0x3c, !PT ;  /* 0x0000000607070212 */ /* 0x000fca00078e3cff */
[----:B------:R3:W4:Y:S04]  /*e840*/  @P0 LDG.E.U8 R230, desc[UR40][R6.64] ;  /* 0x0000002806e60981 */ /* 0x000728000c1e1100 */
[----:B------:R-:W2:Y:S01]  /*e850*/  LDL R7, [R1+0x5b8] ;  /* 0x0005b80001077983 */ /* 0x000ea20000100800 */
[----:B------:R-:W-:Y:S01]  /*e860*/  PRMT R229, RZ, 0x7610, R229 ;  /* 0x00007610ffe57816 */ /* 0x000fe200000000e5 */
[----:B---3--:R-:W-:Y:S01]  /*e870*/  @P1 IMAD.MOV.U32 R6, RZ, RZ, R5 ;  /* 0x000000ffff061224 */ /* 0x008fe200078e0005 */
[C---:B------:R-:W-:Y:S01]  /*e880*/  ISETP.GT.AND P0, PT, R180.reuse, 0x4e, PT ;  /* 0x0000004eb400780c */ /* 0x040fe20003f04270 */
[----:B------:R-:W3:Y:S04]  /*e890*/  LDL R5, [R1+0x59c] ;  /* 0x00059c0001057983 */ /* 0x000ee80000100800 */
[----:B--2---:R0:W2:Y:S04]  /*e8a0*/  @P1 LDG.E.U8 R229, desc[UR40][R6.64] ;  /* 0x0000002806e51981 */ /* 0x0040a8000c1e1100 */
[----:B------:R-:W0:Y:S04]  /*e8b0*/  LDL R6, [R1+0x5b0] ;  /* 0x0005b00001067983 */ /* 0x000e280000100800 */
[----:B------:R-:W0:Y:S01]  /*e8c0*/  LDL R7, [R1+0x5b4] ;  /* 0x0005b40001077983 */ /* 0x000e220000100800 */
[----:B------:R-:W-:-:S02]  /*e8d0*/  ISETP.GT.AND P1, PT, R180, 0x4f, PT ;  /* 0x0000004fb400780c */ /* 0x000fc40003f24270 */
[----:B------:R-:W-:Y:S02]  /*e8e0*/  PRMT R227, RZ, 0x7610, R227 ;  /* 0x00007610ffe37816 */ /* 0x000fe400000000e3 */
        /* <DEDUP_REMOVED lines=11> */
[----:B------:R-:W-:Y:S01]  /*e9a0*/  PRMT R233, RZ, 0x7610, R233 ;  /* 0x00007610ffe97816 */ /* 0x000fe200000000e9 */
[----:B------:R-:W4:Y:S04]  /*e9b0*/  LDL R0, [R1+0x58c] ;  /* 0x00058c0001007983 */ /* 0x000f280000100800 */
[----:B------:R-:W0:Y:S04]  /*e9c0*/  LDL R6, [R1+0x5a0] ;  /* 0x0005a00001067983 */ /* 0x000e280000100800 */
[----:B------:R-:W0:Y:S01]  /*e9d0*/  LDL R7, [R1+0x5a4] ;  /* 0x0005a40001077983 */ /* 0x000e220000100800 */
[----:B------:R-:W-:-:S02]  /*e9e0*/  ISETP.GT.AND P1, PT, R180, 0x51, PT ;  /* 0x00000051b400780c */ /* 0x000fc40003f24270 */
[----:B0-----:R-:W-:-:S04]  /*e9f0*/  @P0 LOP3.LUT R7, R7, R6, RZ, 0x3c, !PT ;  /* 0x0000000607070212 */ /* 0x001fc800078e3cff */
[----:B------:R-:W-:-:S04]  /*ea00*/  @P0 LOP3.LUT R6, R7, R6, RZ, 0x3c, !PT ;  /* 0x0000000607060212 */ /* 0x000fc800078e3cff */
[----:B------:R-:W-:-:S05]  /*ea10*/  @P0 LOP3.LUT R7, R7, R6, RZ, 0x3c, !PT ;  /* 0x0000000607070212 */ /* 0x000fca00078e3cff */
[----:B------:R3:W2:Y:S04]  /*ea20*/  @P0 LDG.E.U8 R251, desc[UR40][R6.64] ;  /* 0x0000002806fb0981 */ /* 0x0006a8000c1e1100 */
[----:B------:R-:W4:Y:S01]  /*ea30*/  LDL R7, [R1+0x598] ;  /* 0x0005980001077983 */ /* 0x000f220000100800 */
[----:B---3--:R-:W-:Y:S01]  /*ea40*/  @P1 IMAD.MOV.U32 R6, RZ, RZ, R5 ;  /* 0x000000ffff061224 */ /* 0x008fe200078e0005 */
[C---:B------:R-:W-:Y:S02]  /*ea50*/  ISETP.GT.AND P0, PT, R180.reuse, 0x52, PT ;  /* 0x00000052b400780c */ /* 0x040fe40003f04270 */
[----:B------:R-:W-:Y:S01]  /*ea60*/  PRMT R231, RZ, 0x7610, R231 ;  /* 0x00007610ffe77816 */ /* 0x000fe200000000e7 */
[----:B------:R-:W3:Y:S04]  /*ea70*/  LDL R5, [R1+0x57c] ;  /* 0x00057c0001057983 */ /* 0x000ee80000100800 */
[----:B----4-:R0:W4:Y:S04]  /*ea80*/  @P1 LDG.E.U8 R233, desc[UR40][R6.64] ;  /* 0x0000002806e91981 */ /* 0x010128000c1e1100 */
[----:B------:R-:W0:Y:S04]  /*ea90*/  LDL R6, [R1+0x590] ;  /* 0x0005900001067983 */ /* 0x000e280000100800 */
[----:B------:R-:W0:Y:S01]  /*eaa0*/  LDL R7, [R1+0x594] ;  /* 0x0005940001077983 */ /* 0x000e220000100800 */
[----:B------:R-:W-:-:S02]  /*eab0*/  ISETP.GT.AND P1, PT, R180, 0x53, PT ;  /* 0x00000053b400780c */ /* 0x000fc40003f24270 */
[----:B------:R-:W-:Y:S02]  /*eac0*/  PRMT R228, RZ, 0x7610, R228 ;  /* 0x00007610ffe47816 */ /* 0x000fe400000000e4 */
        /* <DEDUP_REMOVED lines=10> */
[----:B------:R-:W-:Y:S01]  /*eb70*/  PRMT R224, RZ, 0x7610, R224 ;  /* 0x00007610ffe07816 */ /* 0x000fe200000000e0 */
[----:B------:R-:W2:Y:S04]  /*eb80*/  LDL R0, [R1+0x56c] ;  /* 0x00056c0001007983 */ /* 0x000ea80000100800 */
[----:B------:R-:W0:Y:S04]  /*eb90*/  LDL R6, [R1+0x580] ;  /* 0x0005800001067983 */ /* 0x000e280000100800 */
[----:B------:R-:W0:Y:S01]  /*eba0*/  LDL R7, [R1+0x584] ;  /* 0x0005840001077983 */ /* 0x000e220000100800 */
[----:B------:R-:W-:-:S02]  /*ebb0*/  ISETP.GT.AND P1, PT, R180, 0x55, PT ;  /* 0x00000055b400780c */ /* 0x000fc40003f24270 */
[----:B0-----:R-:W-:-:S04]  /*ebc0*/  @P0 LOP3.LUT R7, R7, R6, RZ, 0x3c, !PT ;  /* 0x0000000607070212 */ /* 0x001fc800078e3cff */
[----:B------:R-:W-:-:S04]  /*ebd0*/  @P0 LOP3.LUT R6, R7, R6, RZ, 0x3c, !PT ;  /* 0x0000000607060212 */ /* 0x000fc800078e3cff */
[----:B------:R-:W-:-:S05]  /*ebe0*/  @P0 LOP3.LUT R7, R7, R6, RZ, 0x3c, !PT ;  /* 0x0000000607070212 */ /* 0x000fca00078e3cff */
[----:B------:R3:W4:Y:S04]  /*ebf0*/  @P0 LDG.E.U8 R225, desc[UR40][R6.64] ;  /* 0x0000002806e10981 */ /* 0x000728000c1e1100 */
[----:B------:R-:W2:Y:S01]  /*ec00*/  LDL R7, [R1+0x578] ;  /* 0x0005780001077983 */ /* 0x000ea20000100800 */
[----:B---3--:R-:W-:Y:S01]  /*ec10*/  @P1 IMAD.MOV.U32 R6, RZ, RZ, R5 ;  /* 0x000000ffff061224 */ /* 0x008fe200078e0005 */
[C---:B------:R-:W-:Y:S02]  /*ec20*/  ISETP.GT.AND P0, PT, R180.reuse, 0x56, PT ;  /* 0x00000056b400780c */ /* 0x040fe40003f04270 */
[----:B------:R-:W-:Y:S01]  /*ec30*/  PRMT R223, RZ, 0x7610, R223 ;  /* 0x00007610ffdf7816 */ /* 0x000fe200000000df */
[----:B------:R-:W3:Y:S04]  /*ec40*/  LDL R5, [R1+0x55c] ;  /* 0x00055c0001057983 */ /* 0x000ee80000100800 */
[----:B--2---:R0:W2:Y:S04]  /*ec50*/  @P1 LDG.E.U8 R224, desc[UR40][R6.64] ;  /* 0x0000002806e01981 */ /* 0x0040a8000c1e1100 */
[----:B------:R-:W0:Y:S04]  /*ec60*/  LDL R6, [R1+0x570] ;  /* 0x0005700001067983 */ /* 0x000e280000100800 */
[----:B------:R-:W0:Y:S01]  /*ec70*/  LDL R7, [R1+0x574] ;  /* 0x0005740001077983 */ /* 0x000e220000100800 */
[----:B------:R-:W-:-:S02]  /*ec80*/  ISETP.GT.AND P1, PT, R180, 0x57, PT ;  /* 0x00000057b400780c */ /* 0x000fc40003f24270 */
        /* <DEDUP_REMOVED lines=68> */
[----:B------:R-:W-:-:S03]  /*f0d0*/  PRMT R163, RZ, 0x7610, R163 ;  /* 0x00007610ffa37816 */ /* 0x000fc600000000a3 */
[----:B------:R-:W4:Y:S04]  /*f0e0*/  LDL R0, [R1+0x50c] ;  /* 0x00050c0001007983 */ /* 0x000f280000100800 */
[----:B------:R-:W0:Y:S04]  /*f0f0*/  LDL R6, [R1+0x520] ;  /* 0x0005200001067983 */ /* 0x000e280000100800 */
[----:B------:R-:W0:Y:S02]  /*f100*/  LDL R7, [R1+0x524] ;  /* 0x0005240001077983 */ /* 0x000e240000100800 */
[----:B0-----:R-:W-:-:S04]  /*f110*/  @P0 LOP3.LUT R7, R7, R6, RZ, 0x3c, !PT ;  /* 0x0000000607070212 */ /* 0x001fc800078e3cff */
[----:B------:R-:W-:-:S04]  /*f120*/  @P0 LOP3.LUT R6, R7, R6, RZ, 0x3c, !PT ;  /* 0x0000000607060212 */ /* 0x000fc800078e3cff */
[----:B------:R-:W-:-:S05]  /*f130*/  @P0 LOP3.LUT R7, R7, R6, RZ, 0x3c, !PT ;  /* 0x0000000607070212 */ /* 0x000fca00078e3cff */
[----:B------:R-:W3:Y:S01]  /*f140*/  @P0 LDG.E.U8 R163, desc[UR40][R6.64] ;  /* 0x0000002806a30981 */ /* 0x000ee2000c1e1100 */
[C---:B------:R-:W-:Y:S02]  /*f150*/  ISETP.GT.AND P1, PT, R180.reuse, 0x61, PT ;  /* 0x00000061b400780c */ /* 0x040fe40003f24270 */
[----:B------:R-:W-:Y:S01]  /*f160*/  PRMT R221, RZ, 0x7610, R221 ;  /* 0x00007610ffdd7816 */ /* 0x000fe200000000dd */
[----:B---3--:R0:W-:Y:S04]  /*f170*/  STL [R1+0x10], R163 ;  /* 0x000010a301007387 */ /* 0x0081e80000100800 */
[----:B0-----:R-:W3:Y:S04]  /*f180*/  LDL.LU R163, [R1+0x8d0] ;  /* 0x0008d00001a37983 */ /* 0x001ee80000300800 */
[----:B------:R-:W2:Y:S02]  /*f190*/  LDL R7, [R1+0x518] ;  /* 0x0005180001077983 */ /* 0x000ea40000100800 */
[----:B------:R-:W-:Y:S01]  /*f1a0*/  @P1 IMAD.MOV.U32 R6, RZ, RZ, R5 ;  /* 0x000000ffff061224 */ /* 0x000fe200078e0005 */
[----:B------:R-:W-:-:S02]  /*f1b0*/  ISETP.GT.AND P0, PT, R180, 0x62, PT ;  /* 0x00000062b400780c */ /* 0x000fc40003f04270 */
        /* <DEDUP_REMOVED lines=11> */
[----:B----4-:R-:W-:Y:S02]  /*f270*/  @P1 IMAD.MOV.U32 R6, RZ, RZ, R0 ;  /* 0x000000ffff061224 */ /* 0x010fe400078e0000 */
        /* <DEDUP_REMOVED lines=99> */
[----:B------:R-:W-:Y:S02]  /*f8b0*/  ISETP.GT.AND P1, PT, R180, 0x71, PT ;  /* 0x00000071b400780c */ /* 0x000fe40003f24270 */
[----:B------:R-:W-:Y:S01]  /*f8c0*/  PRMT R169, RZ, 0x7610, R169 ;  /* 0x00007610ffa97816 */ /* 0x000fe200000000a9 */
[----:B---3--:R0:W-:Y:S04]  /*f8d0*/  STL [R1+0x18], R168 ;  /* 0x000018a801007387 */ /* 0x0081e80000100800 */
[----:B0-----:R-:W3:Y:S04]  /*f8e0*/  LDL.LU R168, [R1+0x8cc] ;  /* 0x0008cc0001a87983 */ /* 0x001ee80000300800 */
[----:B------:R-:W2:Y:S02]  /*f8f0*/  LDL R7, [R1+0x498] ;  /* 0x0004980001077983 */ /* 0x000ea40000100800 */
[----:B------:R-:W-:-:S02]  /*f900*/  @P1 IMAD.MOV.U32 R6, RZ, RZ, R5 ;  /* 0x000000ffff061224 */ /* 0x000fc400078e0005 */
[----:B------:R-:W3:Y:S04]  /*f910*/  LDL R5, [R1+0x47c] ;  /* 0x00047c0001057983 */ /* 0x000ee80000100800 */
[----:B--2---:R-:W2:Y:S01]  /*f920*/  @P1 LDG.E.U8 R169, desc[UR40][R6.64] ;  /* 0x0000002806a91981 */ /* 0x004ea2000c1e1100 */
[----:B------:R-:W-:-:S03]  /*f930*/  ISETP.GT.AND P0, PT, R180, 0x72, PT ;  /* 0x00000072b400780c */ /* 0x000fc60003f04270 */
[----:B--2---:R0:W-:Y:S04]  /*f940*/  STL [R1+0x14], R169 ;  /* 0x000014a901007387 */ /* 0x0041e80000100800 */
[----:B0-----:R-:W2:Y:S04]  /*f950*/  LDL.LU R169, [R1+0x8c8] ;  /* 0x0008c80001a97983 */ /* 0x001ea80000300800 */
[----:B------:R-:W4:Y:S04]  /*f960*/  LDL R6, [R1+0x490] ;  /* 0x0004900001067983 */ /* 0x000f280000100800 */
[----:B------:R-:W4:Y:S01]  /*f970*/  LDL R7, [R1+0x494] ;  /* 0x0004940001077983 */ /* 0x000f220000100800 */
[----:B------:R-:W-:-:S02]  /*f980*/  PRMT R153, RZ, 0x7610, R153 ;  /* 0x00007610ff997816 */ /* 0x000fc40000000099 */
[----:B----4-:R-:W-:-:S04]  /*f990*/  @P0 LOP3.LUT R7, R7, R6, RZ, 0x3c, !PT ;  /* 0x0000000607070212 */ /* 0x010fc800078e3cff */
[----:B------:R-:W-:-:S04]  /*f9a0*/  @P0 LOP3.LUT R6, R7, R6, RZ, 0x3c, !PT ;  /* 0x0000000607060212 */ /* 0x000fc800078e3cff */
[----:B------:R-:W-:-:S05]  /*f9b0*/  @P0 LOP3.LUT R7, R7, R6, RZ, 0x3c, !PT ;  /* 0x0000000607070212 */ /* 0x000fca00078e3cff */
[----:B------:R0:W4:Y:S01]  /*f9c0*/  @P0 LDG.E.U8 R153, desc[UR40][R6.64] ;  /* 0x0000002806990981 */ /* 0x000122000c1e1100 */
[----:B------:R-:W-:Y:S02]  /*f9d0*/  ISETP.GT.AND P1, PT, R180, 0x73, PT ;  /* 0x00000073b400780c */ /* 0x000fe40003f24270 */
[----:B0-----:R-:W-:Y:S01]  /*f9e0*/  PRMT R6, RZ, 0x7610, R6 ;  /* 0x00007610ff067816 */ /* 0x001fe20000000006 */
[----:B----4-:R0:W-:Y:S10]  /*f9f0*/  STL [R1+0xc], R153 ;  /* 0x00000c9901007387 */ /* 0x0101f40000100800 */
[----:B0-----:R-:W-:-:S02]  /*fa00*/  @P1 IMAD.MOV.U32 R153, RZ, RZ, R152 ;  /* 0x000000ffff991224 */ /* 0x001fc400078e0098 */
[----:B------:R-:W-:Y:S01]  /*fa10*/  @P1 IMAD.MOV.U32 R152, RZ, RZ, R0 ;  /* 0x000000ffff981224 */ /* 0x000fe200078e0000 */
[----:B------:R-:W-:Y:S01]  /*fa20*/  ISETP.GT.AND P0, PT, R180, 0x74, PT ;  /* 0x00000074b400780c */ /* 0x000fe20003f04270 */
[----:B------:R-:W4:Y:S04]  /*fa30*/  LDL R0, [R1+0x46c] ;  /* 0x00046c0001007983 */ /* 0x000f280000100800 */
[----:B------:R0:W2:Y:S04]  /*fa40*/  @P1 LDG.E.U8 R6, desc[UR40][R152.64] ;  /* 0x0000002898061981 */ /* 0x0000a8000c1e1100 */
[----:B------:R-:W0:Y:S04]  /*fa50*/  LDL R152, [R1+0x480] ;  /* 0x0004800001987983 */ /* 0x000e280000100800 */
[----:B------:R-:W0:Y:S01]  /*fa60*/  LDL R153, [R1+0x484] ;  /* 0x0004840001997983 */ /* 0x000e220000100800 */
[----:B------:R-:W-:-:S02]  /*fa70*/  PRMT R7, RZ, 0x7610, R7 ;  /* 0x00007610ff077816 */ /* 0x000fc40000000007 */
[----:B------:R-:W-:Y:S02]  /*fa80*/  ISETP.GT.AND P1, PT, R180, 0x75, PT ;  /* 0x00000075b400780c */ /* 0x000fe40003f24270 */
        /* <DEDUP_REMOVED lines=39> */
[----:B------:R-:W4:Y:S01]  /*fd00*/  LDL R153, [R1+0x450] ;  /* 0x0004500001997983 */ /* 0x000f220000100800 */
[----:B------:R-:W-:Y:S02]  /*fd10*/  ISETP.GT.AND P0, PT, R180, 0x7a, PT ;  /* 0x0000007ab400780c */ /* 0x000fe40003f04270 */
[----:B------:R-:W-:-:S11]  /*fd20*/  PRMT R169, RZ, 0x7610, R169 ;  /* 0x00007610ffa97816 */ /* 0x000fd600000000a9 */
[----:B---3--:R-:W-:-:S05]  /*fd30*/  @P0 IMAD.MOV.U32 R152, RZ, RZ, R5 ;  /* 0x000000ffff980224 */ /* 0x008fca00078e0005 */
[----:B----4-:R0:W3:Y:S04]  /*fd40*/  @P0 LDG.E.U8 R169, desc[UR40][R152.64] ;  /* 0x0000002898a90981 */ /* 0x0100e8000c1e1100 */
[----:B------:R-:W4:Y:S01]  /*fd50*/  LDL R153, [R1+0x448] ;  /* 0x0004480001997983 */ /* 0x000f220000100800 */
[----:B------:R-:W-:Y:S02]  /*fd60*/  ISETP.GT.AND P0, PT, R180, 0x7b, PT ;  /* 0x0000007bb400780c */ /* 0x000fe40003f04270 */
[----:B------:R-:W-:Y:S02]  /*fd70*/  LOP3.LUT R207, R207, 0xffff, RZ, 0xc0, !PT ;  /* 0x0000ffffcfcf7812 */ /* 0x000fe400078ec0ff */
[----:B------:R-:W-:-:S04]  /*fd80*/  LOP3.LUT R170, R170, 0xffff, RZ, 0xc0, !PT ;  /* 0x0000ffffaaaa7812 */ /* 0x000fc800078ec0ff */
[--C-:B------:R-:W-:Y:S02]  /*fd90*/  PRMT R5, R207, 0x3340, R170.reuse ;  /* 0x00003340cf057816 */ /* 0x100fe400000000aa */
[----:B------:R-:W-:-:S03]  /*fda0*/  PRMT R170, RZ, 0x7610, R170 ;  /* 0x00007610ffaa7816 */ /* 0x000fc600000000aa */
[----:B0-----:R-:W-:Y:S01]  /*fdb0*/  @P0 IMAD.MOV.U32 R152, RZ, RZ, R0 ;  /* 0x000000ffff980224 */ /* 0x001fe200078e0000 */
[----:B------:R-:W-:Y:S01]  /*fdc0*/  LOP3.LUT R206, R206, 0xffff, RZ, 0xc0, !PT ;  /* 0x0000ffffcece7812 */ /* 0x000fe200078ec0ff */
[----:B------:R-:W2:Y:S04]  /*fdd0*/  LDL R0, [R1+0x434] ;  /* 0x0004340001007983 */ /* 0x000ea80000100800 */
[----:B----4-:R0:W4:Y:S04]  /*fde0*/  @P0 LDG.E.U8 R170, desc[UR40][R152.64] ;  /* 0x0000002898aa0981 */ /* 0x010128000c1e1100 */
[----:B------:R-:W0:Y:S04]  /*fdf0*/  LDL R152, [R1+0x440] ;  /* 0x0004400001987983 */ /* 0x000e280000100800 */
[----:B------:R-:W0:Y:S01]  /*fe00*/  LDL R153, [R1+0x444] ;  /* 0x0004440001997983 */ /* 0x000e220000100800 */
[----:B------:R-:W-:-:S02]  /*fe10*/  ISETP.GT.AND P0, PT, R180, 0x7c, PT ;  /* 0x0000007cb400780c */ /* 0x000fc40003f04270 */
[----:B------:R-:W-:-:S04]  /*fe20*/  LOP3.LUT R171, R171, 0xffff, RZ, 0xc0, !PT ;  /* 0x0000ffffabab7812 */ /* 0x000fc800078ec0ff */
[--C-:B------:R-:W-:Y:S02]  /*fe30*/  PRMT R207, R206, 0x3340, R171.reuse ;  /* 0x00003340cecf7816 */ /* 0x100fe400000000ab */
[----:B------:R-:W-:-:S05]  /*fe40*/  PRMT R171, RZ, 0x7610, R171 ;  /* 0x00007610ffab7816 */ /* 0x000fca00000000ab */
[----:B0-----:R-:W-:-:S04]  /*fe50*/  @P0 LOP3.LUT R153, R153, R152, RZ, 0x3c, !PT ;  /* 0x0000009899990212 */ /* 0x001fc800078e3cff */
[----:B------:R-:W-:-:S04]  /*fe60*/  @P0 LOP3.LUT R152, R153, R152, RZ, 0x3c, !PT ;  /* 0x0000009899980212 */ /* 0x000fc800078e3cff */
[----:B------:R-:W-:-:S05]  /*fe70*/  @P0 LOP3.LUT R153, R153, R152, RZ, 0x3c, !PT ;  /* 0x0000009899990212 */ /* 0x000fca00078e3cff */
[----:B------:R0:W4:Y:S04]  /*fe80*/  @P0 LDG.E.U8 R171, desc[UR40][R152.64] ;  /* 0x0000002898ab0981 */ /* 0x000128000c1e1100 */
[----:B------:R-:W0:Y:S04]  /*fe90*/  LDL R152, [R1+0x438] ;  /* 0x0004380001987983 */ /* 0x000e280000100800 */
[----:B------:R-:W0:Y:S01]  /*fea0*/  LDL R153, [R1+0x43c] ;  /* 0x00043c0001997983 */ /* 0x000e220000100800 */
[----:B------:R-:W-:Y:S02]  /*feb0*/  ISETP.GT.AND P0, PT, R180, 0x7d, PT ;  /* 0x0000007db400780c */ /* 0x000fe40003f04270 */
[----:B------:R-:W-:-:S02]  /*fec0*/  LOP3.LUT R172, R172, 0xffff, RZ, 0xc0, !PT ;  /* 0x0000ffffacac7812 */ /* 0x000fc400078ec0ff */
[----:B------:R-:W-:-:S04]  /*fed0*/  LOP3.LUT R205, R205, 0xffff, RZ, 0xc0, !PT ;  /* 0x0000ffffcdcd7812 */ /* 0x000fc800078ec0ff */
[----:B------:R-:W-:Y:S02]  /*fee0*/  PRMT R206, R172, 0x3340, R205 ;  /* 0x00003340acce7816 */ /* 0x000fe400000000cd */
[----:B------:R-:W-:Y:S02]  /*fef0*/  PRMT R172, RZ, 0x7610, R172 ;  /* 0x00007610ffac7816 */ /* 0x000fe400000000ac */
[----:B------:R-:W-:Y:S02]  /*ff00*/  LOP3.LUT R204, R204, 0xffff, RZ, 0xc0, !PT ;  /* 0x0000ffffcccc7812 */ /* 0x000fe400078ec0ff */
[----:B------:R-:W-:Y:S02]  /*ff10*/  LOP3.LUT R203, R203, 0xffff, RZ, 0xc0, !PT ;  /* 0x0000ffffcbcb7812 */ /* 0x000fe400078ec0ff */
[----:B------:R-:W-:Y:S02]  /*ff20*/  LOP3.LUT R154, R154, 0xffff, RZ, 0xc0, !PT ;  /* 0x0000ffff9a9a7812 */ /* 0x000fe400078ec0ff */
[----:B------:R-:W-:-:S02]  /*ff30*/  LOP3.LUT R155, R155, 0xffff, RZ, 0xc0, !PT ;  /* 0x0000ffff9b9b7812 */ /* 0x000fc400078ec0ff */
[----:B------:R-:W-:Y:S02]  /*ff40*/  LOP3.LUT R192, R192, 0xffff, RZ, 0xc0, !PT ;  /* 0x0000ffffc0c07812 */ /* 0x000fe400078ec0ff */
[----:B------:R-:W-:Y:S02]  /*ff50*/  LOP3.LUT R193, R193, 0xffff, RZ, 0xc0, !PT ;  /* 0x0000ffffc1c17812 */ /* 0x000fe400078ec0ff */
[----:B------:R-:W-:Y:S02]  /*ff60*/  PRMT R205, R204, 0x3340, R203 ;  /* 0x00003340cccd7816 */ /* 0x000fe400000000cb */
[----:B------:R-:W-:Y:S02]  /*ff70*/  PRMT R204, R154, 0x3340, R155 ;  /* 0x000033409acc7816 */ /* 0x000fe4000000009b */
[----:B------:R-:W-:Y:S02]  /*ff80*/  PRMT R154, R192, 0x3340, R193 ;  /* 0x00003340c09a7816 */ /* 0x000fe400000000c1 */
[----:B------:R-:W3:Y:S04]  /*ff90*/  LDL R192, [R1+0x428] ;  /* 0x0004280001c07983 */ /* 0x000ee80000100800 */
[----:B------:R-:W3:Y:S01]  /*ffa0*/  LDL R193, [R1+0x42c] ;  /* 0x00042c0001c17983 */ /* 0x000ee20000100800 */
[----:B0-----:R-:W-:-:S04]  /*ffb0*/  @P0 LOP3.LUT R153, R153, R152, RZ, 0x3c, !PT ;  /* 0x0000009899990212 */ /* 0x001fc800078e3cff */
[----:B------:R-:W-:-:S04]  /*ffc0*/  @P0 LOP3.LUT R152, R153, R152, RZ, 0x3c, !PT ;  /* 0x0000009899980212 */ /* 0x000fc800078e3cff */
[----:B------:R-:W-:-:S05]  /*ffd0*/  @P0 LOP3.LUT R153, R153, R152, RZ, 0x3c, !PT ;  /* 0x0000009899990212 */ /* 0x000fca00078e3cff */
[----:B------:R2:W4:Y:S04]  /*ffe0*/  @P0 LDG.E.U8 R172, desc[UR40][R152.64] ;  /* 0x0000002898ac0981 */ /* 0x000528000c1e1100 */
[----:B------:R-:W3:Y:S01]  /*fff0*/  LDL R153, [R1+0x430] ;  /* 0x0004300001997983 */ /* 0x000ee20000100800 */
[----:B------:R-:W-:-:S13]  /*10000*/  ISETP.GT.AND P0, PT, R180, 0x7e, PT ;  /* 0x0000007eb400780c */ /* 0x000fda0003f04270 */
[----:B--2---:R-:W-:Y:S02]  /*10010*/  @P0 IMAD.MOV.U32 R152, RZ, RZ, R0 ;  /* 0x000000ffff980224 */ /* 0x004fe400078e0000 */
[----:B------:R-:W2:Y:S01]  /*10020*/  LDL R0, [R1+0x854] ;  /* 0x0008540001007983 */ /* 0x000ea20000100800 */
[----:B------:R-:W-:Y:S02]  /*10030*/  PRMT R203, RZ, 0x7610, R203 ;  /* 0x00007610ffcb7816 */ /* 0x000fe400000000cb */
[----:B------:R-:W-:Y:S02]  /*10040*/  LOP3.LUT R199, R199, 0xffff, RZ, 0xc0, !PT ;  /* 0x0000ffffc7c77812 */ /* 0x000fe400078ec0ff */
[----:B------:R-:W-:Y:S02]  /*10050*/  LOP3.LUT R200, R200, 0xffff, RZ, 0xc0, !PT ;  /* 0x0000ffffc8c87812 */ /* 0x000fe400078ec0ff */
[----:B------:R-:W-:Y:S02]  /*10060*/  LOP3.LUT R201, R201, 0xffff, RZ, 0xc0, !PT ;  /* 0x0000ffffc9c97812 */ /* 0x000fe400078ec0ff */
[----:B------:R-:W-:-:S02]  /*10070*/  LOP3.LUT R202, R202, 0xffff, RZ, 0xc0, !PT ;  /* 0x0000ffffcaca7812 */ /* 0x000fc400078ec0ff */
[----:B------:R-:W-:Y:S02]  /*10080*/  PRMT R199, R199, 0x3340, R200 ;  /* 0x00003340c7c77816 */ /* 0x000fe400000000c8 */
[----:B------:R-:W-:-:S04]  /*10090*/  PRMT R155, R201, 0x3340, R202 ;  /* 0x00003340c99b7816 */ /* 0x000fc800000000ca */
[----:B------:R-:W-:Y:S02]  /*100a0*/  PRMT R155, R199, 0x5410, R155 ;  /* 0x00005410c79b7816 */ /* 0x000fe4000000009b */
[----:B------:R-:W-:Y:S02]  /*100b0*/  PRMT R199, RZ, 0x7610, R199 ;  /* 0x00007610ffc77816 */ /* 0x000fe400000000c7 */
[----:B------:R-:W-:Y:S01]  /*100c0*/  PRMT R154, R204, 0x5410, R154 ;  /* 0x00005410cc9a7816 */ /* 0x000fe2000000009a */
[----:B---3--:R0:W3:Y:S01]  /*100d0*/  @P0 LDG.E.U8 R203, desc[UR40][R152.64] ;  /* 0x0000002898cb0981 */ /* 0x0080e2000c1e1100 */
[----:B------:R-:W-:-:S13]  /*100e0*/  ISETP.GT.AND P0, PT, R180, 0x7f, PT ;  /* 0x0000007fb400780c */ /* 0x000fda0003f04270 */
[----:B------:R-:W-:-:S04]  /*100f0*/  @P0 LOP3.LUT R193, R193, R192, RZ, 0x3c, !PT ;  /* 0x000000c0c1c10212 */ /* 0x000fc800078e3cff */
[----:B------:R-:W-:-:S04]  /*10100*/  @P0 LOP3.LUT R192, R193, R192, RZ, 0x3c, !PT ;  /* 0x000000c0c1c00212 */ /* 0x000fc800078e3cff */
[----:B------:R-:W-:-:S05]  /*10110*/  @P0 LOP3.LUT R193, R193, R192, RZ, 0x3c, !PT ;  /* 0x000000c0c1c10212 */ /* 0x000fca00078e3cff */
[----:B------:R-:W3:Y:S01]  /*10120*/  @P0 LDG.E.U8 R199, desc[UR40][R192.64] ;  /* 0x00000028c0c70981 */ /* 0x000ee2000c1e1100 */
[----:B0-----:R-:W-:Y:S02]  /*10130*/  PRMT R152, R5, 0x5410, R207 ;  /* 0x0000541005987816 */ /* 0x001fe400000000cf */
[----:B------:R-:W-:Y:S01]  /*10140*/  PRMT R153, R206, 0x5410, R205 ;  /* 0x00005410ce997816 */ /* 0x000fe200000000cd */
[----:B------:R-:W-:Y:S06]  /*10150*/  BAR.SYNC.DEFER_BLOCKING 0x0 ;  /* 0x0000000000007b1d */ /* 0x000fec0000010000 */
[----:B------:R-:W4:Y:S04]  /*10160*/  LDL.LU R5, [R1+0x8c4] ;  /* 0x0008c40001057983 */ /* 0x000f280000300800 */
[----:B--2---:R0:W-:Y:S04]  /*10170*/  STS.128 [R0+UR8], R152 ;  /* 0x0000009800007988 */ /* 0x0041e80008000c08 */
[----:B0-----:R-:W2:Y:S01]  /*10180*/  LDL R0, [R1+0x878] ;  /* 0x0008780001007983 */ /* 0x001ea20000100800 */
[----:B------:R-:W-:-:S02]  /*10190*/  LOP3.LUT R184, R184, 0xffff, RZ, 0xc0, !PT ;  /* 0x0000ffffb8b87812 */ /* 0x000fc400078ec0ff */
[----:B------:R-:W-:-:S04]  /*101a0*/  LOP3.LUT R183, R183, 0xffff, RZ, 0xc0, !PT ;  /* 0x0000ffffb7b77812 */ /* 0x000fc800078ec0ff */
[----:B------:R-:W-:Y:S02]  /*101b0*/  PRMT R152, R183, 0x3340, R184 ;  /* 0x00003340b7987816 */ /* 0x000fe400000000b8 */
[----:B------:R-:W0:Y:S01]  /*101c0*/  S2R R184, SR_TID.X ;  /* 0x0000000000b87919 */ /* 0x000e220000002100 */
[----:B------:R-:W-:Y:S02]  /*101d0*/  LOP3.LUT R181, R181, 0xffff, RZ, 0xc0, !PT ;  /* 0x0000ffffb5b57812 */ /* 0x000fe400078ec0ff */
[----:B------:R-:W-:Y:S02]  /*101e0*/  LOP3.LUT R182, R182, 0xffff, RZ, 0xc0, !PT ;  /* 0x0000ffffb6b67812 */ /* 0x000fe400078ec0ff */
[----:B------:R-:W-:Y:S02]  /*101f0*/  LOP3.LUT R185, R185, 0xffff, RZ, 0xc0, !PT ;  /* 0x0000ffffb9b97812 */ /* 0x000fe400078ec0ff */
[----:B------:R-:W-:Y:S02]  /*10200*/  LOP3.LUT R186, R186, 0xffff, RZ, 0xc0, !PT ;  /* 0x0000ffffbaba7812 */ /* 0x000fe400078ec0ff */
[----:B------:R-:W-:-:S02]  /*10210*/  LOP3.LUT R187, R187, 0xffff, RZ, 0xc0, !PT ;  /* 0x0000ffffbbbb7812 */ /* 0x000fc400078ec0ff */
[----:B------:R-:W-:Y:S02]  /*10220*/  LOP3.LUT R188, R188, 0xffff, RZ, 0xc0, !PT ;  /* 0x0000ffffbcbc7812 */ /* 0x000fe400078ec0ff */
        /* <DEDUP_REMOVED lines=8> */
[----:B------:R-:W-:Y:S02]  /*102b0*/  PRMT R181, R181, 0x3340, R182 ;  /* 0x00003340b5b57816 */ /* 0x000fe400000000b6 */
[----:B------:R-:W-:Y:S02]  /*102c0*/  PRMT R185, R185, 0x3340, R186 ;  /* 0x00003340b9b97816 */ /* 0x000fe400000000ba */
[----:B------:R-:W-:-:S02]  /*102d0*/  PRMT R153, R187, 0x3340, R188 ;  /* 0x00003340bb997816 */ /* 0x000fc400000000bc */
[----:B------:R-:W-:Y:S02]  /*102e0*/  PRMT R189, R189, 0x3340, R190 ;  /* 0x00003340bdbd7816 */ /* 0x000fe400000000be */
[----:B------:R-:W-:Y:S02]  /*102f0*/  PRMT R154, R191, 0x3340, R194 ;  /* 0x00003340bf9a7816 */ /* 0x000fe400000000c2 */
[----:B------:R-:W-:Y:S02]  /*10300*/  PRMT R195, R195, 0x3340, R196 ;  /* 0x00003340c3c37816 */ /* 0x000fe400000000c4 */
[----:B------:R-:W-:Y:S02]  /*10310*/  PRMT R155, R197, 0x3340, R198 ;  /* 0x00003340c59b7816 */ /* 0x000fe400000000c6 */
[----:B------:R-:W-:Y:S02]  /*10320*/  PRMT R152, R181, 0x5410, R152 ;  /* 0x00005410b5987816 */ /* 0x000fe40000000098 */
[----:B------:R-:W-:-:S02]  /*10330*/  PRMT R153, R185, 0x5410, R153 ;  /* 0x00005410b9997816 */ /* 0x000fc40000000099 */
[----:B------:R-:W-:Y:S02]  /*10340*/  PRMT R154, R189, 0x5410, R154 ;  /* 0x00005410bd9a7816 */ /* 0x000fe4000000009a */
[----:B------:R-:W-:Y:S02]  /*10350*/  PRMT R155, R195, 0x5410, R155 ;  /* 0x00005410c39b7816 */ /* 0x000fe4000000009b */
[----:B------:R-:W-:Y:S02]  /*10360*/  LOP3.LUT R176, R176, 0xffff, RZ, 0xc0, !PT ;  /* 0x0000ffffb0b07812 */ /* 0x000fe400078ec0ff */
[----:B------:R-:W-:Y:S02]  /*10370*/  LOP3.LUT R177, R177, 0xffff, RZ, 0xc0, !PT ;  /* 0x0000ffffb1b17812 */ /* 0x000fe400078ec0ff */
[----:B------:R-:W-:Y:S02]  /*10380*/  LOP3.LUT R157, R157, 0xffff, RZ, 0xc0, !PT ;  /* 0x0000ffff9d9d7812 */ /* 0x000fe400078ec0ff */
[----:B------:R-:W-:-:S02]  /*10390*/  LOP3.LUT R165, R165, 0xffff, RZ, 0xc0, !PT ;  /* 0x0000ffffa5a57812 */ /* 0x000fc400078ec0ff */
[----:B------:R-:W-:Y:S02]  /*103a0*/  PRMT R157, R157, 0x3340, R176 ;  /* 0x000033409d9d7816 */ /* 0x000fe400000000b0 */
[----:B------:R-:W-:Y:S02]  /*103b0*/  LOP3.LUT R179, R179, 0xffff, RZ, 0xc0, !PT ;  /* 0x0000ffffb3b37812 */ /* 0x000fe400078ec0ff */
[----:B0-----:R-:W-:Y:S02]  /*103c0*/  LOP3.LUT R184, R184, 0x7f, RZ, 0xc0, !PT ;  /* 0x0000007fb8b87812 */ /* 0x001fe400078ec0ff */
[----:B------:R-:W-:Y:S02]  /*103d0*/  LOP3.LUT R178, R178, 0xffff, RZ, 0xc0, !PT ;  /* 0x0000ffffb2b27812 */ /* 0x000fe400078ec0ff */
[----:B------:R-:W-:Y:S02]  /*103e0*/  ISETP.GE.AND P0, PT, R184, R180, PT ;  /* 0x000000b4b800720c */ /* 0x000fe40003f06270 */
[----:B------:R-:W-:Y:S01]  /*103f0*/  PRMT R178, R179, 0x3340, R178 ;  /* 0x00003340b3b27816 */ /* 0x000fe200000000b2 */
[----:B--2---:R0:W-:Y:S04]  /*10400*/  STS.128 [R0+UR8], R152 ;  /* 0x0000009800007988 */ /* 0x0041e80008000c08 */
[----:B0-----:R-:W2:Y:S01]  /*10410*/  LDL.LU R0, [R1+0x3c] ;  /* 0x00003c0001007983 */ /* 0x001ea20000300800 */
[----:B------:R-:W-:-:S03]  /*10420*/  PRMT R152, R165, 0x3340, R177 ;  /* 0x00003340a5987816 */ /* 0x000fc600000000b1 */
[----:B------:R-:W3:Y:S04]  /*10430*/  LDL R176, [R1+0x874] ;  /* 0x0008740001b07983 */ /* 0x000ee80000100800 */
[----:B------:R-:W2:Y:S04]  /*10440*/  LDL R177, [R1+0x40] ;  /* 0x0000400001b17983 */ /* 0x000ea80000100800 */
        /* <DEDUP_REMOVED lines=9> */
[----:B------:R-:W2:Y:S01]  /*104e0*/  LDL R181, [R1+0x338] ;  /* 0x0003380001b57983 */ /* 0x000ea20000100800 */
        /* <DEDUP_REMOVED lines=19> */
[----:B----4-:R-:W-:Y:S02]  /*10620*/  PRMT R5, RZ, 0x7610, R5 ;  /* 0x00007610ff057816 */ /* 0x010fe40000000005 */
[----:B------:R-:W-:Y:S02]  /*10630*/  PRMT R175, RZ, 0x7610, R175 ;  /* 0x00007610ffaf7816 */ /* 0x000fe400000000af */
[----:B------:R-:W-:Y:S02]  /*10640*/  PRMT R174, RZ, 0x7610, R174 ;  /* 0x00007610ffae7816 */ /* 0x000fe400000000ae */
[----:B------:R-:W-:Y:S02]  /*10650*/  PRMT R173, RZ, 0x7610, R173 ;  /* 0x00007610ffad7816 */ /* 0x000fe400000000ad */
[----:B------:R-:W-:Y:S01]  /*10660*/  PRMT R23, RZ, 0x7610, R23 ;  /* 0x00007610ff177816 */ /* 0x000fe20000000017 */
[----:B---3--:R2:W-:Y:S02]  /*10670*/  STS.128 [R176+UR8], R152 ;  /* 0x00000098b0007988 */ /* 0x0085e40008000c08 */
[----:B--2---:R-:W-:-:S02]  /*10680*/  @!P0 IMAD.MOV.U32 R152, RZ, RZ, R177 ;  /* 0x000000ffff988224 */ /* 0x004fc400078e00b1 */
[----:B------:R-:W-:-:S05]  /*10690*/  @!P0 IMAD.MOV.U32 R153, RZ, RZ, R0 ;  /* 0x000000ffff998224 */ /* 0x000fca00078e0000 */
[----:B------:R0:W2:Y:S02]  /*106a0*/  @!P0 LDG.E.U8 R5, desc[UR40][R152.64] ;  /* 0x0000002898058981 */ /* 0x0000a4000c1e1100 */
[----:B0-----:R-:W-:Y:S02]  /*106b0*/  @!P0 IMAD.MOV.U32 R152, RZ, RZ, R180 ;  /* 0x000000ffff988224 */ /* 0x001fe400078e00b4 */
[----:B------:R-:W-:-:S05]  /*106c0*/  @!P0 IMAD.MOV.U32 R153, RZ, RZ, R179 ;  /* 0x000000ffff998224 */ /* 0x000fca00078e00b3 */
[----:B------:R0:W3:Y:S02]  /*106d0*/  @!P0 LDG.E.U8 R175, desc[UR40][R152.64] ;  /* 0x0000002898af8981 */ /* 0x0000e4000c1e1100 */
[----:B0-----:R-:W-:Y:S02]  /*106e0*/  @!P0 IMAD.MOV.U32 R152, RZ, RZ, R190 ;  /* 0x000000ffff988224 */ /* 0x001fe400078e00be */
[----:B------:R-:W-:-:S05]  /*106f0*/  @!P0 IMAD.MOV.U32 R153, RZ, RZ, R191 ;  /* 0x000000ffff998224 */ /* 0x000fca00078e00bf */
[----:B------:R0:W4:Y:S02]  /*10700*/  @!P0 LDG.E.U8 R174, desc[UR40][R152.64] ;  /* 0x0000002898ae8981 */ /* 0x000124000c1e1100 */
[----:B0-----:R-:W-:Y:S02]  /*10710*/  @!P0 IMAD.MOV.U32 R152, RZ, RZ, R186 ;  /* 0x000000ffff988224 */ /* 0x001fe400078e00ba */
[----:B------:R-:W-:-:S05]  /*10720*/  @!P0 IMAD.MOV.U32 R153, RZ, RZ, R187 ;  /* 0x000000ffff998224 */ /* 0x000fca00078e00bb */
[----:B------:R0:W3:Y:S04]  /*10730*/  @!P0 LDG.E.U8 R173, desc[UR40][R152.64] ;  /* 0x0000002898ad8981 */ /* 0x0000e8000c1e1100 */
[----:B------:R1:W-:Y:S01]  /*10740*/  STL [R1+0x888], R0 ;  /* 0x0008880001007387 */ /* 0x0003e20000100800 */
[----:B0-----:R-:W-:Y:S02]  /*10750*/  @!P0 IMAD.MOV.U32 R152, RZ, RZ, R184 ;  /* 0x000000ffff988224 */ /* 0x001fe400078e00b8 */
[----:B------:R-:W-:Y:S01]  /*10760*/  @!P0 IMAD.MOV.U32 R153, RZ, RZ, R185 ;  /* 0x000000ffff998224 */ /* 0x000fe200078e00b9 */
[----:B-1----:R-:W-:-:S04]  /*10770*/  PRMT R0, RZ, 0x7610, R0 ;  /* 0x00007610ff007816 */ /* 0x002fc80000000000 */
[----:B------:R0:W4:Y:S02]  /*10780*/  @!P0 LDG.E.U8 R23, desc[UR40][R152.64] ;  /* 0x0000002898178981 */ /* 0x000124000c1e1100 */
[----:B0-----:R-:W-:Y:S02]  /*10790*/  @!P0 IMAD.MOV.U32 R152, RZ, RZ, R181 ;  /* 0x000000ffff988224 */ /* 0x001fe400078e00b5 */
[----:B------:R-:W-:-:S05]  /*107a0*/  @!P0 IMAD.MOV.U32 R153, RZ, RZ, R183 ;  /* 0x000000ffff998224 */ /* 0x000fca00078e00b7 */
[----:B------:R-:W4:Y:S04]  /*107b0*/  @!P0 LDG.E.U8 R0, desc[UR40][R152.64] ;  /* 0x0000002898008981 */ /* 0x000f28000c1e1100 */
[----:B--2---:R-:W-:Y:S04]  /*107c0*/  STL [R1+0x8a8], R5 ;  /* 0x0008a80501007387 */ /* 0x004fe80000100800 */
[----:B---3--:R0:W-:Y:S04]  /*107d0*/  STL [R1+0x2c], R173 ;  /* 0x00002cad01007387 */ /* 0x0081e80000100800 */
[----:B0-----:R-:W2:Y:S04]  /*107e0*/  LDL R173, [R1+0x2f4] ;  /* 0x0002f40001ad7983 */ /* 0x001ea80000100800 */
[----:B----4-:R0:W-:Y:S04]  /*107f0*/  STL [R1+0x34], R0 ;  /* 0x0000340001007387 */ /* 0x0101e80000100800 */
[----:B------:R-:W3:Y:S04]  /*10800*/  LDL R181, [R1+0x870] ;  /* 0x0008700001b57983 */ /* 0x000ee80000100800 */
[----:B------:R-:W4:Y:S04]  /*10810*/  LDL R180, [R1+0x2b4] ;  /* 0x0002b40001b47983 */ /* 0x000f280000100800 */
[----:B------:R-:W2:Y:S04]  /*10820*/  LDL R179, [R1+0x2b8] ;  /* 0x0002b80001b37983 */ /* 0x000ea80000100800 */
[----:B------:R-:W4:Y:S04]  /*10830*/  LDL R177, [R1+0x274] ;  /* 0x0002740001b17983 */ /* 0x000f280000100800 */
[----:B------:R-:W4:Y:S04]  /*10840*/  LDL R176, [R1+0x278] ;  /* 0x0002780001b07983 */ /* 0x000f280000100800 */
[----:B0-----:R-:W4:Y:S01]  /*10850*/  LDL R0, [R1+0x2f8] ;  /* 0x0002f80001007983 */ /* 0x001f220000100800 */
[----:B------:R-:W-:-:S02]  /*10860*/  LOP3.LUT R250, R250, 0xffff, RZ, 0xc0, !PT ;  /* 0x0000fffffafa7812 */ /* 0x000fc400078ec0ff */
[----:B------:R-:W-:Y:S01]  /*10870*/  LOP3.LUT R249, R249, 0xffff, RZ, 0xc0, !PT ;  /* 0x0000fffff9f97812 */ /* 0x000fe200078ec0ff */
[----:B------:R0:W-:Y:S01]  /*10880*/  STL [R1+0x24], R175 ;  /* 0x000024af01007387 */ /* 0x0001e20000100800 */
        /* <DEDUP_REMOVED lines=13> */
[----:B------:R-:W-:Y:S01]  /*10960*/  LOP3.LUT R21, R21, 0xffff, RZ, 0xc0, !PT ;  /* 0x0000ffff15157812 */ /* 0x000fe200078ec0ff */
[----:B------:R1:W-:Y:S01]  /*10970*/  STL [R1+0x28], R174 ;  /* 0x000028ae01007387 */ /* 0x0003e20000100800 */
[----:B------:R-:W-:Y:S02]  /*10980*/  PRMT R249, R250, 0x3340, R249 ;  /* 0x00003340faf97816 */ /* 0x000fe400000000f9 */
[----:B------:R-:W-:Y:S01]  /*10990*/  PRMT R247, R248, 0x3340, R247 ;  /* 0x00003340f8f77816 */ /* 0x000fe200000000f7 */
[----:B------:R1:W-:Y:S01]  /*109a0*/  STL [R1+0x30], R23 ;  /* 0x0000301701007387 */ /* 0x0003e20000100800 */
[----:B------:R-:W-:-:S02]  /*109b0*/  PRMT R245, R246, 0x3340, R245 ;  /* 0x00003340f6f57816 */ /* 0x000fc400000000f5 */
[----:B------:R-:W-:Y:S01]  /*109c0*/  PRMT R243, R244, 0x3340, R243 ;  /* 0x00003340f4f37816 */ /* 0x000fe200000000f3 */
[----:B0-----:R-:W4:Y:S01]  /*109d0*/  LDL R175, [R1+0x234] ;  /* 0x0002340001af7983 */ /* 0x001f220000100800 */
[----:B------:R-:W-:Y:S02]  /*109e0*/  PRMT R241, R242, 0x3340, R241 ;  /* 0x00003340f2f17816 */ /* 0x000fe400000000f1 */
[----:B------:R-:W-:Y:S01]  /*109f0*/  PRMT R208, R209, 0x3340, R208 ;  /* 0x00003340d1d07816 */ /* 0x000fe200000000d0 */
[----:B-1----:R-:W4:Y:S01]  /*10a00*/  LDL R174, [R1+0x1f4] ;  /* 0x0001f40001ae7983 */ /* 0x002f220000100800 */
[----:B------:R-:W-:Y:S02]  /*10a10*/  PRMT R17, R17, 0x3340, R22 ;  /* 0x0000334011117816 */ /* 0x000fe40000000016 */
[----:B------:R-:W-:Y:S02]  /*10a20*/  PRMT R23, R20, 0x3340, R21 ;  /* 0x0000334014177816 */ /* 0x000fe40000000015 */
[----:B------:R-:W-:-:S02]  /*10a30*/  PRMT R20, R249, 0x5410, R247 ;  /* 0x00005410f9147816 */ /* 0x000fc400000000f7 */
[----:B------:R-:W-:Y:S02]  /*10a40*/  PRMT R21, R245, 0x5410, R243 ;  /* 0x00005410f5157816 */ /* 0x000fe400000000f3 */
[----:B------:R-:W-:Y:S02]  /*10a50*/  PRMT R22, R241, 0x5410, R208 ;  /* 0x00005410f1167816 */ /* 0x000fe400000000d0 */
[----:B------:R-:W-:Y:S02]  /*10a60*/  PRMT R23, R17, 0x5410, R23 ;  /* 0x0000541011177816 */ /* 0x000fe40000000017 */
[----:B------:R-:W-:Y:S01]  /*10a70*/  PRMT R178, RZ, 0x7610, R178 ;  /* 0x00007610ffb27816 */ /* 0x000fe200000000b2 */
[----:B------:R-:W4:Y:S01]  /*10a80*/  LDL R17, [R1+0x238] ;  /* 0x0002380001117983 */ /* 0x000f220000100800 */
[----:B------:R-:W-:-:S03]  /*10a90*/  PRMT R5, RZ, 0x7610, R5 ;  /* 0x00007610ff057816 */ /* 0x000fc60000000005 */
[----:B---3--:R2:W-:Y:S02]  /*10aa0*/  STS.128 [R181+UR8], R20 ;  /* 0x00000014b5007988 */ /* 0x0085e40008000c08 */
[----:B--2---:R-:W-:Y:S01]  /*10ab0*/  @!P0 IMAD.MOV.U32 R20, RZ, RZ, R179 ;  /* 0x000000ffff148224 */ /* 0x004fe200078e00b3 */
[----:B------:R-:W-:Y:S01]  /*10ac0*/  PRMT R182, RZ, 0x7610, R182 ;  /* 0x00007610ffb67816 */ /* 0x000fe200000000b6 */
[----:B----4-:R-:W-:Y:S01]  /*10ad0*/  @!P0 IMAD.MOV.U32 R21, RZ, RZ, R180 ;  /* 0x000000ffff158224 */ /* 0x010fe200078e00b4 */
[----:B------:R-:W2:Y:S04]  /*10ae0*/  LDL R23, [R1+0x174] ;  /* 0x0001740001177983 */ /* 0x000ea80000100800 */
[----:B------:R0:W3:Y:S01]  /*10af0*/  @!P0 LDG.E.U8 R178, desc[UR40][R20.64] ;  /* 0x0000002814b28981 */ /* 0x0000e2000c1e1100 */
[----:B------:R-:W-:-:S03]  /*10b00*/  @!P0 IMAD.MOV.U32 R152, RZ, RZ, R0 ;  /* 0x000000ffff988224 */ /* 0x000fc600078e0000 */
[----:B------:R-:W4:Y:S01]  /*10b10*/  LDL R0, [R1+0x1f8] ;  /* 0x0001f80001007983 */ /* 0x000f220000100800 */
[----:B------:R-:W-:-:S03]  /*10b20*/  @!P0 IMAD.MOV.U32 R153, RZ, RZ, R173 ;  /* 0x000000ffff998224 */ /* 0x000fc600078e00ad */
[----:B------:R-:W2:Y:S01]  /*10b30*/  LDL R173, [R1+0x1b8] ;  /* 0x0001b80001ad7983 */ /* 0x000ea20000100800 */
[----:B0-----:R-:W-:Y:S02]  /*10b40*/  @!P0 IMAD.MOV.U32 R20, RZ, RZ, R176 ;  /* 0x000000ffff148224 */ /* 0x001fe400078e00b0 */
[----:B------:R-:W-:Y:S01]  /*10b50*/  @!P0 IMAD.MOV.U32 R21, RZ, RZ, R177 ;  /* 0x000000ffff158224 */ /* 0x000fe200078e00b1 */
[----:B------:R-:W3:Y:S04]  /*10b60*/  @!P0 LDG.E.U8 R182, desc[UR40][R152.64] ;  /* 0x0000002898b68981 */ /* 0x000ee8000c1e1100 */
[----:B------:R0:W2:Y:S04]  /*10b70*/  @!P0 LDG.E.U8 R5, desc[UR40][R20.64] ;  /* 0x0000002814058981 */ /* 0x0000a8000c1e1100 */
[----:B------:R-:W3:Y:S04]  /*10b80*/  LDL R22, [R1+0x178] ;  /* 0x0001780001167983 */ /* 0x000ee80000100800 */
[----:B------:R-:W3:Y:S01]  /*10b90*/  LDL R152, [R1+0x1b4] ;  /* 0x0001b40001987983 */ /* 0x000ee20000100800 */
[----:B------:R-:W-:-:S02]  /*10ba0*/  PRMT R2, RZ, 0x7610, R2 ;  /* 0x00007610ff027816 */ /* 0x000fc40000000002 */
[----:B------:R-:W-:Y:S01]  /*10bb0*/  PRMT R3, RZ, 0x7610, R3 ;  /* 0x00007610ff037816 */ /* 0x000fe20000000003 */
[----:B0-----:R-:W-:Y:S02]  /*10bc0*/  @!P0 IMAD.MOV.U32 R21, RZ, RZ, R175 ;  /* 0x000000ffff158224 */ /* 0x001fe400078e00af */
[----:B------:R-:W-:-:S05]  /*10bd0*/  @!P0 IMAD.MOV.U32 R20, RZ, RZ, R17 ;  /* 0x000000ffff148224 */ /* 0x000fca00078e0011 */
[----:B------:R0:W3:Y:S02]  /*10be0*/  @!P0 LDG.E.U8 R2, desc[UR40][R20.64] ;  /* 0x0000002814028981 */ /* 0x0000e4000c1e1100 */
[----:B0-----:R-:W-:Y:S02]  /*10bf0*/  @!P0 IMAD.MOV.U32 R21, RZ, RZ, R174 ;  /* 0x000000ffff158224 */ /* 0x001fe400078e00ae */
[----:B----4-:R-:W-:-:S05]  /*10c00*/  @!P0 IMAD.MOV.U32 R20, RZ, RZ, R0 ;  /* 0x000000ffff148224 */ /* 0x010fca00078e0000 */
[----:B------:R0:W4:Y:S04]  /*10c10*/  @!P0 LDG.E.U8 R3, desc[UR40][R20.64] ;  /* 0x0000002814038981 */ /* 0x000128000c1e1100 */
[----:B--2---:R1:W-:Y:S04]  /*10c20*/  STL [R1+0x8ac], R5 ;  /* 0x0008ac0501007387 */ /* 0x0043e80000100800 */
[----:B------:R-:W2:Y:S04]  /*10c30*/  LDL R17, [R1+0x134] ;  /* 0x0001340001117983 */ /* 0x000ea80000100800 */
[----:B-1----:R-:W4:Y:S01]  /*10c40*/  LDL R5, [R1+0x138] ;  /* 0x0001380001057983 */ /* 0x002f220000100800 */
[----:B------:R-:W-:Y:S01]  /*10c50*/  PRMT R4, RZ, 0x7610, R4 ;  /* 0x00007610ff047816 */ /* 0x000fe20000000004 */
[----:B0-----:R-:W-:-:S02]  /*10c60*/  @!P0 IMAD.MOV.U32 R20, RZ, RZ, R173 ;  /* 0x000000ffff148224 */ /* 0x001fc400078e00ad */
[----:B---3--:R-:W-:-:S05]  /*10c70*/  @!P0 IMAD.MOV.U32 R21, RZ, RZ, R152 ;  /* 0x000000ffff158224 */ /* 0x008fca00078e0098 */
[----:B------:R0:W3:Y:S01]  /*10c80*/  @!P0 LDG.E.U8 R4, desc[UR40][R20.64] ;  /* 0x0000002814048981 */ /* 0x0000e2000c1e1100 */
[----:B------:R-:W-:Y:S01]  /*10c90*/  PRMT R250, RZ, 0x7610, R250 ;  /* 0x00007610fffa7816 */ /* 0x000fe200000000fa */
[----:B0-----:R-:W-:Y:S02]  /*10ca0*/  @!P0 IMAD.MOV.U32 R20, RZ, RZ, R22 ;  /* 0x000000ffff148224 */ /* 0x001fe400078e0016 */
[----:B------:R-:W-:-:S05]  /*10cb0*/  @!P0 IMAD.MOV.U32 R21, RZ, RZ, R23 ;  /* 0x000000ffff158224 */ /* 0x000fca00078e0017 */
[----:B------:R2:W3:Y:S01]  /*10cc0*/  @!P0 LDG.E.U8 R250, desc[UR40][R20.64] ;  /* 0x0000002814fa8981 */ /* 0x0004e2000c1e1100 */
[----:B------:R-:W-:-:S03]  /*10cd0*/  PRMT R249, RZ, 0x7610, R249 ;  /* 0x00007610fff97816 */ /* 0x000fc600000000f9 */
[----:B------:R0:W-:Y:S04]  /*10ce0*/  STL [R1+0x8b0], R2 ;  /* 0x0008b00201007387 */ /* 0x0001e80000100800 */
[----:B------:R-:W3:Y:S01]  /*10cf0*/  LDL R0, [R1+0xf8] ;  /* 0x0000f80001007983 */ /* 0x000ee20000100800 */
[----:B--2---:R-:W-:Y:S02]  /*10d00*/  @!P0 IMAD.MOV.U32 R21, RZ, RZ, R17 ;  /* 0x000000ffff158224 */ /* 0x004fe400078e0011 */
[----:B----4-:R-:W-:-:S05]  /*10d10*/  @!P0 IMAD.MOV.U32 R20, RZ, RZ, R5 ;  /* 0x000000ffff148224 */ /* 0x010fca00078e0005 */
[----:B------:R-:W2:Y:S04]  /*10d20*/  @!P0 LDG.E.U8 R249, desc[UR40][R20.64] ;  /* 0x0000002814f98981 */ /* 0x000ea8000c1e1100 */
[----:B------:R-:W-:Y:S04]  /*10d30*/  STL [R1+0x8b4], R3 ;  /* 0x0008b40301007387 */ /* 0x000fe80000100800 */
[----:B0-----:R-:W4:Y:S04]  /*10d40*/  LDL R2, [R1+0xf4] ;  /* 0x0000f40001027983 */ /* 0x001f280000100800 */
[----:B---3--:R-:W-:Y:S04]  /*10d50*/  STL [R1+0x8b8], R4 ;  /* 0x0008b80401007387 */ /* 0x008fe80000100800 */
[----:B------:R-:W3:Y:S04]  /*10d60*/  LDL R176, [R1+0xb4] ;  /* 0x0000b40001b07983 */ /* 0x000ee80000100800 */
[----:B------:R-:W3:Y:S04]  /*10d70*/  LDL R175, [R1+0xb8] ;  /* 0x0000b80001af7983 */ /* 0x000ee80000100800 */
[----:B------:R0:W-:Y:S04]  /*10d80*/  STL [R1+0x20], R182 ;  /* 0x000020b601007387 */ /* 0x0001e80000100800 */
[----:B------:R-:W3:Y:S04]  /*10d90*/  LDL R174, [R1+0x74] ;  /* 0x0000740001ae7983 */ /* 0x000ee80000100800 */
[----:B------:R-:W3:Y:S04]  /*10da0*/  LDL R173, [R1+0x78] ;  /* 0x0000780001ad7983 */ /* 0x000ee80000100800 */
[----:B------:R-:W3:Y:S04]  /*10db0*/  LDL R152, [R1+0x82c] ;  /* 0x00082c0001987983 */ /* 0x000ee80000100800 */
[----:B------:R-:W3:Y:S04]  /*10dc0*/  LDL.LU R183, [R1+0x8] ;  /* 0x0000080001b77983 */ /* 0x000ee80000300800 */
[----:B------:R-:W3:Y:S04]  /*10dd0*/  LDL.LU R184, [R1+0x4] ;  /* 0x0000040001b87983 */ /* 0x000ee80000300800 */
[----:B0-----:R-:W3:Y:S04]  /*10de0*/  LDL.LU R182, [R1] ;  /* 0x0000000001b67983 */ /* 0x001ee80000300800 */
[----:B------:R-:W-:Y:S04]  /*10df0*/  STL [R1+0x8bc], R250 ;  /* 0x0008bcfa01007387 */ /* 0x000fe80000100800 */
[----:B------:R0:W-:Y:S04]  /*10e00*/  STL [R1+0x1c], R178 ;  /* 0x00001cb201007387 */ /* 0x0001e80000100800 */
[----:B------:R-:W3:Y:S04]  /*10e10*/  LDL R153, [R1+0x424] ;  /* 0x0004240001997983 */ /* 0x000ee80000100800 */
[----:B------:R-:W3:Y:S04]  /*10e20*/  LDL R23, [R1+0x3f0] ;  /* 0x0003f00001177983 */ /* 0x000ee80000100800 */
[----:B------:R-:W3:Y:S04]  /*10e30*/  LDL R22, [R1+0x3f4] ;  /* 0x0003f40001167983 */ /* 0x000ee80000100800 */
[----:B------:R-:W3:Y:S04]  /*10e40*/  LDL R17, [R1+0x3ac] ;  /* 0x0003ac0001117983 */ /* 0x000ee80000100800 */
[----:B------:R-:W3:Y:S04]  /*10e50*/  LDL R5, [R1+0x3b0] ;  /* 0x0003b00001057983 */ /* 0x000ee80000100800 */
[----:B--2---:R-:W-:Y:S04]  /*10e60*/  STL [R1+0x8c0], R249 ;  /* 0x0008c0f901007387 */ /* 0x004fe80000100800 */
[----:B------:R-:W2:Y:S04]  /*10e70*/  LDL R4, [R1+0x36c] ;  /* 0x00036c0001047983 */ /* 0x000ea80000100800 */
[----:B------:R-:W2:Y:S01]  /*10e80*/  LDL R3, [R1+0x370] ;  /* 0x0003700001037983 */ /* 0x000ea20000100800 */
[----:B----4-:R-:W-:-:S03]  /*10e90*/  @!P0 IMAD.MOV.U32 R21, RZ, RZ, R2 ;  /* 0x000000ffff158224 */ /* 0x010fc600078e0002 */
[----:B------:R-:W4:Y:S01]  /*10ea0*/  LDL R2, [R1+0x32c] ;  /* 0x00032c0001027983 */ /* 0x000f220000100800 */
[----:B------:R-:W-:Y:S01]  /*10eb0*/  PRMT R248, RZ, 0x7610, R248 ;  /* 0x00007610fff87816 */ /* 0x000fe200000000f8 */
[----:B------:R-:W-:Y:S01]  /*10ec0*/  @!P0 IMAD.MOV.U32 R20, RZ, RZ, R0 ;  /* 0x000000ffff148224 */ /* 0x000fe200078e0000 */
[----:B------:R-:W-:Y:S01]  /*10ed0*/  PRMT R247, RZ, 0x7610, R247 ;  /* 0x00007610fff77816 */ /* 0x000fe200000000f7 */
[----:B------:R-:W4:Y:S04]  /*10ee0*/  LDL R0, [R1+0x330] ;  /* 0x0003300001007983 */ /* 0x000f280000100800 */
[----:B------:R3:W4:Y:S01]  /*10ef0*/  @!P0 LDG.E.U8 R248, desc[UR40][R20.64] ;  /* 0x0000002814f88981 */ /* 0x000722000c1e1100 */
[----:B------:R-:W-:Y:S02]  /*10f00*/  PRMT R246, RZ, 0x7610, R246 ;  /* 0x00007610fff67816 */ /* 0x000fe400000000f6 */
[----:B------:R-:W-:Y:S01]  /*10f10*/  PRMT R245, RZ, 0x7610, R245 ;  /* 0x00007610fff57816 */ /* 0x000fe200000000f5 */
[----:B0-----:R-:W4:Y:S01]  /*10f20*/  LDL R178, [R1+0x86c] ;  /* 0x00086c0001b27983 */ /* 0x001f220000100800 */
[----:B------:R-:W-:-:S02]  /*10f30*/  PRMT R244, RZ, 0x7610, R244 ;  /* 0x00007610fff47816 */ /* 0x000fc400000000f4 */
[----:B------:R-:W-:Y:S01]  /*10f40*/  PRMT R243, RZ, 0x7610, R243 ;  /* 0x00007610fff37816 */ /* 0x000fe200000000f3 */
[----:B------:R-:W4:Y:S01]  /*10f50*/  LDL R177, [R1+0x2ac] ;  /* 0x0002ac0001b17983 */ /* 0x000f220000100800 */
[----:B---3--:R-:W-:Y:S02]  /*10f60*/  @!P0 IMAD.MOV.U32 R20, RZ, RZ, R175 ;  /* 0x000000ffff148224 */ /* 0x008fe400078e00af */
[----:B------:R-:W-:Y:S01]  /*10f70*/  @!P0 IMAD.MOV.U32 R21, RZ, RZ, R176 ;  /* 0x000000ffff158224 */ /* 0x000fe200078e00b0 */
[----:B------:R-:W-:Y:S01]  /*10f80*/  PRMT R242, RZ, 0x7610, R242 ;  /* 0x00007610fff27816 */ /* 0x000fe200000000f2 */
[----:B------:R-:W3:Y:S04]  /*10f90*/  LDL R176, [R1+0x22c] ;  /* 0x00022c0001b07983 */ /* 0x000ee80000100800 */
[----:B------:R0:W3:Y:S04]  /*10fa0*/  @!P0 LDG.E.U8 R247, desc[UR40][R20.64] ;  /* 0x0000002814f78981 */ /* 0x0000e8000c1e1100 */
[----:B------:R-:W3:Y:S01]  /*10fb0*/  LDL R175, [R1+0x230] ;  /* 0x0002300001af7983 */ /* 0x000ee20000100800 */
[----:B------:R-:W-:-:S02]  /*10fc0*/  PRMT R241, RZ, 0x7610, R241 ;  /* 0x00007610fff17816 */ /* 0x000fc400000000f1 */
[----:B------:R-:W-:Y:S01]  /*10fd0*/  LOP3.LUT R252, R252, 0xffff, RZ, 0xc0, !PT ;  /* 0x0000fffffcfc7812 */ /* 0x000fe200078ec0ff */
[----:B------:R-:W3:Y:S01]  /*10fe0*/  LDL R179, [R1+0xa4] ;  /* 0x0000a40001b37983 */ /* 0x000ee20000100800 */
[----:B0-----:R-:W-:Y:S02]  /*10ff0*/  @!P0 IMAD.MOV.U32 R20, RZ, RZ, R173 ;  /* 0x000000ffff148224 */ /* 0x001fe400078e00ad */
[----:B------:R-:W-:Y:S01]  /*11000*/  @!P0 IMAD.MOV.U32 R21, RZ, RZ, R174 ;  /* 0x000000ffff158224 */ /* 0x000fe200078e00ae */
[----:B------:R-:W-:Y:S01]  /*11010*/  LOP3.LUT R240, R240, 0xffff, RZ, 0xc0, !PT ;  /* 0x0000fffff0f07812 */ /* 0x000fe200078ec0ff */
[----:B------:R-:W3:Y:S04]  /*11020*/  LDL R174, [R1+0x1ac] ;  /* 0x0001ac0001ae7983 */ /* 0x000ee80000100800 */
[----:B------:R0:W3:Y:S01]  /*11030*/  @!P0 LDG.E.U8 R246, desc[UR40][R20.64] ;  /* 0x0000002814f68981 */ /* 0x0000e2000c1e1100 */
[----:B------:R-:W-:-:S02]  /*11040*/  LOP3.LUT R239, R239, 0xffff, RZ, 0xc0, !PT ;  /* 0x0000ffffefef7812 */ /* 0x000fc400078ec0ff */
        /* <DEDUP_REMOVED lines=11> */
[----:B------:R-:W-:-:S05]  /*11100*/  @!P0 IMAD.MOV.U32 R21, RZ, RZ, R23 ;  /* 0x000000ffff158224 */ /* 0x000fca00078e0017 */
[----:B------:R0:W3:Y:S02]  /*11110*/  @!P0 LDG.E.U8 R244, desc[UR40][R20.64] ;  /* 0x0000002814f48981 */ /* 0x0000e4000c1e1100 */
[----:B0-----:R-:W-:Y:S02]  /*11120*/  @!P0 IMAD.MOV.U32 R20, RZ, RZ, R5 ;  /* 0x000000ffff148224 */ /* 0x001fe400078e0005 */
[----:B------:R-:W-:Y:S01]  /*11130*/  @!P0 IMAD.MOV.U32 R21, RZ, RZ, R17 ;  /* 0x000000ffff158224 */ /* 0x000fe200078e0011 */
[----:B------:R-:W3:Y:S04]  /*11140*/  LDL R5, [R1+0x2b0] ;  /* 0x0002b00001057983 */ /* 0x000ee80000100800 */
[----:B------:R2:W3:Y:S02]  /*11150*/  @!P0 LDG.E.U8 R243, desc[UR40][R20.64] ;  /* 0x0000002814f38981 */ /* 0x0004e4000c1e1100 */
[----:B--2---:R-:W-:-:S02]  /*11160*/  @!P0 IMAD.MOV.U32 R21, RZ, RZ, R4 ;  /* 0x000000ffff158224 */ /* 0x004fc400078e0004 */
[----:B------:R-:W2:Y:S01]  /*11170*/  LDL R4, [R1+0x26c] ;  /* 0x00026c0001047983 */ /* 0x000ea20000100800 */
[----:B------:R-:W-:-:S03]  /*11180*/  @!P0 IMAD.MOV.U32 R20, RZ, RZ, R3 ;  /* 0x000000ffff148224 */ /* 0x000fc600078e0003 */
[----:B------:R-:W2:Y:S04]  /*11190*/  LDL R3, [R1+0x270] ;  /* 0x0002700001037983 */ /* 0x000ea80000100800 */
[----:B------:R4:W2:Y:S02]  /*111a0*/  @!P0 LDG.E.U8 R242, desc[UR40][R20.64] ;  /* 0x0000002814f28981 */ /* 0x0008a4000c1e1100 */
[----:B----4-:R-:W-:Y:S02]  /*111b0*/  @!P0 IMAD.MOV.U32 R21, RZ, RZ, R2 ;  /* 0x000000ffff158224 */ /* 0x010fe400078e0002 */
[----:B------:R-:W4:Y:S01]  /*111c0*/  LDL R2, [R1+0x1ec] ;  /* 0x0001ec0001027983 */ /* 0x000f220000100800 */
[----:B------:R-:W-:-:S03]  /*111d0*/  @!P0 IMAD.MOV.U32 R20, RZ, RZ, R0 ;  /* 0x000000ffff148224 */ /* 0x000fc600078e0000 */
[----:B------:R-:W4:Y:S01]  /*111e0*/  LDL R0, [R1+0x1f0] ;  /* 0x0001f00001007983 */ /* 0x000f220000100800 */
[----:B------:R-:W-:-:S03]  /*111f0*/  LOP3.LUT R17, R183, 0xffff, RZ, 0xc0, !PT ;  /* 0x0000ffffb7117812 */ /* 0x000fc600078ec0ff */
[----:B------:R0:W4:Y:S01]  /*11200*/  @!P0 LDG.E.U8 R241, desc[UR40][R20.64] ;  /* 0x0000002814f18981 */ /* 0x000122000c1e1100 */
[----:B------:R-:W-:Y:S02]  /*11210*/  LOP3.LUT R234, R234, 0xffff, RZ, 0xc0, !PT ;  /* 0x0000ffffeaea7812 */ /* 0x000fe400078ec0ff */
[----:B------:R-:W-:Y:S02]  /*11220*/  LOP3.LUT R232, R232, 0xffff, RZ, 0xc0, !PT ;  /* 0x0000ffffe8e87812 */ /* 0x000fe400078ec0ff */
[----:B------:R-:W-:Y:S02]  /*11230*/  LOP3.LUT R230, R230, 0xffff, RZ, 0xc0, !PT ;  /* 0x0000ffffe6e67812 */ /* 0x000fe400078ec0ff */
[----:B------:R-:W-:Y:S02]  /*11240*/  LOP3.LUT R229, R229, 0xffff, RZ, 0xc0, !PT ;  /* 0x0000ffffe5e57812 */ /* 0x000fe400078ec0ff */
[----:B0-----:R-:W-:Y:S02]  /*11250*/  LOP3.LUT R20, R184, 0xffff, RZ, 0xc0, !PT ;  /* 0x0000ffffb8147812 */ /* 0x001fe400078ec0ff */
[----:B------:R-:W-:-:S02]  /*11260*/  LOP3.LUT R21, R182, 0xffff, RZ, 0xc0, !PT ;  /* 0x0000ffffb6157812 */ /* 0x000fc400078ec0ff */
[----:B------:R-:W-:Y:S02]  /*11270*/  LOP3.LUT R227, R227, 0xffff, RZ, 0xc0, !PT ;  /* 0x0000ffffe3e37812 */ /* 0x000fe400078ec0ff */
[----:B------:R-:W-:Y:S02]  /*11280*/  LOP3.LUT R226, R226, 0xffff, RZ, 0xc0, !PT ;  /* 0x0000ffffe2e27812 */ /* 0x000fe400078ec0ff */
[----:B------:R-:W-:Y:S02]  /*11290*/  PRMT R17, R17, 0x3340, R20 ;  /* 0x0000334011117816 */ /* 0x000fe40000000014 */
        /* <DEDUP_REMOVED lines=8> */
[----:B------:R-:W-:Y:S01]  /*11320*/  PRMT R21, R239, 0x5410, R21 ;  /* 0x00005410ef157816 */ /* 0x000fe20000000015 */
[----:B------:R-:W4:Y:S01]  /*11330*/  LDL R17, [R1+0x16c] ;  /* 0x00016c0001117983 */ /* 0x000f220000100800 */
[----:B------:R-:W-:-:S02]  /*11340*/  PRMT R22, R235, 0x5410, R22 ;  /* 0x00005410eb167816 */ /* 0x000fc40000000016 */
[----:B------:R-:W-:Y:S02]  /*11350*/  PRMT R23, R229, 0x5410, R23 ;  /* 0x00005410e5177816 */ /* 0x000fe40000000017 */
[----:B------:R-:W-:-:S03]  /*11360*/  PRMT R237, RZ, 0x7610, R237 ;  /* 0x00007610ffed7816 */ /* 0x000fc600000000ed */
[----:B------:R0:W-:Y:S01]  /*11370*/  STS.128 [R178+UR8], R20 ;  /* 0x00000014b2007988 */ /* 0x0001e20008000c08 */
[----:B------:R-:W-:Y:S02]  /*11380*/  PRMT R229, RZ, 0x7610, R229 ;  /* 0x00007610ffe57816 */ /* 0x000fe400000000e5 */
[----:B------:R-:W-:Y:S01]  /*11390*/  PRMT R227, RZ, 0x7610, R227 ;  /* 0x00007610ffe37816 */ /* 0x000fe200000000e3 */
[----:B0-----:R-:W-:Y:S01]  /*113a0*/  @!P0 IMAD.MOV.U32 R21, RZ, RZ, R177 ;  /* 0x000000ffff158224 */ /* 0x001fe200078e00b1 */
[----:B------:R-:W4:Y:S04]  /*113b0*/  LDL R178, [R1+0xac] ;  /* 0x0000ac0001b27983 */ /* 0x000f280000100800 */
[----:B------:R-:W4:Y:S01]  /*113c0*/  LDL R177, [R1+0xb0] ;  /* 0x0000b00001b17983 */ /* 0x000f220000100800 */
[----:B---3--:R-:W-:Y:S01]  /*113d0*/  @!P0 IMAD.MOV.U32 R20, RZ, RZ, R5 ;  /* 0x000000ffff148224 */ /* 0x008fe200078e0005 */
[----:B------:R-:W-:-:S02]  /*113e0*/  PRMT R226, RZ, 0x7610, R226 ;  /* 0x00007610ffe27816 */ /* 0x000fc400000000e2 */
[----:B------:R-:W3:Y:S04]  /*113f0*/  LDL R5, [R1+0x170] ;  /* 0x0001700001057983 */ /* 0x000ee80000100800 */
[----:B------:R2:W3:Y:S01]  /*11400*/  @!P0 LDG.E.U8 R237, desc[UR40][R20.64] ;  /* 0x0000002814ed8981 */ /* 0x0004e2000c1e1100 */
[----:B------:R-:W-:-:S03]  /*11410*/  PRMT R209, RZ, 0x7610, R209 ;  /* 0x00007610ffd17816 */ /* 0x000fc600000000d1 */
[----:B------:R-:W3:Y:S04]  /*11420*/  LDL R23, [R1+0x3e4] ;  /* 0x0003e40001177983 */ /* 0x000ee80000100800 */
[----:B------:R-:W3:Y:S01]  /*11430*/  LDL R22, [R1+0x3e8] ;  /* 0x0003e80001167983 */ /* 0x000ee20000100800 */
[----:B--2---:R-:W-:-:S03]  /*11440*/  @!P0 IMAD.MOV.U32 R21, RZ, RZ, R4 ;  /* 0x000000ffff158224 */ /* 0x004fc600078e0004 */
[----:B------:R-:W2:Y:S01]  /*11450*/  LDL R4, [R1+0x12c] ;  /* 0x00012c0001047983 */ /* 0x000ea20000100800 */
[----:B------:R-:W-:-:S03]  /*11460*/  @!P0 IMAD.MOV.U32 R20, RZ, RZ, R3 ;  /* 0x000000ffff148224 */ /* 0x000fc600078e0003 */
[----:B------:R-:W2:Y:S04]  /*11470*/  LDL R3, [R1+0x130] ;  /* 0x0001300001037983 */ /* 0x000ea80000100800 */
[----:B------:R0:W2:Y:S02]  /*11480*/  @!P0 LDG.E.U8 R229, desc[UR40][R20.64] ;  /* 0x0000002814e58981 */ /* 0x0000a4000c1e1100 */
[----:B0-----:R-:W-:Y:S02]  /*11490*/  @!P0 IMAD.MOV.U32 R20, RZ, RZ, R175 ;  /* 0x000000ffff148224 */ /* 0x001fe400078e00af */
[----:B------:R-:W-:Y:S01]  /*114a0*/  @!P0 IMAD.MOV.U32 R21, RZ, RZ, R176 ;  /* 0x000000ffff158224 */ /* 0x000fe200078e00b0 */
[----:B------:R-:W2:Y:S04]  /*114b0*/  LDL R175, [R1+0x70] ;  /* 0x0000700001af7983 */ /* 0x000ea80000100800 */
[----:B------:R4:W2:Y:S04]  /*114c0*/  @!P0 LDG.E.U8 R227, desc[UR40][R20.64] ;  /* 0x0000002814e38981 */ /* 0x0008a8000c1e1100 */
[----:B------:R-:W2:Y:S01]  /*114d0*/  LDL R176, [R1+0x6c] ;  /* 0x00006c0001b07983 */ /* 0x000ea20000100800 */
[----:B----4-:R-:W-:-:S03]  /*114e0*/  @!P0 IMAD.MOV.U32 R21, RZ, RZ, R2 ;  /* 0x000000ffff158224 */ /* 0x010fc600078e0002 */
[----:B------:R-:W4:Y:S01]  /*114f0*/  LDL R2, [R1+0xec] ;  /* 0x0000ec0001027983 */ /* 0x000f220000100800 */
[----:B------:R-:W-:-:S03]  /*11500*/  @!P0 IMAD.MOV.U32 R20, RZ, RZ, R0 ;  /* 0x000000ffff148224 */ /* 0x000fc600078e0000 */
[----:B------:R-:W4:Y:S04]  /*11510*/  LDL R0, [R1+0xf0] ;  /* 0x0000f00001007983 */ /* 0x000f280000100800 */
[----:B------:R0:W4:Y:S02]  /*11520*/  @!P0 LDG.E.U8 R226, desc[UR40][R20.64] ;  /* 0x0000002814e28981 */ /* 0x000124000c1e1100 */
[----:B0-----:R-:W-:Y:S02]  /*11530*/  @!P0 IMAD.MOV.U32 R20, RZ, RZ, R173 ;  /* 0x000000ffff148224 */ /* 0x001fe400078e00ad */
[----:B------:R-:W-:Y:S01]  /*11540*/  @!P0 IMAD.MOV.U32 R21, RZ, RZ, R174 ;  /* 0x000000ffff158224 */ /* 0x000fe200078e00ae */
[----:B------:R-:W4:Y:S04]  /*11550*/  LDL R173, [R1+0x828] ;  /* 0x0008280001ad7983 */ /* 0x000f280000100800 */
[----:B------:R-:W4:Y:S01]  /*11560*/  LDL R174, [R1+0x824] ;  /* 0x0008240001ae7983 */ /* 0x000f220000100800 */
[----:B------:R-:W-:-:S03]  /*11570*/  PRMT R207, RZ, 0x7610, R207 ;  /* 0x00007610ffcf7816 */ /* 0x000fc600000000cf */
[----:B------:R0:W4:Y:S01]  /*11580*/  @!P0 LDG.E.U8 R209, desc[UR40][R20.64] ;  /* 0x0000002814d18981 */ /* 0x000122000c1e1100 */
[----:B------:R-:W-:Y:S01]  /*11590*/  PRMT R205, RZ, 0x7610, R205 ;  /* 0x00007610ffcd7816 */ /* 0x000fe200000000cd */
[----:B0-----:R-:W-:Y:S02]  /*115a0*/  @!P0 IMAD.MOV.U32 R21, RZ, RZ, R17 ;  /* 0x000000ffff158224 */ /* 0x001fe400078e0011 */
[----:B------:R-:W4:Y:S01]  /*115b0*/  LDL R17, [R1+0x3a4] ;  /* 0x0003a40001117983 */ /* 0x000f220000100800 */
[----:B---3--:R-:W-:-:S03]  /*115c0*/  @!P0 IMAD.MOV.U32 R20, RZ, RZ, R5 ;  /* 0x000000ffff148224 */ /* 0x008fc600078e0005 */
[----:B------:R-:W3:Y:S04]  /*115d0*/  LDL R5, [R1+0x3a8] ;  /* 0x0003a80001057983 */ /* 0x000ee80000100800 */
[----:B------:R2:W3:Y:S02]  /*115e0*/  @!P0 LDG.E.U8 R207, desc[UR40][R20.64] ;  /* 0x0000002814cf8981 */ /* 0x0004e4000c1e1100 */
[----:B--2---:R-:W-:Y:S02]  /*115f0*/  @!P0 IMAD.MOV.U32 R21, RZ, RZ, R4 ;  /* 0x000000ffff158224 */ /* 0x004fe400078e0004 */
[----:B------:R-:W2:Y:S01]  /*11600*/  LDL R4, [R1+0x364] ;  /* 0x0003640001047983 */ /* 0x000ea20000100800 */
[----:B------:R-:W-:-:S03]  /*11610*/  @!P0 IMAD.MOV.U32 R20, RZ, RZ, R3 ;  /* 0x000000ffff148224 */ /* 0x000fc600078e0003 */
[----:B------:R-:W2:Y:S04]  /*11620*/  LDL R3, [R1+0x368] ;  /* 0x0003680001037983 */ /* 0x000ea80000100800 */
[----:B------:R4:W2:Y:S02]  /*11630*/  @!P0 LDG.E.U8 R205, desc[UR40][R20.64] ;  /* 0x0000002814cd8981 */ /* 0x0008a4000c1e1100 */
[----:B----4-:R-:W-:Y:S02]  /*11640*/  @!P0 IMAD.MOV.U32 R21, RZ, RZ, R2 ;  /* 0x000000ffff158224 */ /* 0x010fe400078e0002 */
[----:B------:R-:W4:Y:S01]  /*11650*/  LDL R2, [R1+0x324] ;  /* 0x0003240001027983 */ /* 0x000f220000100800 */
[----:B------:R-:W-:Y:S01]  /*11660*/  PRMT R204, RZ, 0x7610, R204 ;  /* 0x00007610ffcc7816 */ /* 0x000fe200000000cc */
[----:B------:R-:W-:Y:S01]  /*11670*/  @!P0 IMAD.MOV.U32 R20, RZ, RZ, R0 ;  /* 0x000000ffff148224 */ /* 0x000fe200078e0000 */
[----:B------:R-:W-:Y:S01]  /*11680*/  PRMT R201, RZ, 0x7610, R201 ;  /* 0x00007610ffc97816 */ /* 0x000fe200000000c9 */
[----:B------:R-:W4:Y:S04]  /*11690*/  LDL R0, [R1+0x328] ;  /* 0x0003280001007983 */ /* 0x000f280000100800 */
[----:B------:R0:W4:Y:S01]  /*116a0*/  @!P0 LDG.E.U8 R204, desc[UR40][R20.64] ;  /* 0x0000002814cc8981 */ /* 0x000122000c1e1100 */
[----:B------:R-:W-:Y:S01]  /*116b0*/  PRMT R200, RZ, 0x7610, R200 ;  /* 0x00007610ffc87816 */ /* 0x000fe200000000c8 */
[----:B0-----:R-:W-:-:S02]  /*116c0*/  @!P0 IMAD.MOV.U32 R20, RZ, RZ, R177 ;  /* 0x000000ffff148224 */ /* 0x001fc400078e00b1 */
[----:B------:R-:W-:Y:S01]  /*116d0*/  @!P0 IMAD.MOV.U32 R21, RZ, RZ, R178 ;  /* 0x000000ffff158224 */ /* 0x000fe200078e00b2 */
[----:B------:R-:W-:Y:S01]  /*116e0*/  PRMT R236, RZ, 0x7610, R236 ;  /* 0x00007610ffec7816 */ /* 0x000fe200000000ec */
[----:B------:R-:W4:Y:S04]  /*116f0*/  LDL R177, [R1+0x868] ;  /* 0x0008680001b17983 */ /* 0x000f280000100800 */
[----:B------:R0:W4:Y:S02]  /*11700*/  @!P0 LDG.E.U8 R201, desc[UR40][R20.64] ;  /* 0x0000002814c98981 */ /* 0x000124000c1e1100 */
[----:B0-----:R-:W-:Y:S02]  /*11710*/  @!P0 IMAD.MOV.U32 R20, RZ, RZ, R175 ;  /* 0x000000ffff148224 */ /* 0x001fe400078e00af */
[----:B------:R-:W-:Y:S01]  /*11720*/  @!P0 IMAD.MOV.U32 R21, RZ, RZ, R176 ;  /* 0x000000ffff158224 */ /* 0x000fe200078e00b0 */
[----:B------:R-:W-:Y:S01]  /*11730*/  PRMT R235, RZ, 0x7610, R235 ;  /* 0x00007610ffeb7816 */ /* 0x000fe200000000eb */
[----:B------:R-:W4:Y:S04]  /*11740*/  LDL R176, [R1+0x224] ;  /* 0x0002240001b07983 */ /* 0x000f280000100800 */
[----:B------:R0:W4:Y:S01]  /*11750*/  @!P0 LDG.E.U8 R200, desc[UR40][R20.64] ;  /* 0x0000002814c88981 */ /* 0x000122000c1e1100 */
[----:B------:R-:W-:-:S02]  /*11760*/  PRMT R234, RZ, 0x7610, R234 ;  /* 0x00007610ffea7816 */ /* 0x000fc400000000ea */
[----:B------:R-:W-:Y:S01]  /*11770*/  PRMT R232, RZ, 0x7610, R232 ;  /* 0x00007610ffe87816 */ /* 0x000fe200000000e8 */
[----:B------:R-:W4:Y:S01]  /*11780*/  LDL R175, [R1+0x228] ;  /* 0x0002280001af7983 */ /* 0x000f220000100800 */
[----:B0-----:R-:W-:Y:S02]  /*11790*/  @!P0 IMAD.MOV.U32 R20, RZ, RZ, R173 ;  /* 0x000000ffff148224 */ /* 0x001fe400078e00ad */
[----:B------:R-:W-:Y:S01]  /*117a0*/  @!P0 IMAD.MOV.U32 R21, RZ, RZ, R174 ;  /* 0x000000ffff158224 */ /* 0x000fe200078e00ae */
[----:B------:R-:W4:Y:S04]  /*117b0*/  LDL R173, [R1+0x2a4] ;  /* 0x0002a40001ad7983 */ /* 0x000f280000100800 */
[----:B------:R0:W4:Y:S04]  /*117c0*/  @!P0 LDG.E.U8 R236, desc[UR40][R20.64] ;  /* 0x0000002814ec8981 */ /* 0x000128000c1e1100 */
[----:B------:R-:W4:Y:S01]  /*117d0*/  LDL R174, [R1+0x2e4] ;  /* 0x0002e40001ae7983 */ /* 0x000f220000100800 */
[----:B0-----:R-:W-:-:S02]  /*117e0*/  @!P0 IMAD.MOV.U32 R20, RZ, RZ, R22 ;  /* 0x000000ffff148224 */ /* 0x001fc400078e0016 */
[----:B------:R-:W-:-:S05]  /*117f0*/  @!P0 IMAD.MOV.U32 R21, RZ, RZ, R23 ;  /* 0x000000ffff158224 */ /* 0x000fca00078e0017 */
[----:B------:R3:W4:Y:S02]  /*11800*/  @!P0 LDG.E.U8 R235, desc[UR40][R20.64] ;  /* 0x0000002814eb8981 */ /* 0x000724000c1e1100 */
[----:B---3--:R-:W-:Y:S02]  /*11810*/  @!P0 IMAD.MOV.U32 R20, RZ, RZ, R5 ;  /* 0x000000ffff148224 */ /* 0x008fe400078e0005 */
[----:B------:R-:W-:Y:S01]  /*11820*/  @!P0 IMAD.MOV.U32 R21, RZ, RZ, R17 ;  /* 0x000000ffff158224 */ /* 0x000fe200078e0011 */
[----:B------:R-:W3:Y:S04]  /*11830*/  LDL R5, [R1+0x264] ;  /* 0x0002640001057983 */ /* 0x000ee80000100800 */
[----:B------:R2:W3:Y:S04]  /*11840*/  @!P0 LDG.E.U8 R234, desc[UR40][R20.64] ;  /* 0x0000002814ea8981 */ /* 0x0004e8000c1e1100 */
[----:B------:R-:W3:Y:S01]  /*11850*/  LDL R17, [R1+0x2a8] ;  /* 0x0002a80001117983 */ /* 0x000ee20000100800 */
[----:B--2---:R-:W-:-:S03]  /*11860*/  @!P0 IMAD.MOV.U32 R21, RZ, RZ, R4 ;  /* 0x000000ffff158224 */ /* 0x004fc600078e0004 */
[----:B------:R-:W2:Y:S01]  /*11870*/  LDL R4, [R1+0x268] ;  /* 0x0002680001047983 */ /* 0x000ea20000100800 */
[----:B------:R-:W-:Y:S01]  /*11880*/  @!P0 IMAD.MOV.U32 R20, RZ, RZ, R3 ;  /* 0x000000ffff148224 */ /* 0x000fe200078e0003 */
[----:B------:R-:W-:Y:S02]  /*11890*/  LOP3.LUT R212, R212, 0xffff, RZ, 0xc0, !PT ;  /* 0x0000ffffd4d47812 */ /* 0x000fe400078ec0ff */
[----:B------:R-:W2:Y:S04]  /*118a0*/  LDL R3, [R1+0x1e4] ;  /* 0x0001e40001037983 */ /* 0x000ea80000100800 */
[----:B------:R4:W2:Y:S02]  /*118b0*/  @!P0 LDG.E.U8 R232, desc[UR40][R20.64] ;  /* 0x0000002814e88981 */ /* 0x0008a4000c1e1100 */
[----:B----4-:R-:W-:-:S02]  /*118c0*/  @!P0 IMAD.MOV.U32 R21, RZ, RZ, R2 ;  /* 0x000000ffff158224 */ /* 0x010fc400078e0002 */
[----:B------:R-:W4:Y:S01]  /*118d0*/  LDL R2, [R1+0x2e8] ;  /* 0x0002e80001027983 */ /* 0x000f220000100800 */
[----:B------:R-:W-:Y:S02]  /*118e0*/  LOP3.LUT R210, R210, 0xffff, RZ, 0xc0, !PT ;  /* 0x0000ffffd2d27812 */ /* 0x000fe400078ec0ff */
[----:B------:R-:W-:Y:S02]  /*118f0*/  LOP3.LUT R18, R18, 0xffff, RZ, 0xc0, !PT ;  /* 0x0000ffff12127812 */ /* 0x000fe400078ec0ff */
[----:B------:R-:W-:Y:S01]  /*11900*/  LOP3.LUT R19, R19, 0xffff, RZ, 0xc0, !PT ;  /* 0x0000ffff13137812 */ /* 0x000fe200078ec0ff */
[----:B------:R-:W-:Y:S01]  /*11910*/  @!P0 IMAD.MOV.U32 R20, RZ, RZ, R0 ;  /* 0x000000ffff148224 */ /* 0x000fe200078e0000 */
[----:B------:R-:W-:Y:S01]  /*11920*/  PRMT R23, R212, 0x3340, R210 ;  /* 0x00003340d4177816 */ /* 0x000fe200000000d2 */
[----:B------:R-:W2:Y:S01]  /*11930*/  LDL R0, [R1+0x1e8] ;  /* 0x0001e80001007983 */ /* 0x000ea20000100800 */
[----:B------:R-:W-:-:S04]  /*11940*/  PRMT R18, R18, 0x3340, R19 ;  /* 0x0000334012127816 */ /* 0x000fc80000000013 */
[----:B------:R-:W-:Y:S02]  /*11950*/  PRMT R23, R23, 0x5410, R18 ;  /* 0x0000541017177816 */ /* 0x000fe40000000012 */
[----:B------:R-:W-:Y:S02]  /*11960*/  PRMT R167, RZ, 0x7610, R167 ;  /* 0x00007610ffa77816 */ /* 0x000fe400000000a7 */
[----:B------:R-:W-:Y:S01]  /*11970*/  PRMT R166, RZ, 0x7610, R166 ;  /* 0x00007610ffa67816 */ /* 0x000fe200000000a6 */
[----:B----4-:R-:W-:Y:S02]  /*11980*/  @!P0 IMAD.MOV.U32 R18, RZ, RZ, R2 ;  /* 0x000000ffff128224 */ /* 0x010fe400078e0002 */
[----:B------:R-:W4:Y:S01]  /*11990*/  LDL R2, [R1+0x1a8] ;  /* 0x0001a80001027983 */ /* 0x000f220000100800 */
[----:B------:R-:W-:-:S03]  /*119a0*/  @!P0 IMAD.MOV.U32 R19, RZ, RZ, R174 ;  /* 0x000000ffff138224 */ /* 0x000fc600078e00ae */
[----:B------:R-:W4:Y:S04]  /*119b0*/  LDL R174, [R1+0x1a4] ;  /* 0x0001a40001ae7983 */ /* 0x000f280000100800 */
[----:B------:R3:W4:Y:S01]  /*119c0*/  @!P0 LDG.E.U8 R167, desc[UR40][R18.64] ;  /* 0x0000002812a78981 */ /* 0x000722000c1e1100 */
[----:B------:R-:W-:Y:S01]  /*119d0*/  PRMT R165, RZ, 0x7610, R165 ;  /* 0x00007610ffa57816 */ /* 0x000fe200000000a5 */
[----:B---3--:R-:W-:Y:S02]  /*119e0*/  @!P0 IMAD.MOV.U32 R18, RZ, RZ, R17 ;  /* 0x000000ffff128224 */ /* 0x008fe400078e0011 */
[----:B------:R-:W-:Y:S01]  /*119f0*/  @!P0 IMAD.MOV.U32 R19, RZ, RZ, R173 ;  /* 0x000000ffff138224 */ /* 0x000fe200078e00ad */
[----:B------:R-:W3:Y:S04]  /*11a00*/  LDL R17, [R1+0x168] ;  /* 0x0001680001117983 */ /* 0x000ee80000100800 */
[----:B------:R2:W3:Y:S04]  /*11a10*/  @!P0 LDG.E.U8 R166, desc[UR40][R18.64] ;  /* 0x0000002812a68981 */ /* 0x0004e8000c1e1100 */
[----:B------:R-:W3:Y:S01]  /*11a20*/  LDL R173, [R1+0x164] ;  /* 0x0001640001ad7983 */ /* 0x000ee20000100800 */
[----:B------:R-:W-:Y:S01]  /*11a30*/  PRMT R164, RZ, 0x7610, R164 ;  /* 0x00007610ffa47816 */ /* 0x000fe200000000a4 */
[----:B--2---:R-:W-:-:S02]  /*11a40*/  @!P0 IMAD.MOV.U32 R18, RZ, RZ, R4 ;  /* 0x000000ffff128224 */ /* 0x004fc400078e0004 */
[----:B------:R-:W-:Y:S01]  /*11a50*/  @!P0 IMAD.MOV.U32 R19, RZ, RZ, R5 ;  /* 0x000000ffff138224 */ /* 0x000fe200078e0005 */
[----:B------:R-:W2:Y:S04]  /*11a60*/  LDL R4, [R1+0x128] ;  /* 0x0001280001047983 */ /* 0x000ea80000100800 */
[----:B------:R0:W2:Y:S04]  /*11a70*/  @!P0 LDG.E.U8 R165, desc[UR40][R18.64] ;  /* 0x0000002812a58981 */ /* 0x0000a8000c1e1100 */
[----:B------:R-:W2:Y:S01]  /*11a80*/  LDL R5, [R1+0x124] ;  /* 0x0001240001057983 */ /* 0x000ea20000100800 */
[----:B------:R-:W-:Y:S01]  /*11a90*/  PRMT R159, RZ, 0x7610, R159 ;  /* 0x00007610ff9f7816 */ /* 0x000fe2000000009f */
[----:B0-----:R-:W-:-:S02]  /*11aa0*/  @!P0 IMAD.MOV.U32 R18, RZ, RZ, R175 ;  /* 0x000000ffff128224 */ /* 0x001fc400078e00af */
[----:B------:R-:W-:-:S05]  /*11ab0*/  @!P0 IMAD.MOV.U32 R19, RZ, RZ, R176 ;  /* 0x000000ffff138224 */ /* 0x000fca00078e00b0 */
[----:B------:R0:W2:Y:S02]  /*11ac0*/  @!P0 LDG.E.U8 R164, desc[UR40][R18.64] ;  /* 0x0000002812a48981 */ /* 0x0000a4000c1e1100 */
[----:B0-----:R-:W-:Y:S02]  /*11ad0*/  @!P0 IMAD.MOV.U32 R18, RZ, RZ, R0 ;  /* 0x000000ffff128224 */ /* 0x001fe400078e0000 */
[----:B------:R-:W-:Y:S01]  /*11ae0*/  @!P0 IMAD.MOV.U32 R19, RZ, RZ, R3 ;  /* 0x000000ffff138224 */ /* 0x000fe200078e0003 */
[----:B------:R-:W2:Y:S04]  /*11af0*/  LDL R0, [R1+0xe8] ;  /* 0x0000e80001007983 */ /* 0x000ea80000100800 */
[----:B------:R-:W2:Y:S04]  /*11b00*/  LDL R3, [R1+0xe4] ;  /* 0x0000e40001037983 */ /* 0x000ea80000100800 */
[----:B------:R4:W2:Y:S02]  /*11b10*/  @!P0 LDG.E.U8 R159, desc[UR40][R18.64] ;  /* 0x00000028129f8981 */ /* 0x0008a4000c1e1100 */
[----:B----4-:R-:W-:-:S02]  /*11b20*/  @!P0 IMAD.MOV.U32 R18, RZ, RZ, R2 ;  /* 0x000000ffff128224 */ /* 0x010fc400078e0002 */
[----:B------:R-:W4:Y:S01]  /*11b30*/  LDL R2, [R1+0xa8] ;  /* 0x0000a80001027983 */ /* 0x000f220000100800 */
[----:B------:R-:W-:Y:S02]  /*11b40*/  PRMT R230, RZ, 0x7610, R230 ;  /* 0x00007610ffe67816 */ /* 0x000fe400000000e6 */
[----:B------:R-:W-:Y:S01]  /*11b50*/  LOP3.LUT R251, R251, 0xffff, RZ, 0xc0, !PT ;  /* 0x0000fffffbfb7812 */ /* 0x000fe200078ec0ff */
[----:B------:R-:W4:Y:S01]  /*11b60*/  LDL.LU R182, [R1+0x10] ;  /* 0x0000100001b67983 */ /* 0x000f220000300800 */
[----:B------:R-:W-:Y:S02]  /*11b70*/  LOP3.LUT R233, R233, 0xffff, RZ, 0xc0, !PT ;  /* 0x0000ffffe9e97812 */ /* 0x000fe400078ec0ff */
[----:B------:R-:W-:Y:S01]  /*11b80*/  LOP3.LUT R231, R231, 0xffff, RZ, 0xc0, !PT ;  /* 0x0000ffffe7e77812 */ /* 0x000fe200078ec0ff */
[----:B------:R0:W4:Y:S01]  /*11b90*/  @!P0 LDG.E.U8 R230, desc[UR40][R20.64] ;  /* 0x0000002814e68981 */ /* 0x000122000c1e1100 */
[----:B------:R-:W-:Y:S02]  /*11ba0*/  LOP3.LUT R228, R228, 0xffff, RZ, 0xc0, !PT ;  /* 0x0000ffffe4e47812 */ /* 0x000fe400078ec0ff */
[----:B------:R-:W-:Y:S01]  /*11bb0*/  LOP3.LUT R225, R225, 0xffff, RZ, 0xc0, !PT ;  /* 0x0000ffffe1e17812 */ /* 0x000fe200078ec0ff */
[----:B------:R-:W4:Y:S01]  /*11bc0*/  LDL R178, [R1+0x64] ;  /* 0x0000640001b27983 */ /* 0x000f220000100800 */
[----:B------:R-:W-:-:S02]  /*11bd0*/  LOP3.LUT R224, R224, 0xffff, RZ, 0xc0, !PT ;  /* 0x0000ffffe0e07812 */ /* 0x000fc400078ec0ff */
[----:B------:R-:W-:Y:S02]  /*11be0*/  LOP3.LUT R223, R223, 0xffff, RZ, 0xc0, !PT ;  /* 0x0000ffffdfdf7812 */ /* 0x000fe400078ec0ff */
[----:B------:R-:W-:Y:S02]  /*11bf0*/  LOP3.LUT R222, R222, 0xffff, RZ, 0xc0, !PT ;  /* 0x0000ffffdede7812 */ /* 0x000fe400078ec0ff */
[----:B------:R-:W-:Y:S02]  /*11c00*/  LOP3.LUT R220, R220, 0xffff, RZ, 0xc0, !PT ;  /* 0x0000ffffdcdc7812 */ /* 0x000fe400078ec0ff */
[----:B------:R-:W-:Y:S02]  /*11c10*/  LOP3.LUT R218, R218, 0xffff, RZ, 0xc0, !PT ;  /* 0x0000ffffdada7812 */ /* 0x000fe400078ec0ff */
[----:B------:R-:W-:Y:S02]  /*11c20*/  LOP3.LUT R216, R216, 0xffff, RZ, 0xc0, !PT ;  /* 0x0000ffffd8d87812 */ /* 0x000fe400078ec0ff */
[----:B------:R-:W-:Y:S01]  /*11c30*/  LOP3.LUT R214, R214, 0xffff, RZ, 0xc0, !PT ;  /* 0x0000ffffd6d67812 */ /* 0x000fe200078ec0ff */
[----:B------:R-:W-:Y:S01]  /*11c40*/  @!P0 IMAD.MOV.U32 R19, RZ, RZ, R174 ;  /* 0x000000ffff138224 */ /* 0x000fe200078e00ae */
[----:B------:R-:W-:Y:S01]  /*11c50*/  PRMT R233, R251, 0x3340, R233 ;  /* 0x00003340fbe97816 */ /* 0x000fe200000000e9 */
[----:B------:R-:W4:Y:S01]  /*11c60*/  LDL R175, [R1+0x820] ;  /* 0x0008200001af7983 */ /* 0x000f220000100800 */
[----:B0-----:R-:W-:-:S02]  /*11c70*/  PRMT R20, R231, 0x3340, R228 ;  /* 0x00003340e7147816 */ /* 0x001fc400000000e4 */
[----:B------:R-:W-:Y:S01]  /*11c80*/  PRMT R224, R225, 0x3340, R224 ;  /* 0x00003340e1e07816 */ /* 0x000fe200000000e0 */
[----:B------:R-:W4:Y:S01]  /*11c90*/  LDL R176, [R1+0x420] ;  /* 0x0004200001b07983 */ /* 0x000f220000100800 */
[----:B------:R-:W-:Y:S02]  /*11ca0*/  PRMT R21, R223, 0x3340, R222 ;  /* 0x00003340df157816 */ /* 0x000fe400000000de */
[----:B------:R-:W-:Y:S01]  /*11cb0*/  PRMT R218, R220, 0x3340, R218 ;  /* 0x00003340dcda7816 */ /* 0x000fe200000000da */
[----:B------:R-:W4:Y:S01]  /*11cc0*/  LDL R174, [R1+0x3dc] ;  /* 0x0003dc0001ae7983 */ /* 0x000f220000100800 */
[----:B------:R-:W-:Y:S02]  /*11cd0*/  PRMT R22, R216, 0x3340, R214 ;  /* 0x00003340d8167816 */ /* 0x000fe400000000d6 */
[----:B------:R-:W-:Y:S02]  /*11ce0*/  PRMT R20, R233, 0x5410, R20 ;  /* 0x00005410e9147816 */ /* 0x000fe40000000014 */
[----:B------:R-:W-:-:S02]  /*11cf0*/  PRMT R21, R224, 0x5410, R21 ;  /* 0x00005410e0157816 */ /* 0x000fc40000000015 */
[----:B------:R-:W-:-:S05]  /*11d00*/  PRMT R22, R218, 0x5410, R22 ;  /* 0x00005410da167816 */ /* 0x000fca0000000016 */
[----:B------:R0:W-:Y:S01]  /*11d10*/  STS.128 [R177+UR8], R20 ;  /* 0x00000014b1007988 */ /* 0x0001e20008000c08 */
[----:B------:R-:W-:Y:S02]  /*11d20*/  PRMT R158, RZ, 0x7610, R158 ;  /* 0x00007610ff9e7816 */ /* 0x000fe4000000009e */
[----:B------:R-:W-:-:S04]  /*11d30*/  PRMT R157, RZ, 0x7610, R157 ;  /* 0x00007610ff9d7816 */ /* 0x000fc8000000009d */
[----:B------:R3:W4:Y:S04]  /*11d40*/  @!P0 LDG.E.U8 R158, desc[UR40][R18.64] ;  /* 0x00000028129e8981 */ /* 0x000728000c1e1100 */
[----:B0-----:R-:W4:Y:S01]  /*11d50*/  LDL R177, [R1+0x68] ;  /* 0x0000680001b17983 */ /* 0x001f220000100800 */
[----:B---3--:R-:W-:Y:S02]  /*11d60*/  @!P0 IMAD.MOV.U32 R18, RZ, RZ, R17 ;  /* 0x000000ffff128224 */ /* 0x008fe400078e0011 */
[----:B------:R-:W-:Y:S01]  /*11d70*/  @!P0 IMAD.MOV.U32 R19, RZ, RZ, R173 ;  /* 0x000000ffff138224 */ /* 0x000fe200078e00ad */
[----:B------:R-:W-:Y:S01]  /*11d80*/  PRMT R156, RZ, 0x7610, R156 ;  /* 0x00007610ff9c7816 */ /* 0x000fe2000000009c */
[----:B------:R-:W3:Y:S04]  /*11d90*/  LDL R173, [R1+0x3e0] ;  /* 0x0003e00001ad7983 */ /* 0x000ee80000100800 */
[----:B------:R2:W3:Y:S04]  /*11da0*/  @!P0 LDG.E.U8 R157, desc[UR40][R18.64] ;  /* 0x00000028129d8981 */ /* 0x0004e8000c1e1100 */
[----:B------:R-:W3:Y:S01]  /*11db0*/  LDL R17, [R1+0x39c] ;  /* 0x00039c0001117983 */ /* 0x000ee20000100800 */
[----:B------:R-:W-:Y:S01]  /*11dc0*/  PRMT R155, RZ, 0x7610, R155 ;  /* 0x00007610ff9b7816 */ /* 0x000fe2000000009b */
[----:B--2---:R-:W-:-:S02]  /*11dd0*/  @!P0 IMAD.MOV.U32 R18, RZ, RZ, R4 ;  /* 0x000000ffff128224 */ /* 0x004fc400078e0004 */
[----:B------:R-:W-:Y:S01]  /*11de0*/  @!P0 IMAD.MOV.U32 R19, RZ, RZ, R5 ;  /* 0x000000ffff138224 */ /* 0x000fe200078e0005 */
[----:B------:R-:W2:Y:S04]  /*11df0*/  LDL R4, [R1+0x35c] ;  /* 0x00035c0001047983 */ /* 0x000ea80000100800 */
[----:B------:R-:W2:Y:S04]  /*11e00*/  LDL R5, [R1+0x3a0] ;  /* 0x0003a00001057983 */ /* 0x000ea80000100800 */
[----:B------:R0:W2:Y:S02]  /*11e10*/  @!P0 LDG.E.U8 R156, desc[UR40][R18.64] ;  /* 0x00000028129c8981 */ /* 0x0000a4000c1e1100 */
[----:B0-----:R-:W-:-:S02]  /*11e20*/  @!P0 IMAD.MOV.U32 R18, RZ, RZ, R0 ;  /* 0x000000ffff128224 */ /* 0x001fc400078e0000 */
[----:B------:R-:W-:Y:S01]  /*11e30*/  @!P0 IMAD.MOV.U32 R19, RZ, RZ, R3 ;  /* 0x000000ffff138224 */ /* 0x000fe200078e0003 */
[----:B------:R-:W2:Y:S04]  /*11e40*/  LDL R0, [R1+0x320] ;  /* 0x0003200001007983 */ /* 0x000ea80000100800 */
[----:B------:R-:W2:Y:S04]  /*11e50*/  LDL R3, [R1+0x360] ;  /* 0x0003600001037983 */ /* 0x000ea80000100800 */
[----:B------:R4:W2:Y:S02]  /*11e60*/  @!P0 LDG.E.U8 R155, desc[UR40][R18.64] ;  /* 0x00000028129b8981 */ /* 0x0008a4000c1e1100 */
[----:B----4-:R-:W-:-:S02]  /*11e70*/  @!P0 IMAD.MOV.U32 R18, RZ, RZ, R2 ;  /* 0x000000ffff128224 */ /* 0x010fc400078e0002 */
[----:B------:R-:W4:Y:S01]  /*11e80*/  LDL R2, [R1+0x31c] ;  /* 0x00031c0001027983 */ /* 0x000f220000100800 */
[----:B------:R-:W-:Y:S01]  /*11e90*/  PRMT R238, RZ, 0x7610, R238 ;  /* 0x00007610ffee7816 */ /* 0x000fe200000000ee */
[----:B------:R-:W-:Y:S01]  /*11ea0*/  @!P0 IMAD.MOV.U32 R19, RZ, RZ, R179 ;  /* 0x000000ffff138224 */ /* 0x000fe200078e00b3 */
[----:B------:R-:W-:-:S04]  /*11eb0*/  PRMT R154, RZ, 0x7610, R154 ;  /* 0x00007610ff9a7816 */ /* 0x000fc8000000009a */
[----:B------:R0:W4:Y:S04]  /*11ec0*/  @!P0 LDG.E.U8 R238, desc[UR40][R152.64] ;  /* 0x0000002898ee8981 */ /* 0x000128000c1e1100 */
[----:B------:R1:W4:Y:S01]  /*11ed0*/  @!P0 LDG.E.U8 R154, desc[UR40][R18.64] ;  /* 0x00000028129a8981 */ /* 0x000322000c1e1100 */
[----:B0-----:R-:W-:Y:S01]  /*11ee0*/  PRMT R153, RZ, 0x7610, R153 ;  /* 0x00007610ff997816 */ /* 0x001fe20000000099 */
[----:B-1----:R-:W-:Y:S01]  /*11ef0*/  @!P0 IMAD.MOV.U32 R19, RZ, RZ, R178 ;  /* 0x000000ffff138224 */ /* 0x002fe200078e00b2 */
[----:B------:R-:W-:Y:S01]  /*11f00*/  PRMT R197, RZ, 0x7610, R197 ;  /* 0x00007610ffc57816 */ /* 0x000fe200000000c5 */
[----:B------:R-:W4:Y:S01]  /*11f10*/  LDL R178, [R1+0x864] ;  /* 0x0008640001b27983 */ /* 0x000f220000100800 */
[----:B------:R-:W-:Y:S02]  /*11f20*/  PRMT R195, RZ, 0x7610, R195 ;  /* 0x00007610ffc37816 */ /* 0x000fe400000000c3 */
[----:B------:R-:W-:-:S02]  /*11f30*/  PRMT R152, RZ, 0x7610, R152 ;  /* 0x00007610ff987816 */ /* 0x000fc40000000098 */
[----:B------:R-:W-:Y:S01]  /*11f40*/  PRMT R23, RZ, 0x7610, R23 ;  /* 0x00007610ff177816 */ /* 0x000fe20000000017 */
[----:B------:R-:W-:Y:S02]  /*11f50*/  @!P0 IMAD.MOV.U32 R18, RZ, RZ, R177 ;  /* 0x000000ffff128224 */ /* 0x000fe400078e00b1 */
[----:B------:R-:W4:Y:S04]  /*11f60*/  LDL R177, [R1+0x21c] ;  /* 0x00021c0001b17983 */ /* 0x000f280000100800 */
[----:B------:R0:W4:Y:S02]  /*11f70*/  @!P0 LDG.E.U8 R153, desc[UR40][R18.64] ;  /* 0x0000002812998981 */ /* 0x000124000c1e1100 */
[----:B0-----:R-:W-:Y:S02]  /*11f80*/  @!P0 IMAD.MOV.U32 R18, RZ, RZ, R175 ;  /* 0x000000ffff128224 */ /* 0x001fe400078e00af */
[----:B------:R-:W-:Y:S01]  /*11f90*/  @!P0 IMAD.MOV.U32 R19, RZ, RZ, R176 ;  /* 0x000000ffff138224 */ /* 0x000fe200078e00b0 */
[----:B------:R-:W4:Y:S04]  /*11fa0*/  LDL R175, [R1+0x29c] ;  /* 0x00029c0001af7983 */ /* 0x000f280000100800 */
[----:B------:R3:W4:Y:S01]  /*11fb0*/  @!P0 LDG.E.U8 R197, desc[UR40][R18.64] ;  /* 0x0000002812c58981 */ /* 0x000722000c1e1100 */
[----:B------:R-:W-:-:S03]  /*11fc0*/  LOP3.LUT R8, R8, 0xffff, RZ, 0xc0, !PT ;  /* 0x0000ffff08087812 */ /* 0x000fc600078ec0ff */
[----:B------:R-:W4:Y:S01]  /*11fd0*/  LDL R176, [R1+0x220] ;  /* 0x0002200001b07983 */ /* 0x000f220000100800 */
[----:B---3--:R-:W-:Y:S02]  /*11fe0*/  @!P0 IMAD.MOV.U32 R18, RZ, RZ, R173 ;  /* 0x000000ffff128224 */ /* 0x008fe400078e00ad */
[----:B------:R-:W-:Y:S01]  /*11ff0*/  @!P0 IMAD.MOV.U32 R19, RZ, RZ, R174 ;  /* 0x000000ffff138224 */ /* 0x000fe200078e00ae */
[----:B------:R-:W3:Y:S04]  /*12000*/  LDL R173, [R1+0x25c] ;  /* 0x00025c0001ad7983 */ /* 0x000ee80000100800 */
[----:B------:R2:W3:Y:S04]  /*12010*/  @!P0 LDG.E.U8 R195, desc[UR40][R18.64] ;  /* 0x0000002812c38981 */ /* 0x0004e8000c1e1100 */
[----:B------:R-:W3:Y:S01]  /*12020*/  LDL R174, [R1+0x2a0] ;  /* 0x0002a00001ae7983 */ /* 0x000ee20000100800 */
[----:B--2---:R-:W-:-:S02]  /*12030*/  @!P0 IMAD.MOV.U32 R18, RZ, RZ, R5 ;  /* 0x000000ffff128224 */ /* 0x004fc400078e0005 */
[----:B------:R-:W-:Y:S01]  /*12040*/  @!P0 IMAD.MOV.U32 R19, RZ, RZ, R17 ;  /* 0x000000ffff138224 */ /* 0x000fe200078e0011 */
[----:B------:R-:W2:Y:S04]  /*12050*/  LDL R5, [R1+0x260] ;  /* 0x0002600001057983 */ /* 0x000ea80000100800 */
[----:B------:R0:W2:Y:S02]  /*12060*/  @!P0 LDG.E.U8 R152, desc[UR40][R18.64] ;  /* 0x0000002812988981 */ /* 0x0000a4000c1e1100 */
[----:B0-----:R-:W-:Y:S02]  /*12070*/  @!P0 IMAD.MOV.U32 R18, RZ, RZ, R3 ;  /* 0x000000ffff128224 */ /* 0x001fe400078e0003 */
[----:B------:R-:W-:Y:S01]  /*12080*/  @!P0 IMAD.MOV.U32 R19, RZ, RZ, R4 ;  /* 0x000000ffff138224 */ /* 0x000fe200078e0004 */
[----:B------:R-:W-:Y:S01]  /*12090*/  LOP3.LUT R14, R14, 0xffff, RZ, 0xc0, !PT ;  /* 0x0000ffff0e0e7812 */ /* 0x000fe200078ec0ff */
[----:B------:R-:W2:Y:S04]  /*120a0*/  LDL R3, [R1+0x1e0] ;  /* 0x0001e00001037983 */ /* 0x000ea80000100800 */
[----:B------:R0:W2:Y:S01]  /*120b0*/  @!P0 LDG.E.U8 R23, desc[UR40][R18.64] ;  /* 0x0000002812178981 */ /* 0x0000a2000c1e1100 */
[----:B------:R-:W-:-:S02]  /*120c0*/  LOP3.LUT R9, R9, 0xffff, RZ, 0xc0, !PT ;  /* 0x0000ffff09097812 */ /* 0x000fc400078ec0ff */
[----:B------:R-:W-:Y:S01]  /*120d0*/  LOP3.LUT R13, R13, 0xffff, RZ, 0xc0, !PT ;  /* 0x0000ffff0d0d7812 */ /* 0x000fe200078ec0ff */
[----:B------:R-:W2:Y:S01]  /*120e0*/  LDL R4, [R1+0x1dc] ;  /* 0x0001dc0001047983 */ /* 0x000ea20000100800 */
[----:B0-----:R-:W-:-:S03]  /*120f0*/  @!P0 IMAD.MOV.U32 R18, RZ, RZ, R0 ;  /* 0x000000ffff128224 */ /* 0x001fc600078e0000 */
[----:B------:R-:W3:Y:S01]  /*12100*/  LDL R0, [R1+0x2e0] ;  /* 0x0002e00001007983 */ /* 0x000ee20000100800 */
[----:B----4-:R-:W-:-:S03]  /*12110*/  @!P0 IMAD.MOV.U32 R19, RZ, RZ, R2 ;  /* 0x000000ffff138224 */ /* 0x010fc600078e0002 */
[----:B------:R-:W4:Y:S01]  /*12120*/  LDL R2, [R1+0x2dc] ;  /* 0x0002dc0001027983 */ /* 0x000f220000100800 */
[----:B------:R-:W-:Y:S02]  /*12130*/  LOP3.LUT R16, R16, 0xffff, RZ, 0xc0, !PT ;  /* 0x0000ffff10107812 */ /* 0x000fe400078ec0ff */
[----:B------:R-:W-:Y:S02]  /*12140*/  LOP3.LUT R12, R12, 0xffff, RZ, 0xc0, !PT ;  /* 0x0000ffff0c0c7812 */ /* 0x000fe400078ec0ff */
[----:B------:R-:W-:Y:S02]  /*12150*/  LOP3.LUT R10, R10, 0xffff, RZ, 0xc0, !PT ;  /* 0x0000ffff0a0a7812 */ /* 0x000fe400078ec0ff */
[----:B------:R-:W-:Y:S02]  /*12160*/  LOP3.LUT R11, R11, 0xffff, RZ, 0xc0, !PT ;  /* 0x0000ffff0b0b7812 */ /* 0x000fe400078ec0ff */
[----:B------:R-:W-:Y:S02]  /*12170*/  PRMT R14, R8, 0x3340, R14 ;  /* 0x00003340080e7816 */ /* 0x000fe4000000000e */
[----:B------:R-:W-:-:S02]  /*12180*/  PRMT R13, R9, 0x3340, R13 ;  /* 0x00003340090d7816 */ /* 0x000fc4000000000d */
[----:B------:R-:W-:Y:S02]  /*12190*/  PRMT R12, R16, 0x3340, R12 ;  /* 0x00003340100c7816 */ /* 0x000fe4000000000c */
[----:B------:R-:W-:Y:S02]  /*121a0*/  PRMT R11, R10, 0x3340, R11 ;  /* 0x000033400a0b7816 */ /* 0x000fe4000000000b */
[----:B------:R-:W-:Y:S02]  /*121b0*/  PRMT R10, R14, 0x5410, R13 ;  /* 0x000054100e0a7816 */ /* 0x000fe4000000000d */
[----:B------:R-:W-:Y:S01]  /*121c0*/  PRMT R11, R12, 0x5410, R11 ;  /* 0x000054100c0b7816 */ /* 0x000fe2000000000b */
[----:B---3--:R-:W-:Y:S02]  /*121d0*/  @!P0 IMAD.MOV.U32 R12, RZ, RZ, R0 ;  /* 0x000000ffff0c8224 */ /* 0x008fe400078e0000 */
[----:B------:R-:W3:Y:S01]  /*121e0*/  LDL R0, [R1+0x1a0] ;  /* 0x0001a00001007983 */ /* 0x000ee20000100800 */
[----:B----4-:R-:W-:-:S03]  /*121f0*/  @!P0 IMAD.MOV.U32 R13, RZ, RZ, R2 ;  /* 0x000000ffff0d8224 */ /* 0x010fc600078e0002 */
[----:B------:R-:W4:Y:S01]  /*12200*/  LDL R2, [R1+0x19c] ;  /* 0x00019c0001027983 */ /* 0x000f220000100800 */
        /* <DEDUP_REMOVED lines=14> */
[----:B------:R-:W-:Y:S02]  /*122f0*/  PRMT R22, RZ, 0x7610, R22 ;  /* 0x00007610ff167816 */ /* 0x000fe40000000016 */
[----:B------:R-:W-:Y:S01]  /*12300*/  PRMT R20, RZ, 0x7610, R20 ;  /* 0x00007610ff147816 */ /* 0x000fe20000000014 */
[----:B------:R0:W-:Y:S04]  /*12310*/  STS.128 [R178+UR8], R8 ;  /* 0x00000008b2007988 */ /* 0x0001e80008000c08 */
[----:B------:R1:W4:Y:S01]  /*12320*/  @!P0 LDG.E.U8 R22, desc[UR40][R18.64] ;  /* 0x0000002812168981 */ /* 0x000322000c1e1100 */
[----:B0-----:R-:W-:-:S02]  /*12330*/  @!P0 IMAD.MOV.U32 R8, RZ, RZ, R174 ;  /* 0x000000ffff088224 */ /* 0x001fc400078e00ae */
[----:B------:R-:W-:Y:S01]  /*12340*/  @!P0 IMAD.MOV.U32 R9, RZ, RZ, R175 ;  /* 0x000000ffff098224 */ /* 0x000fe200078e00af */
[----:B-1----:R-:W-:Y:S01]  /*12350*/  PRMT R19, RZ, 0x7610, R19 ;  /* 0x00007610ff137816 */ /* 0x002fe20000000013 */
[----:B------:R-:W4:Y:S04]  /*12360*/  LDL R175, [R1+0x15c] ;  /* 0x00015c0001af7983 */ /* 0x000f280000100800 */
[----:B------:R2:W4:Y:S04]  /*12370*/  @!P0 LDG.E.U8 R20, desc[UR40][R8.64] ;  /* 0x0000002808148981 */ /* 0x000528000c1e1100 */
[----:B------:R-:W4:Y:S01]  /*12380*/  LDL R174, [R1+0x160] ;  /* 0x0001600001ae7983 */ /* 0x000f220000100800 */
        /* <DEDUP_REMOVED lines=15> */
[----:B---3--:R-:W-:-:S02]  /*12480*/  @!P0 IMAD.MOV.U32 R8, RZ, RZ, R0 ;  /* 0x000000ffff088224 */ /* 0x008fc400078e0000 */
[----:B------:R-:W3:Y:S01]  /*12490*/  LDL R0, [R1+0xa0] ;  /* 0x0000a00001007983 */ /* 0x000ee20000100800 */
[----:B----4-:R-:W-:-:S03]  /*124a0*/  @!P0 IMAD.MOV.U32 R9, RZ, RZ, R2 ;  /* 0x000000ffff098224 */ /* 0x010fc600078e0002 */
[----:B------:R-:W4:Y:S04]  /*124b0*/  LDL R2, [R1+0x9c] ;  /* 0x00009c0001027983 */ /* 0x000f280000100800 */
[----:B------:R-:W4:Y:S04]  /*124c0*/  LDL.LU R183, [R1+0x18] ;  /* 0x0000180001b77983 */ /* 0x000f280000300800 */
[----:B------:R-:W4:Y:S04]  /*124d0*/  LDL.LU R184, [R1+0x14] ;  /* 0x0000140001b87983 */ /* 0x000f280000300800 */
[----:B------:R-:W4:Y:S04]  /*124e0*/  LDL.LU R182, [R1+0xc] ;  /* 0x00000c0001b67983 */ /* 0x000f280000300800 */
[----:B------:R-:W4:Y:S04]  /*124f0*/  LDL R179, [R1+0x5c] ;  /* 0x00005c0001b37983 */ /* 0x000f280000100800 */
[----:B------:R-:W4:Y:S01]  /*12500*/  LDL R178, [R1+0x60] ;  /* 0x0000600001b27983 */ /* 0x000f220000100800 */
[----:B------:R-:W-:-:S03]  /*12510*/  PRMT R16, RZ, 0x7610, R16 ;  /* 0x00007610ff107816 */ /* 0x000fc60000000010 */
[----:B------:R-:W4:Y:S04]  /*12520*/  LDL R177, [R1+0x418] ;  /* 0x0004180001b17983 */ /* 0x000f280000100800 */
[----:B------:R-:W4:Y:S01]  /*12530*/  LDL R176, [R1+0x41c] ;  /* 0x00041c0001b07983 */ /* 0x000f220000100800 */
[----:B------:R-:W-:-:S03]  /*12540*/  PRMT R15, RZ, 0x7610, R15 ;  /* 0x00007610ff0f7816 */ /* 0x000fc6000000000f */
[----:B------:R0:W4:Y:S01]  /*12550*/  @!P0 LDG.E.U8 R16, desc[UR40][R8.64] ;  /* 0x0000002808108981 */ /* 0x000122000c1e1100 */
[----:B------:R-:W-:Y:S02]  /*12560*/  PRMT R21, RZ, 0x7610, R21 ;  /* 0x00007610ff157816 */ /* 0x000fe40000000015 */
[----:B------:R-:W-:Y:S01]  /*12570*/  PRMT R14, RZ, 0x7610, R14 ;  /* 0x00007610ff0e7816 */ /* 0x000fe2000000000e */
[----:B------:R-:W4:Y:S04]  /*12580*/  LDL R181, [R1+0x860] ;  /* 0x0008600001b57983 */ /* 0x000f280000100800 */
[----:B------:R1:W4:Y:S01]  /*12590*/  @!P0 LDG.E.U8 R21, desc[UR40][R12.64] ;  /* 0x000000280c158981 */ /* 0x000322000c1e1100 */
[----:B------:R-:W-:Y:S02]  /*125a0*/  PRMT R11, RZ, 0x7610, R11 ;  /* 0x00007610ff0b7816 */ /* 0x000fe4000000000b */
[----:B------:R-:W-:Y:S01]  /*125b0*/  PRMT R193, RZ, 0x7610, R193 ;  /* 0x00007610ffc17816 */ /* 0x000fe200000000c1 */
[----:B------:R-:W4:Y:S01]  /*125c0*/  LDL R180, [R1+0x294] ;  /* 0x0002940001b47983 */ /* 0x000f220000100800 */
[----:B0-----:R-:W-:-:S03]  /*125d0*/  @!P0 IMAD.MOV.U32 R9, RZ, RZ, R175 ;  /* 0x000000ffff098224 */ /* 0x001fc600078e00af */
[----:B------:R-:W4:Y:S01]  /*125e0*/  LDL R175, [R1+0x3d4] ;  /* 0x0003d40001af7983 */ /* 0x000f220000100800 */
[----:B------:R-:W-:-:S03]  /*125f0*/  @!P0 IMAD.MOV.U32 R8, RZ, RZ, R174 ;  /* 0x000000ffff088224 */ /* 0x000fc600078e00ae */
[----:B------:R-:W4:Y:S04]  /*12600*/  LDL R174, [R1+0x3d8] ;  /* 0x0003d80001ae7983 */ /* 0x000f280000100800 */
[----:B------:R2:W4:Y:S01]  /*12610*/  @!P0 LDG.E.U8 R15, desc[UR40][R8.64] ;  /* 0x00000028080f8981 */ /* 0x000522000c1e1100 */
[----:B-1----:R-:W-:Y:S01]  /*12620*/  PRMT R13, RZ, 0x7610, R13 ;  /* 0x00007610ff0d7816 */ /* 0x002fe2000000000d */
[----:B--2---:R-:W-:Y:S02]  /*12630*/  @!P0 IMAD.MOV.U32 R8, RZ, RZ, R5 ;  /* 0x000000ffff088224 */ /* 0x004fe400078e0005 */
[----:B------:R-:W-:Y:S01]  /*12640*/  @!P0 IMAD.MOV.U32 R9, RZ, RZ, R173 ;  /* 0x000000ffff098224 */ /* 0x000fe200078e00ad */
[----:B------:R-:W2:Y:S04]  /*12650*/  LDL R5, [R1+0x398] ;  /* 0x0003980001057983 */ /* 0x000ea80000100800 */
[----:B------:R-:W2:Y:S04]  /*12660*/  LDL R173, [R1+0x394] ;  /* 0x0003940001ad7983 */ /* 0x000ea80000100800 */
[----:B------:R0:W2:Y:S02]  /*12670*/  @!P0 LDG.E.U8 R14, desc[UR40][R8.64] ;  /* 0x00000028080e8981 */ /* 0x0000a4000c1e1100 */
[----:B0-----:R-:W-:-:S02]  /*12680*/  @!P0 IMAD.MOV.U32 R8, RZ, RZ, R3 ;  /* 0x000000ffff088224 */ /* 0x001fc400078e0003 */
[----:B------:R-:W2:Y:S01]  /*12690*/  LDL R3, [R1+0x358] ;  /* 0x0003580001037983 */ /* 0x000ea20000100800 */
[----:B------:R-:W-:-:S03]  /*126a0*/  @!P0 IMAD.MOV.U32 R9, RZ, RZ, R4 ;  /* 0x000000ffff098224 */ /* 0x000fc600078e0004 */
[----:B------:R-:W2:Y:S04]  /*126b0*/  LDL R4, [R1+0x354] ;  /* 0x0003540001047983 */ /* 0x000ea80000100800 */
[----:B------:R3:W2:Y:S02]  /*126c0*/  @!P0 LDG.E.U8 R13, desc[UR40][R8.64] ;  /* 0x00000028080d8981 */ /* 0x0006a4000c1e1100 */
[----:B---3--:R-:W-:Y:S02]  /*126d0*/  @!P0 IMAD.MOV.U32 R8, RZ, RZ, R0 ;  /* 0x000000ffff088224 */ /* 0x008fe400078e0000 */
[----:B------:R-:W3:Y:S01]  /*126e0*/  LDL R0, [R1+0x318] ;  /* 0x0003180001007983 */ /* 0x000ee20000100800 */
[----:B----4-:R-:W-:-:S03]  /*126f0*/  @!P0 IMAD.MOV.U32 R9, RZ, RZ, R2 ;  /* 0x000000ffff098224 */ /* 0x010fc600078e0002 */
[----:B------:R-:W4:Y:S01]  /*12700*/  LDL R2, [R1+0x314] ;  /* 0x0003140001027983 */ /* 0x000f220000100800 */
[----:B------:R-:W-:-:S06]  /*12710*/  PRMT R12, RZ, 0x7610, R12 ;  /* 0x00007610ff0c7816 */ /* 0x000fcc000000000c */
[----:B------:R0:W4:Y:S02]  /*12720*/  @!P0 LDG.E.U8 R12, desc[UR40][R8.64] ;  /* 0x00000028080c8981 */ /* 0x000124000c1e1100 */
[----:B0-----:R-:W-:Y:S02]  /*12730*/  @!P0 IMAD.MOV.U32 R9, RZ, RZ, R179 ;  /* 0x000000ffff098224 */ /* 0x001fe400078e00b3 */
[----:B------:R-:W-:Y:S01]  /*12740*/  @!P0 IMAD.MOV.U32 R8, RZ, RZ, R178 ;  /* 0x000000ffff088224 */ /* 0x000fe200078e00b2 */
[----:B------:R-:W-:Y:S01]  /*12750*/  PRMT R189, RZ, 0x7610, R189 ;  /* 0x00007610ffbd7816 */ /* 0x000fe200000000bd */
[----:B------:R-:W4:Y:S04]  /*12760*/  LDL R179, [R1+0x254] ;  /* 0x0002540001b37983 */ /* 0x000f280000100800 */
[----:B------:R0:W4:Y:S01]  /*12770*/  @!P0 LDG.E.U8 R11, desc[UR40][R8.64] ;  /* 0x00000028080b8981 */ /* 0x000122000c1e1100 */
[----:B------:R-:W-:-:S02]  /*12780*/  PRMT R10, RZ, 0x7610, R10 ;  /* 0x00007610ff0a7816 */ /* 0x000fc4000000000a */
[----:B------:R-:W-:Y:S01]  /*12790*/  LOP3.LUT R161, R161, 0xffff, RZ, 0xc0, !PT ;  /* 0x0000ffffa1a17812 */ /* 0x000fe200078ec0ff */
[----:B------:R-:W4:Y:S01]  /*127a0*/  LDL R178, [R1+0x214] ;  /* 0x0002140001b27983 */ /* 0x000f220000100800 */
[----:B0-----:R-:W-:Y:S02]  /*127b0*/  @!P0 IMAD.MOV.U32 R8, RZ, RZ, R176 ;  /* 0x000000ffff088224 */ /* 0x001fe400078e00b0 */
[----:B------:R-:W-:Y:S01]  /*127c0*/  @!P0 IMAD.MOV.U32 R9, RZ, RZ, R177 ;  /* 0x000000ffff098224 */ /* 0x000fe200078e00b1 */
[----:B------:R-:W-:Y:S01]  /*127d0*/  LOP3.LUT R162, R162, 0xffff, RZ, 0xc0, !PT ;  /* 0x0000ffffa2a27812 */ /* 0x000fe200078ec0ff */
[----:B------:R-:W4:Y:S04]  /*127e0*/  LDL R177, [R1+0x1d4] ;  /* 0x0001d40001b17983 */ /* 0x000f280000100800 */
[----:B------:R0:W4:Y:S01]  /*127f0*/  @!P0 LDG.E.U8 R193, desc[UR40][R8.64] ;  /* 0x0000002808c18981 */ /* 0x000122000c1e1100 */
[----:B------:R-:W-:-:S02]  /*12800*/  LOP3.LUT R163, R163, 0xffff, RZ, 0xc0, !PT ;  /* 0x0000ffffa3a37812 */ /* 0x000fc400078ec0ff */
[----:B------:R-:W-:Y:S01]  /*12810*/  LOP3.LUT R168, R168, 0xffff, RZ, 0xc0, !PT ;  /* 0x0000ffffa8a87812 */ /* 0x000fe200078ec0ff */
[----:B------:R-:W4:Y:S01]  /*12820*/  LDL R176, [R1+0x1d8] ;  /* 0x0001d80001b07983 */ /* 0x000f220000100800 */
[----:B0-----:R-:W-:Y:S02]  /*12830*/  @!P0 IMAD.MOV.U32 R9, RZ, RZ, R175 ;  /* 0x000000ffff098224 */ /* 0x001fe400078e00af */
[----:B------:R-:W-:-:S05]  /*12840*/  @!P0 IMAD.MOV.U32 R8, RZ, RZ, R174 ;  /* 0x000000ffff088224 */ /* 0x000fca00078e00ae */
[----:B------:R2:W4:Y:S02]  /*12850*/  @!P0 LDG.E.U8 R189, desc[UR40][R8.64] ;  /* 0x0000002808bd8981 */ /* 0x000524000c1e1100 */
[----:B--2---:R-:W-:Y:S02]  /*12860*/  @!P0 IMAD.MOV.U32 R8, RZ, RZ, R5 ;  /* 0x000000ffff088224 */ /* 0x004fe400078e0005 */
[----:B------:R-:W2:Y:S01]  /*12870*/  LDL R5, [R1+0x298] ;  /* 0x0002980001057983 */ /* 0x000ea20000100800 */
[----:B------:R-:W-:-:S05]  /*12880*/  @!P0 IMAD.MOV.U32 R9, RZ, RZ, R173 ;  /* 0x000000ffff098224 */ /* 0x000fca00078e00ad */
[----:B------:R0:W2:Y:S02]  /*12890*/  @!P0 LDG.E.U8 R10, desc[UR40][R8.64] ;  /* 0x00000028080a8981 */ /* 0x0000a4000c1e1100 */
[----:B0-----:R-:W-:Y:S01]  /*128a0*/  PRMT R9, RZ, 0x7610, R9 ;  /* 0x00007610ff097816 */ /* 0x001fe20000000009 */
[----:B------:R-:W-:Y:S02]  /*128b0*/  @!P0 IMAD.MOV.U32 R174, RZ, RZ, R3 ;  /* 0x000000ffffae8224 */ /* 0x000fe400078e0003 */
        /* <DEDUP_REMOVED lines=8> */
[----:B------:R-:W-:Y:S02]  /*12940*/  LOP3.LUT R169, R169, 0xffff, RZ, 0xc0, !PT ;  /* 0x0000ffffa9a97812 */ /* 0x000fe400078ec0ff */
[----:B------:R-:W-:Y:S02]  /*12950*/  LOP3.LUT R170, R170, 0xffff, RZ, 0xc0, !PT ;  /* 0x0000ffffaaaa7812 */ /* 0x000fe400078ec0ff */
[----:B------:R-:W-:Y:S02]  /*12960*/  PRMT R161, R161, 0x3340, R162 ;  /* 0x00003340a1a17816 */ /* 0x000fe400000000a2 */
[----:B------:R-:W-:Y:S02]  /*12970*/  PRMT R168, R163, 0x3340, R168 ;  /* 0x00003340a3a87816 */ /* 0x000fe400000000a8 */
[----:B------:R-:W-:-:S04]  /*12980*/  PRMT R162, R169, 0x3340, R170 ;  /* 0x00003340a9a27816 */ /* 0x000fc800000000aa */
[----:B------:R-:W-:Y:S01]  /*12990*/  PRMT R162, R168, 0x5410, R162 ;  /* 0x00005410a8a27816 */ /* 0x000fe200000000a2 */
[----:B---3--:R-:W-:Y:S02]  /*129a0*/  @!P0 IMAD.MOV.U32 R168, RZ, RZ, R0 ;  /* 0x000000ffffa88224 */ /* 0x008fe400078e0000 */
[----:B------:R-:W3:Y:S01]  /*129b0*/  LDL R0, [R1+0x198] ;  /* 0x0001980001007983 */ /* 0x000ee20000100800 */
[----:B----4-:R-:W-:-:S03]  /*129c0*/  @!P0 IMAD.MOV.U32 R169, RZ, RZ, R2 ;  /* 0x000000ffffa98224 */ /* 0x010fc600078e0002 */
        /* <DEDUP_REMOVED lines=11> */
[----:B------:R-:W-:Y:S01]  /*12a80*/  LOP3.LUT R203, R203, 0xffff, RZ, 0xc0, !PT ;  /* 0x0000ffffcbcb7812 */ /* 0x000fe200078ec0ff */
[----:B------:R-:W4:Y:S01]  /*12a90*/  LDL R183, [R1+0x30c] ;  /* 0x00030c0001b77983 */ /* 0x000f220000100800 */
[----:B------:R-:W-:Y:S02]  /*12aa0*/  LOP3.LUT R199, R199, 0xffff, RZ, 0xc0, !PT ;  /* 0x0000ffffc7c77812 */ /* 0x000fe400078ec0ff */
[----:B0-----:R-:W-:Y:S01]  /*12ab0*/  LOP3.LUT R174, R184, 0xffff, RZ, 0xc0, !PT ;  /* 0x0000ffffb8ae7812 */ /* 0x001fe200078ec0ff */
[----:B------:R-:W4:Y:S01]  /*12ac0*/  LDL R187, [R1+0x14c] ;  /* 0x00014c0001bb7983 */ /* 0x000f220000100800 */
[----:B------:R-:W-:Y:S02]  /*12ad0*/  LOP3.LUT R175, R182, 0xffff, RZ, 0xc0, !PT ;  /* 0x0000ffffb6af7812 */ /* 0x000fe400078ec0ff */
[----:B------:R-:W-:Y:S01]  /*12ae0*/  PRMT R173, R173, 0x3340, R174 ;  /* 0x00003340adad7816 */ /* 0x000fe200000000ae */
[----:B------:R-:W4:Y:S01]  /*12af0*/  LDL R182, [R1+0x310] ;  /* 0x0003100001b67983 */ /* 0x000f220000100800 */
[----:B------:R-:W-:-:S02]  /*12b00*/  PRMT R6, R175, 0x3340, R6 ;  /* 0x00003340af067816 */ /* 0x000fc40000000006 */
[----:B------:R-:W-:Y:S01]  /*12b10*/  PRMT R7, R7, 0x3340, R160 ;  /* 0x0000334007077816 */ /* 0x000fe200000000a0 */
[----:B------:R-:W4:Y:S01]  /*12b20*/  LDL R174, [R1+0x98] ;  /* 0x0000980001ae7983 */ /* 0x000f220000100800 */
[----:B------:R-:W-:Y:S02]  /*12b30*/  PRMT R171, R171, 0x3340, R172 ;  /* 0x00003340abab7816 */ /* 0x000fe400000000ac */
[----:B------:R-:W-:Y:S01]  /*12b40*/  PRMT R163, R203, 0x3340, R199 ;  /* 0x00003340cba37816 */ /* 0x000fe200000000c7 */
[----:B------:R-:W4:Y:S01]  /*12b50*/  LDL R172, [R1+0xd8] ;  /* 0x0000d80001ac7983 */ /* 0x000f220000100800 */
[----:B------:R-:W-:Y:S02]  /*12b60*/  PRMT R160, R173, 0x5410, R6 ;  /* 0x00005410ada07816 */ /* 0x000fe40000000006 */
[----:B------:R-:W-:Y:S01]  /*12b70*/  PRMT R161, R7, 0x5410, R161 ;  /* 0x0000541007a17816 */ /* 0x000fe200000000a1 */
[----:B------:R-:W4:Y:S01]  /*12b80*/  LDL R173, [R1+0xd4] ;  /* 0x0000d40001ad7983 */ /* 0x000f220000100800 */
[----:B------:R-:W-:-:S03]  /*12b90*/  PRMT R163, R171, 0x5410, R163 ;  /* 0x00005410aba37816 */ /* 0x000fc600000000a3 */
[----:B------:R-:W4:Y:S04]  /*12ba0*/  LDL R175, [R1+0x94] ;  /* 0x0000940001af7983 */ /* 0x000f280000100800 */
[----:B------:R2:W-:Y:S01]  /*12bb0*/  STS.128 [R181+UR8], R160 ;  /* 0x000000a0b5007988 */ /* 0x0005e20008000c08 */
[----:B------:R-:W-:Y:S02]  /*12bc0*/  PRMT R7, RZ, 0x7610, R7 ;  /* 0x00007610ff077816 */ /* 0x000fe40000000007 */
[----:B------:R-:W-:Y:S01]  /*12bd0*/  PRMT R6, RZ, 0x7610, R6 ;  /* 0x00007610ff067816 */ /* 0x000fe20000000006 */
[----:B------:R-:W4:Y:S04]  /*12be0*/  LDL R184, [R1+0x20c] ;  /* 0x00020c0001b87983 */ /* 0x000f280000100800 */
[----:B------:R0:W4:Y:S04]  /*12bf0*/  @!P0 LDG.E.U8 R7, desc[UR40][R168.64] ;  /* 0x00000028a8078981 */ /* 0x000128000c1e1100 */
[----:B------:R-:W4:Y:S01]  /*12c00*/  LDL R186, [R1+0x150] ;  /* 0x0001500001ba7983 */ /* 0x000f220000100800 */
[----:B--2---:R-:W-:Y:S01]  /*12c10*/  @!P0 IMAD.MOV.U32 R162, RZ, RZ, R5 ;  /* 0x000000ffffa28224 */ /* 0x004fe200078e0005 */
[----:B------:R-:W-:-:S02]  /*12c20*/  PRMT R160, RZ, 0x7610, R160 ;  /* 0x00007610ffa07816 */ /* 0x000fc400000000a0 */
[----:B------:R-:W2:Y:S01]  /*12c30*/  LDL R5, [R1+0x158] ;  /* 0x0001580001057983 */ /* 0x000ea20000100800 */
[----:B------:R-:W-:Y:S01]  /*12c40*/  @!P0 IMAD.MOV.U32 R163, RZ, RZ, R180 ;  /* 0x000000ffffa38224 */ /* 0x000fe200078e00b4 */
[----:B------:R-:W-:Y:S01]  /*12c50*/  PRMT R161, RZ, 0x7610, R161 ;  /* 0x00007610ffa17816 */ /* 0x000fe200000000a1 */
[----:B0-----:R-:W-:Y:S01]  /*12c60*/  @!P0 IMAD.MOV.U32 R168, RZ, RZ, R4 ;  /* 0x000000ffffa88224 */ /* 0x001fe200078e0004 */
[----:B------:R-:W2:Y:S01]  /*12c70*/  LDL R181, [R1+0x2cc] ;  /* 0x0002cc0001b57983 */ /* 0x000ea20000100800 */
[----:B------:R-:W-:-:S03]  /*12c80*/  @!P0 IMAD.MOV.U32 R169, RZ, RZ, R178 ;  /* 0x000000ffffa98224 */ /* 0x000fc600078e00b2 */
[----:B------:R0:W2:Y:S04]  /*12c90*/  @!P0 LDG.E.U8 R6, desc[UR40][R162.64] ;  /* 0x00000028a2068981 */ /* 0x0000a8000c1e1100 */
[----:B------:R-:W2:Y:S04]  /*12ca0*/  LDL R4, [R1+0x114] ;  /* 0x0001140001047983 */ /* 0x000ea80000100800 */
[----:B------:R1:W2:Y:S01]  /*12cb0*/  @!P0 LDG.E.U8 R161, desc[UR40][R168.64] ;  /* 0x00000028a8a18981 */ /* 0x0002a2000c1e1100 */
[----:B0-----:R-:W-:Y:S02]  /*12cc0*/  @!P0 IMAD.MOV.U32 R162, RZ, RZ, R3 ;  /* 0x000000ffffa28224 */ /* 0x001fe400078e0003 */
[----:B------:R-:W-:Y:S01]  /*12cd0*/  @!P0 IMAD.MOV.U32 R163, RZ, RZ, R179 ;  /* 0x000000ffffa38224 */ /* 0x000fe200078e00b3 */
[----:B------:R-:W2:Y:S04]  /*12ce0*/  LDL R3, [R1+0x118] ;  /* 0x0001180001037983 */ /* 0x000ea80000100800 */
[----:B------:R0:W2:Y:S01]  /*12cf0*/  @!P0 LDG.E.U8 R160, desc[UR40][R162.64] ;  /* 0x00000028a2a08981 */ /* 0x0000a2000c1e1100 */
[----:B-1----:R-:W-:-:S02]  /*12d00*/  @!P0 IMAD.MOV.U32 R168, RZ, RZ, R176 ;  /* 0x000000ffffa88224 */ /* 0x002fc400078e00b0 */
[----:B------:R-:W-:Y:S01]  /*12d10*/  @!P0 IMAD.MOV.U32 R169, RZ, RZ, R177 ;  /* 0x000000ffffa98224 */ /* 0x000fe200078e00b1 */
[----:B------:R-:W2:Y:S04]  /*12d20*/  LDL R176, [R1+0x410] ;  /* 0x0004100001b07983 */ /* 0x000ea80000100800 */
[----:B------:R-:W2:Y:S01]  /*12d30*/  LDL R178, [R1+0x34c] ;  /* 0x00034c0001b27983 */ /* 0x000ea20000100800 */
[----:B0-----:R-:W-:-:S03]  /*12d40*/  PRMT R162, RZ, 0x7610, R162 ;  /* 0x00007610ffa27816 */ /* 0x001fc600000000a2 */
[----:B------:R-:W2:Y:S04]  /*12d50*/  LDL R180, [R1+0x2d0] ;  /* 0x0002d00001b47983 */ /* 0x000ea80000100800 */
[----:B------:R3:W2:Y:S04]  /*12d60*/  @!P0 LDG.E.U8 R162, desc[UR40][R168.64] ;  /* 0x00000028a8a28981 */ /* 0x0006a8000c1e1100 */
[----:B------:R-:W2:Y:S04]  /*12d70*/  LDL R249, [R1+0x10c] ;  /* 0x00010c0001f97983 */ /* 0x000ea80000100800 */
[----:B------:R-:W2:Y:S04]  /*12d80*/  LDL R191, [R1+0x110] ;  /* 0x0001100001bf7983 */ /* 0x000ea80000100800 */
[----:B------:R-:W2:Y:S01]  /*12d90*/  LDL R190, [R1+0xcc] ;  /* 0x0000cc0001be7983 */ /* 0x000ea20000100800 */
[----:B------:R-:W-:-:S03]  /*12da0*/  PRMT R188, RZ, 0x7610, R188 ;  /* 0x00007610ffbc7816 */ /* 0x000fc600000000bc */
[----:B------:R-:W2:Y:S01]  /*12db0*/  LDL R250, [R1+0x3c4] ;  /* 0x0003c40001fa7983 */ /* 0x000ea20000100800 */
[----:B---3--:R-:W-:-:S03]  /*12dc0*/  @!P0 IMAD.MOV.U32 R168, RZ, RZ, R0 ;  /* 0x000000ffffa88224 */ /* 0x008fc600078e0000 */
[----:B------:R-:W3:Y:S01]  /*12dd0*/  LDL R0, [R1+0x58] ;  /* 0x0000580001007983 */ /* 0x000ee20000100800 */
[----:B----4-:R-:W-:-:S03]  /*12de0*/  @!P0 IMAD.MOV.U32 R169, RZ, RZ, R2 ;  /* 0x000000ffffa98224 */ /* 0x010fc600078e0002 */
[----:B------:R-:W4:Y:S01]  /*12df0*/  LDL R2, [R1+0x54] ;  /* 0x0000540001027983 */ /* 0x000f220000100800 */
[----:B------:R-:W-:-:S06]  /*12e00*/  PRMT R163, RZ, 0x7610, R163 ;  /* 0x00007610ffa37816 */ /* 0x000fcc00000000a3 */
[----:B------:R0:W4:Y:S01]  /*12e10*/  @!P0 LDG.E.U8 R163, desc[UR40][R168.64] ;  /* 0x00000028a8a38981 */ /* 0x000122000c1e1100 */
[----:B------:R-:W-:Y:S01]  /*12e20*/  @!P0 IMAD.MOV.U32 R171, RZ, RZ, R170 ;  /* 0x000000ffffab8224 */ /* 0x000fe200078e00aa */
[----:B0-----:R-:W-:Y:S02]  /*12e30*/  PRMT R168, RZ, 0x7610, R168 ;  /* 0x00007610ffa87816 */ /* 0x001fe400000000a8 */
[----:B------:R-:W-:Y:S01]  /*12e40*/  PRMT R169, RZ, 0x7610, R169 ;  /* 0x00007610ffa97816 */ /* 0x000fe200000000a9 */
[----:B--2---:R-:W-:Y:S02]  /*12e50*/  @!P0 IMAD.MOV.U32 R170, RZ, RZ, R5 ;  /* 0x000000ffffaa8224 */ /* 0x004fe400078e0005 */
[----:B------:R-:W2:Y:S04]  /*12e60*/  LDL R5, [R1+0x414] ;  /* 0x0004140001057983 */ /* 0x000ea80000100800 */
[----:B------:R0:W2:Y:S02]  /*12e70*/  @!P0 LDG.E.U8 R168, desc[UR40][R170.64] ;  /* 0x00000028aaa88981 */ /* 0x0000a4000c1e1100 */
[----:B0-----:R-:W-:-:S02]  /*12e80*/  @!P0 IMAD.MOV.U32 R171, RZ, RZ, R4 ;  /* 0x000000ffffab8224 */ /* 0x001fc400078e0004 */
[----:B------:R-:W2:Y:S01]  /*12e90*/  LDL R4, [R1+0x3cc] ;  /* 0x0003cc0001047983 */ /* 0x000ea20000100800 */
[----:B------:R-:W-:-:S03]  /*12ea0*/  @!P0 IMAD.MOV.U32 R170, RZ, RZ, R3 ;  /* 0x000000ffffaa8224 */ /* 0x000fc600078e0003 */
[----:B------:R-:W2:Y:S04]  /*12eb0*/  LDL R3, [R1+0x3d0] ;  /* 0x0003d00001037983 */ /* 0x000ea80000100800 */
[----:B------:R0:W2:Y:S02]  /*12ec0*/  @!P0 LDG.E.U8 R169, desc[UR40][R170.64] ;  /* 0x00000028aaa98981 */ /* 0x0000a4000c1e1100 */
[----:B0-----:R-:W-:-:S06]  /*12ed0*/  PRMT R170, RZ, 0x7610, R170 ;  /* 0x00007610ffaa7816 */ /* 0x001fcc00000000aa */
[----:B------:R0:W2:Y:S02]  /*12ee0*/  @!P0 LDG.E.U8 R170, desc[UR40][R172.64] ;  /* 0x00000028acaa8981 */ /* 0x0000a4000c1e1100 */
[----:B0-----:R-:W-:Y:S02]  /*12ef0*/  @!P0 IMAD.MOV.U32 R172, RZ, RZ, R174 ;  /* 0x000000ffffac8224 */ /* 0x001fe400078e00ae */
[----:B------:R-:W-:Y:S02]  /*12f00*/  @!P0 IMAD.MOV.U32 R173, RZ, RZ, R175 ;  /* 0x000000ffffad8224 */ /* 0x000fe400078e00af */
[----:B---3--:R-:W-:Y:S02]  /*12f10*/  @!P0 IMAD.MOV.U32 R174, RZ, RZ, R0 ;  /* 0x000000ffffae8224 */ /* 0x008fe400078e0000 */
[----:B------:R-:W3:Y:S01]  /*12f20*/  LDL R0, [R1+0x390] ;  /* 0x0003900001007983 */ /* 0x000ee20000100800 */
[----:B----4-:R-:W-:-:S03]  /*12f30*/  @!P0 IMAD.MOV.U32 R175, RZ, RZ, R2 ;  /* 0x000000ffffaf8224 */ /* 0x010fc600078e0002 */
[----:B------:R-:W4:Y:S01]  /*12f40*/  LDL R2, [R1+0x38c] ;  /* 0x00038c0001027983 */ /* 0x000f220000100800 */
[----:B------:R-:W-:-:S06]  /*12f50*/  PRMT R171, RZ, 0x7610, R171 ;  /* 0x00007610ffab7816 */ /* 0x000fcc00000000ab */
[----:B------:R0:W4:Y:S02]  /*12f60*/  @!P0 LDG.E.U8 R171, desc[UR40][R172.64] ;  /* 0x00000028acab8981 */ /* 0x000124000c1e1100 */
[----:B0-----:R-:W-:-:S06]  /*12f70*/  PRMT R172, RZ, 0x7610, R172 ;  /* 0x00007610ffac7816 */ /* 0x001fcc00000000ac */
[----:B------:R0:W4:Y:S01]  /*12f80*/  @!P0 LDG.E.U8 R172, desc[UR40][R174.64] ;  /* 0x00000028aeac8981 */ /* 0x000122000c1e1100 */
[----:B------:R-:W-:Y:S01]  /*12f90*/  PRMT R173, RZ, 0x7610, R173 ;  /* 0x00007610ffad7816 */ /* 0x000fe200000000ad */
[----:B0-----:R-:W-:Y:S02]  /*12fa0*/  @!P0 IMAD.MOV.U32 R175, RZ, RZ, R176 ;  /* 0x000000ffffaf8224 */ /* 0x001fe400078e00b0 */
[----:B--2---:R-:W-:Y:S02]  /*12fb0*/  @!P0 IMAD.MOV.U32 R174, RZ, RZ, R5 ;  /* 0x000000ffffae8224 */ /* 0x004fe400078e0005 */
[----:B------:R-:W2:Y:S04]  /*12fc0*/  LDL R5, [R1+0x350] ;  /* 0x0003500001057983 */ /* 0x000ea80000100800 */
[----:B------:R0:W2:Y:S02]  /*12fd0*/  @!P0 LDG.E.U8 R173, desc[UR40][R174.64] ;  /* 0x00000028aead8981 */ /* 0x0000a4000c1e1100 */
[----:B0-----:R-:W-:Y:S01]  /*12fe0*/  PRMT R174, RZ, 0x7610, R174 ;  /* 0x00007610ffae7816 */ /* 0x001fe200000000ae */
[----:B------:R-:W-:-:S02]  /*12ff0*/  @!P0 IMAD.MOV.U32 R177, RZ, RZ, R4 ;  /* 0x000000ffffb18224 */ /* 0x000fc400078e0004 */
        /* <DEDUP_REMOVED lines=8> */
[----:B------:R-:W-:Y:S01]  /*13080*/  PRMT R175, RZ, 0x7610, R175 ;  /* 0x00007610ffaf7816 */ /* 0x000fe200000000af */
[----:B------:R-:W-:-:S05]  /*13090*/  @!P0 IMAD.MOV.U32 R179, RZ, RZ, R178 ;  /* 0x000000ffffb38224 */ /* 0x000fca00078e00b2 */
[----:B------:R0:W4:Y:S02]  /*130a0*/  @!P0 LDG.E.U8 R175, desc[UR40][R176.64] ;  /* 0x00000028b0af8981 */ /* 0x000124000c1e1100 */
[----:B0-----:R-:W-:Y:S02]  /*130b0*/  PRMT R176, RZ, 0x7610, R176 ;  /* 0x00007610ffb07816 */ /* 0x001fe400000000b0 */
[----:B------:R-:W-:Y:S01]  /*130c0*/  PRMT R177, RZ, 0x7610, R177 ;  /* 0x00007610ffb17816 */ /* 0x000fe200000000b1 */
[----:B--2---:R-:W-:Y:S02]  /*130d0*/  @!P0 IMAD.MOV.U32 R178, RZ, RZ, R5 ;  /* 0x000000ffffb28224 */ /* 0x004fe400078e0005 */
[----:B------:R-:W2:Y:S04]  /*130e0*/  LDL R5, [R1+0x210] ;  /* 0x0002100001057983 */ /* 0x000ea80000100800 */
[----:B------:R0:W2:Y:S02]  /*130f0*/  @!P0 LDG.E.U8 R176, desc[UR40][R178.64] ;  /* 0x00000028b2b08981 */ /* 0x0000a4000c1e1100 */
[----:B0-----:R-:W-:-:S02]  /*13100*/  @!P0 IMAD.MOV.U32 R178, RZ, RZ, R182 ;  /* 0x000000ffffb28224 */ /* 0x001fc400078e00b6 */
[----:B------:R-:W-:-:S05]  /*13110*/  @!P0 IMAD.MOV.U32 R179, RZ, RZ, R183 ;  /* 0x000000ffffb38224 */ /* 0x000fca00078e00b7 */
[----:B------:R0:W2:Y:S02]  /*13120*/  @!P0 LDG.E.U8 R177, desc[UR40][R178.64] ;  /* 0x00000028b2b18981 */ /* 0x0000a4000c1e1100 */
[----:B0-----:R-:W-:-:S06]  /*13130*/  PRMT R178, RZ, 0x7610, R178 ;  /* 0x00007610ffb27816 */ /* 0x001fcc00000000b2 */
[----:B------:R0:W2:Y:S02]  /*13140*/  @!P0 LDG.E.U8 R178, desc[UR40][R180.64] ;  /* 0x00000028b4b28981 */ /* 0x0000a4000c1e1100 */
[----:B0-----:R-:W-:Y:S02]  /*13150*/  @!P0 IMAD.MOV.U32 R180, RZ, RZ, R3 ;  /* 0x000000ffffb48224 */ /* 0x001fe400078e0003 */
[----:B------:R-:W-:Y:S01]  /*13160*/  @!P0 IMAD.MOV.U32 R181, RZ, RZ, R4 ;  /* 0x000000ffffb58224 */ /* 0x000fe200078e0004 */
[----:B------:R-:W2:Y:S04]  /*13170*/  LDL R3, [R1+0x1d0] ;  /* 0x0001d00001037983 */ /* 0x000ea80000100800 */
[----:B------:R-:W2:Y:S01]  /*13180*/  LDL R4, [R1+0x1cc] ;  /* 0x0001cc0001047983 */ /* 0x000ea20000100800 */
[----:B---3--:R-:W-:-:S03]  /*13190*/  @!P0 IMAD.MOV.U32 R182, RZ, RZ, R0 ;  /* 0x000000ffffb68224 */ /* 0x008fc600078e0000 */
[----:B------:R-:W3:Y:S01]  /*131a0*/  LDL R0, [R1+0x190] ;  /* 0x0001900001007983 */ /* 0x000ee20000100800 */
[----:B----4-:R-:W-:-:S03]  /*131b0*/  @!P0 IMAD.MOV.U32 R183, RZ, RZ, R2 ;  /* 0x000000ffffb78224 */ /* 0x010fc600078e0002 */
[----:B------:R-:W4:Y:S01]  /*131c0*/  LDL R2, [R1+0x18c] ;  /* 0x00018c0001027983 */ /* 0x000f220000100800 */
[----:B------:R-:W-:-:S06]  /*131d0*/  PRMT R179, RZ, 0x7610, R179 ;  /* 0x00007610ffb37816 */ /* 0x000fcc00000000b3 */
[----:B------:R0:W4:Y:S02]  /*131e0*/  @!P0 LDG.E.U8 R179, desc[UR40][R180.64] ;  /* 0x00000028b4b38981 */ /* 0x000124000c1e1100 */
[----:B0-----:R-:W-:Y:S02]  /*131f0*/  PRMT R180, RZ, 0x7610, R180 ;  /* 0x00007610ffb47816 */ /* 0x001fe400000000b4 */
[----:B------:R-:W-:-:S04]  /*13200*/  PRMT R181, RZ, 0x7610, R181 ;  /* 0x00007610ffb57816 */ /* 0x000fc800000000b5 */
[----:B------:R0:W4:Y:S02]  /*13210*/  @!P0 LDG.E.U8 R180, desc[UR40][R182.64] ;  /* 0x00000028b6b48981 */ /* 0x000124000c1e1100 */
        /* <DEDUP_REMOVED lines=20> */
[----:B------:R-:W-:Y:S02]  /*13360*/  @!P0 IMAD.MOV.U32 R187, RZ, RZ, R249 ;  /* 0x000000ffffbb8224 */ /* 0x000fe400078e00f9 */
[----:B------:R-:W-:Y:S01]  /*13370*/  @!P0 IMAD.MOV.U32 R191, RZ, RZ, R190 ;  /* 0x000000ffffbf8224 */ /* 0x000fe200078e00be */
[----:B------:R-:W4:Y:S04]  /*13380*/  LDL R249, [R1+0x3c8] ;  /* 0x0003c80001f97983 */ /* 0x000f280000100800 */
[----:B------:R0:W4:Y:S02]  /*13390*/  @!P0 LDG.E.U8 R185, desc[UR40][R186.64] ;  /* 0x00000028bab98981 */ /* 0x000124000c1e1100 */
[----:B0-----:R-:W-:-:S02]  /*133a0*/  PRMT R186, RZ, 0x7610, R186 ;  /* 0x00007610ffba7816 */ /* 0x001fc400000000ba */
[----:B------:R-:W-:Y:S01]  /*133b0*/  PRMT R187, RZ, 0x7610, R187 ;  /* 0x00007610ffbb7816 */ /* 0x000fe200000000bb */
[----:B--2---:R-:W-:Y:S02]  /*133c0*/  @!P0 IMAD.MOV.U32 R190, RZ, RZ, R5 ;  /* 0x000000ffffbe8224 */ /* 0x004fe400078e0005 */
[----:B------:R-:W2:Y:S04]  /*133d0*/  LDL R5, [R1+0x384] ;  /* 0x0003840001057983 */ /* 0x000ea80000100800 */
[----:B------:R0:W2:Y:S02]  /*133e0*/  @!P0 LDG.E.U8 R186, desc[UR40][R190.64] ;  /* 0x00000028beba8981 */ /* 0x0000a4000c1e1100 */
[----:B0-----:R-:W-:Y:S02]  /*133f0*/  @!P0 IMAD.MOV.U32 R190, RZ, RZ, R3 ;  /* 0x000000ffffbe8224 */ /* 0x001fe400078e0003 */
[----:B------:R-:W2:Y:S01]  /*13400*/  LDL R3, [R1+0x344] ;  /* 0x0003440001037983 */ /* 0x000ea20000100800 */
[----:B------:R-:W-:-:S03]  /*13410*/  @!P0 IMAD.MOV.U32 R191, RZ, RZ, R4 ;  /* 0x000000ffffbf8224 */ /* 0x000fc600078e0004 */
[----:B------:R-:W2:Y:S04]  /*13420*/  LDL R4, [R1+0x388] ;  /* 0x0003880001047983 */ /* 0x000ea80000100800 */
[----:B------:R3:W2:Y:S02]  /*13430*/  @!P0 LDG.E.U8 R187, desc[UR40][R190.64] ;  /* 0x00000028bebb8981 */ /* 0x0006a4000c1e1100 */
[----:B---3--:R-:W-:Y:S02]  /*13440*/  @!P0 IMAD.MOV.U32 R190, RZ, RZ, R0 ;  /* 0x000000ffffbe8224 */ /* 0x008fe400078e0000 */
[----:B----4-:R-:W-:Y:S02]  /*13450*/  @!P0 IMAD.MOV.U32 R191, RZ, RZ, R2 ;  /* 0x000000ffffbf8224 */ /* 0x010fe400078e0002 */
[----:B------:R-:W3:Y:S04]  /*13460*/  LDL R2, [R1+0x348] ;  /* 0x0003480001027983 */ /* 0x000ee80000100800 */
[----:B------:R-:W4:Y:S04]  /*13470*/  LDL.LU R0, [R1+0x48] ;  /* 0x0000480001007983 */ /* 0x000f280000300800 */
[----:B------:R0:W4:Y:S04]  /*13480*/  @!P0 LDG.E.U8 R188, desc[UR40][R190.64] ;  /* 0x00000028bebc8981 */ /* 0x000128000c1e1100 */
[----:B------:R-:W0:Y:S04]  /*13490*/  LDL R190, [R1+0x408] ;  /* 0x0004080001be7983 */ /* 0x000e280000100800 */
[----:B------:R-:W0:Y:S01]  /*134a0*/  LDL R191, [R1+0x40c] ;  /* 0x00040c0001bf7983 */ /* 0x000e220000100800 */
[----:B------:R-:W-:-:S02]  /*134b0*/  PRMT R192, RZ, 0x7610, R192 ;  /* 0x00007610ffc07816 */ /* 0x000fc400000000c0 */
[----:B------:R-:W-:Y:S02]  /*134c0*/  PRMT R194, RZ, 0x7610, R194 ;  /* 0x00007610ffc27816 */ /* 0x000fe400000000c2 */
[----:B------:R-:W-:Y:S02]  /*134d0*/  PRMT R196, RZ, 0x7610, R196 ;  /* 0x00007610ffc47816 */ /* 0x000fe400000000c4 */
[----:B------:R-:W-:Y:S02]  /*134e0*/  PRMT R198, RZ, 0x7610, R198 ;  /* 0x00007610ffc67816 */ /* 0x000fe400000000c6 */
[----:B0-----:R-:W-:-:S04]  /*134f0*/  @!P0 LOP3.LUT R191, R191, R190, RZ, 0x3c, !PT ;  /* 0x000000bebfbf8212 */ /* 0x001fc800078e3cff */
[----:B------:R-:W-:-:S04]  /*13500*/  @!P0 LOP3.LUT R190, R191, R190, RZ, 0x3c, !PT ;  /* 0x000000bebfbe8212 */ /* 0x000fc800078e3cff */
[----:B------:R-:W-:-:S05]  /*13510*/  @!P0 LOP3.LUT R191, R191, R190, RZ, 0x3c, !PT ;  /* 0x000000bebfbf8212 */ /* 0x000fca00078e3cff */
[----:B------:R0:W4:Y:S02]  /*13520*/  @!P0 LDG.E.U8 R192, desc[UR40][R190.64] ;  /* 0x00000028bec08981 */ /* 0x000124000c1e1100 */
[----:B0-----:R-:W-:Y:S02]  /*13530*/  @!P0 IMAD.MOV.U32 R190, RZ, RZ, R249 ;  /* 0x000000ffffbe8224 */ /* 0x001fe400078e00f9 */
[----:B------:R-:W-:Y:S01]  /*13540*/  @!P0 IMAD.MOV.U32 R191, RZ, RZ, R250 ;  /* 0x000000ffffbf8224 */ /* 0x000fe200078e00fa */
[----:B------:R-:W-:Y:S01]  /*13550*/  PRMT R199, RZ, 0x7610, R199 ;  /* 0x00007610ffc77816 */ /* 0x000fe200000000c7 */
[----:B------:R-:W4:Y:S04]  /*13560*/  LDL R250, [R1+0x284] ;  /* 0x0002840001fa7983 */ /* 0x000f280000100800 */
[----:B------:R2:W4:Y:S04]  /*13570*/  @!P0 LDG.E.U8 R194, desc[UR40][R190.64] ;  /* 0x00000028bec28981 */ /* 0x000528000c1e1100 */
[----:B------:R-:W4:Y:S01]  /*13580*/  LDL R249, [R1+0x288] ;  /* 0x0002880001f97983 */ /* 0x000f220000100800 */
[----:B--2---:R-:W-:-:S02]  /*13590*/  @!P0 IMAD.MOV.U32 R190, RZ, RZ, R4 ;  /* 0x000000ffffbe8224 */ /* 0x004fc400078e0004 */
[----:B------:R-:W-:Y:S01]  /*135a0*/  @!P0 IMAD.MOV.U32 R191, RZ, RZ, R5 ;  /* 0x000000ffffbf8224 */ /* 0x000fe200078e0005 */
[----:B------:R-:W2:Y:S04]  /*135b0*/  LDL R4, [R1+0x248] ;  /* 0x0002480001047983 */ /* 0x000ea80000100800 */
[----:B------:R3:W2:Y:S04]  /*135c0*/  @!P0 LDG.E.U8 R196, desc[UR40][R190.64] ;  /* 0x00000028bec48981 */ /* 0x0006a8000c1e1100 */
[----:B------:R-:W2:Y:S01]  /*135d0*/  LDL R5, [R1+0x244] ;  /* 0x0002440001057983 */ /* 0x000ea20000100800 */
[----:B---3--:R-:W-:-:S02]  /*135e0*/  @!P0 IMAD.MOV.U32 R190, RZ, RZ, R2 ;  /* 0x000000ffffbe8224 */ /* 0x008fc400078e0002 */
[----:B------:R-:W-:Y:S01]  /*135f0*/  @!P0 IMAD.MOV.U32 R191, RZ, RZ, R3 ;  /* 0x000000ffffbf8224 */ /* 0x000fe200078e0003 */
[----:B------:R-:W3:Y:S04]  /*13600*/  LDL R2, [R1+0x208] ;  /* 0x0002080001027983 */ /* 0x000ee80000100800 */
[----:B------:R0:W3:Y:S04]  /*13610*/  @!P0 LDG.E.U8 R198, desc[UR40][R190.64] ;  /* 0x00000028bec68981 */ /* 0x0000e8000c1e1100 */
[----:B------:R-:W3:Y:S04]  /*13620*/  LDL R3, [R1+0x204] ;  /* 0x0002040001037983 */ /* 0x000ee80000100800 */
[----:B------:R-:W0:Y:S04]  /*13630*/  LDL R190, [R1+0x304] ;  /* 0x0003040001be7983 */ /* 0x000e280000100800 */
[----:B------:R-:W0:Y:S02]  /*13640*/  LDL R191, [R1+0x308] ;  /* 0x0003080001bf7983 */ /* 0x000e240000100800 */
[----:B0-----:R-:W-:-:S04]  /*13650*/  @!P0 LOP3.LUT R191, R191, R190, RZ, 0x3c, !PT ;  /* 0x000000bebfbf8212 */ /* 0x001fc800078e3cff */
[----:B------:R-:W-:-:S04]  /*13660*/  @!P0 LOP3.LUT R190, R191, R190, RZ, 0x3c, !PT ;  /* 0x000000bebfbe8212 */ /* 0x000fc800078e3cff */
[----:B------:R-:W-:-:S05]  /*13670*/  @!P0 LOP3.LUT R191, R191, R190, RZ, 0x3c, !PT ;  /* 0x000000bebfbf8212 */ /* 0x000fca00078e3cff */
[----:B------:R0:W3:Y:S04]  /*13680*/  @!P0 LDG.E.U8 R199, desc[UR40][R190.64] ;  /* 0x00000028bec78981 */ /* 0x0000e8000c1e1100 */
[----:B------:R-:W0:Y:S04]  /*13690*/  LDL R190, [R1+0x2c4] ;  /* 0x0002c40001be7983 */ /* 0x000e280000100800 */
[----:B------:R-:W0:Y:S01]  /*136a0*/  LDL R191, [R1+0x2c8] ;  /* 0x0002c80001bf7983 */ /* 0x000e220000100800 */
[----:B------:R-:W-:Y:S02]  /*136b0*/  PRMT R202, RZ, 0x7610, R202 ;  /* 0x00007610ffca7816 */ /* 0x000fe400000000ca */
[----:B------:R-:W-:-:S02]  /*136c0*/  PRMT R203, RZ, 0x7610, R203 ;  /* 0x00007610ffcb7816 */ /* 0x000fc400000000cb */
[----:B------:R-:W-:Y:S02]  /*136d0*/  PRMT R206, RZ, 0x7610, R206 ;  /* 0x00007610ffce7816 */ /* 0x000fe400000000ce */
[----:B------:R-:W-:Y:S02]  /*136e0*/  PRMT R208, RZ, 0x7610, R208 ;  /* 0x00007610ffd07816 */ /* 0x000fe400000000d0 */
[----:B0-----:R-:W-:-:S04]  /*136f0*/  @!P0 LOP3.LUT R191, R191, R190, RZ, 0x3c, !PT ;  /* 0x000000bebfbf8212 */ /* 0x001fc800078e3cff */
[----:B------:R-:W-:-:S04]  /*13700*/  @!P0 LOP3.LUT R190, R191, R190, RZ, 0x3c, !PT ;  /* 0x000000bebfbe8212 */ /* 0x000fc800078e3cff */
[----:B------:R-:W-:-:S05]  /*13710*/  @!P0 LOP3.LUT R191, R191, R190, RZ, 0x3c, !PT ;  /* 0x000000bebfbf8212 */ /* 0x000fca00078e3cff */
[----:B------:R4:W3:Y:S02]  /*13720*/  @!P0 LDG.E.U8 R202, desc[UR40][R190.64] ;  /* 0x00000028beca8981 */ /* 0x0008e4000c1e1100 */
[----:B----4-:R-:W-:Y:S02]  /*13730*/  @!P0 IMAD.MOV.U32 R190, RZ, RZ, R249 ;  /* 0x000000ffffbe8224 */ /* 0x010fe400078e00f9 */
[----:B------:R-:W-:Y:S01]  /*13740*/  @!P0 IMAD.MOV.U32 R191, RZ, RZ, R250 ;  /* 0x000000ffffbf8224 */ /* 0x000fe200078e00fa */
[----:B------:R-:W-:Y:S01]  /*13750*/  PRMT R210, RZ, 0x7610, R210 ;  /* 0x00007610ffd27816 */ /* 0x000fe200000000d2 */
[----:B------:R-:W4:Y:S04]  /*13760*/  LDL R250, [R1+0x104] ;  /* 0x0001040001fa7983 */ /* 0x000f280000100800 */
[----:B------:R2:W4:Y:S01]  /*13770*/  @!P0 LDG.E.U8 R203, desc[UR40][R190.64] ;  /* 0x00000028becb8981 */ /* 0x000522000c1e1100 */
[----:B------:R-:W-:-:S03]  /*13780*/  PRMT R211, RZ, 0x7610, R211 ;  /* 0x00007610ffd37816 */ /* 0x000fc600000000d3 */
[----:B------:R-:W4:Y:S01]  /*13790*/  LDL R249, [R1+0x108] ;  /* 0x0001080001f97983 */ /* 0x000f220000100800 */
[----:B--2---:R-:W-:Y:S02]  /*137a0*/  @!P0 IMAD.MOV.U32 R190, RZ, RZ, R4 ;  /* 0x000000ffffbe8224 */ /* 0x004fe400078e0004 */
        /* <DEDUP_REMOVED lines=34> */
[----:B------:R-:W4:Y:S04]  /*139d0*/  LDL R249, [R1+0x340] ;  /* 0x0003400001f97983 */ /* 0x000f280000100800 */
[----:B------:R2:W4:Y:S04]  /*139e0*/  @!P0 LDG.E.U8 R213, desc[UR40][R190.64] ;  /* 0x00000028bed58981 */ /* 0x000528000c1e1100 */
[----:B------:R-:W4:Y:S01]  /*139f0*/  LDL R250, [R1+0x33c] ;  /* 0x00033c0001fa7983 */ /* 0x000f220000100800 */
[----:B--2---:R-:W-:-:S02]  /*13a00*/  @!P0 IMAD.MOV.U32 R190, RZ, RZ, R4 ;  /* 0x000000ffffbe8224 */ /* 0x004fc400078e0004 */
[----:B------:R-:W-:Y:S01]  /*13a10*/  @!P0 IMAD.MOV.U32 R191, RZ, RZ, R5 ;  /* 0x000000ffffbf8224 */ /* 0x000fe200078e0005 */
[----:B------:R-:W2:Y:S04]  /*13a20*/  LDL R4, [R1+0x2fc] ;  /* 0x0002fc0001047983 */ /* 0x000ea80000100800 */
[----:B------:R3:W2:Y:S04]  /*13a30*/  @!P0 LDG.E.U8 R214, desc[UR40][R190.64] ;  /* 0x00000028bed68981 */ /* 0x0006a8000c1e1100 */
[----:B------:R-:W4:Y:S01]  /*13a40*/  LDL R5, [R1+0x37c] ;  /* 0x00037c0001057983 */ /* 0x000f220000100800 */
[----:B---3--:R-:W-:-:S02]  /*13a50*/  @!P0 IMAD.MOV.U32 R190, RZ, RZ, R2 ;  /* 0x000000ffffbe8224 */ /* 0x008fc400078e0002 */
[----:B------:R-:W-:Y:S01]  /*13a60*/  @!P0 IMAD.MOV.U32 R191, RZ, RZ, R3 ;  /* 0x000000ffffbf8224 */ /* 0x000fe200078e0003 */
[----:B------:R-:W3:Y:S04]  /*13a70*/  LDL R2, [R1+0x380] ;  /* 0x0003800001027983 */ /* 0x000ee80000100800 */
[----:B------:R0:W2:Y:S04]  /*13a80*/  @!P0 LDG.E.U8 R215, desc[UR40][R190.64] ;  /* 0x00000028bed78981 */ /* 0x0000a8000c1e1100 */
[----:B------:R-:W2:Y:S04]  /*13a90*/  LDL R3, [R1+0x300] ;  /* 0x0003000001037983 */ /* 0x000ea80000100800 */
[----:B------:R1:W-:Y:S01]  /*13aa0*/  STL [R1+0x890], R0 ;  /* 0x0008900001007387 */ /* 0x0003e20000100800 */
[----:B0-----:R-:W-:-:S02]  /*13ab0*/  @!P0 IMAD.MOV.U32 R190, RZ, RZ, R0 ;  /* 0x000000ffffbe8224 */ /* 0x001fc400078e0000 */
[----:B------:R-:W-:-:S05]  /*13ac0*/  @!P0 IMAD.MOV.U32 R191, RZ, RZ, R252 ;  /* 0x000000ffffbf8224 */ /* 0x000fca00078e00fc */
[----:B------:R0:W2:Y:S04]  /*13ad0*/  @!P0 LDG.E.U8 R216, desc[UR40][R190.64] ;  /* 0x00000028bed88981 */ /* 0x0000a8000c1e1100 */
[----:B-1----:R-:W2:Y:S04]  /*13ae0*/  LDL.LU R0, [R1+0x80] ;  /* 0x0000800001007983 */ /* 0x002ea80000300800 */
[----:B------:R1:W-:Y:S04]  /*13af0*/  STL [R1+0x88c], R252 ;  /* 0x00088cfc01007387 */ /* 0x0003e80000100800 */
[----:B-1----:R-:W2:Y:S04]  /*13b00*/  LDL.LU R252, [R1+0x7c] ;  /* 0x00007c0001fc7983 */ /* 0x002ea80000300800 */
[----:B------:R-:W0:Y:S04]  /*13b10*/  LDL R190, [R1+0x400] ;  /* 0x0004000001be7983 */ /* 0x000e280000100800 */
[----:B------:R-:W0:Y:S01]  /*13b20*/  LDL R191, [R1+0x404] ;  /* 0x0004040001bf7983 */ /* 0x000e220000100800 */
[----:B------:R-:W-:-:S02]  /*13b30*/  PRMT R217, RZ, 0x7610, R217 ;  /* 0x00007610ffd97816 */ /* 0x000fc400000000d9 */
[----:B0-----:R-:W-:-:S04]  /*13b40*/  @!P0 LOP3.LUT R191, R191, R190, RZ, 0x3c, !PT ;  /* 0x000000bebfbf8212 */ /* 0x001fc800078e3cff */
[----:B------:R-:W-:-:S04]  /*13b50*/  @!P0 LOP3.LUT R190, R191, R190, RZ, 0x3c, !PT ;  /* 0x000000bebfbe8212 */ /* 0x000fc800078e3cff */
[----:B------:R-:W-:-:S05]  /*13b60*/  @!P0 LOP3.LUT R191, R191, R190, RZ, 0x3c, !PT ;  /* 0x000000bebfbf8212 */ /* 0x000fca00078e3cff */
[----:B------:R0:W2:Y:S04]  /*13b70*/  @!P0 LDG.E.U8 R217, desc[UR40][R190.64] ;  /* 0x00000028bed98981 */ /* 0x0000a8000c1e1100 */
        /* <DEDUP_REMOVED lines=9> */
[----:B------:R3:W2:Y:S02]  /*13c10*/  @!P0 LDG.E.U8 R218, desc[UR40][R190.64] ;  /* 0x00000028beda8981 */ /* 0x0006a4000c1e1100 */
[----:B---3--:R-:W-:Y:S02]  /*13c20*/  @!P0 IMAD.MOV.U32 R190, RZ, RZ, R2 ;  /* 0x000000ffffbe8224 */ /* 0x008fe400078e0002 */
[----:B----4-:R-:W-:Y:S01]  /*13c30*/  @!P0 IMAD.MOV.U32 R191, RZ, RZ, R5 ;  /* 0x000000ffffbf8224 */ /* 0x010fe200078e0005 */
[----:B------:R-:W3:Y:S04]  /*13c40*/  LDL R2, [R1+0x240] ;  /* 0x0002400001027983 */ /* 0x000ee80000100800 */
[----:B------:R0:W4:Y:S04]  /*13c50*/  @!P0 LDG.E.U8 R219, desc[UR40][R190.64] ;  /* 0x00000028bedb8981 */ /* 0x000128000c1e1100 */
[----:B------:R-:W4:Y:S01]  /*13c60*/  LDL R5, [R1+0x23c] ;  /* 0x00023c0001057983 */ /* 0x000f220000100800 */
[----:B0-----:R-:W-:-:S02]  /*13c70*/  @!P0 IMAD.MOV.U32 R190, RZ, RZ, R249 ;  /* 0x000000ffffbe8224 */ /* 0x001fc400078e00f9 */
[----:B------:R-:W-:Y:S01]  /*13c80*/  @!P0 IMAD.MOV.U32 R191, RZ, RZ, R250 ;  /* 0x000000ffffbf8224 */ /* 0x000fe200078e00fa */
[----:B------:R-:W4:Y:S04]  /*13c90*/  LDL.LU R249, [R1+0x24] ;  /* 0x0000240001f97983 */ /* 0x000f280000300800 */
[----:B------:R2:W4:Y:S02]  /*13ca0*/  @!P0 LDG.E.U8 R220, desc[UR40][R190.64] ;  /* 0x00000028bedc8981 */ /* 0x000524000c1e1100 */
[----:B--2---:R-:W-:Y:S02]  /*13cb0*/  @!P0 IMAD.MOV.U32 R190, RZ, RZ, R3 ;  /* 0x000000ffffbe8224 */ /* 0x004fe400078e0003 */
[----:B------:R-:W-:Y:S02]  /*13cc0*/  @!P0 IMAD.MOV.U32 R191, RZ, RZ, R4 ;  /* 0x000000ffffbf8224 */ /* 0x000fe400078e0004 */
[----:B------:R-:W2:Y:S04]  /*13cd0*/  LDL R4, [R1+0x1c0] ;  /* 0x0001c00001047983 */ /* 0x000ea80000100800 */
[----:B------:R-:W2:Y:S04]  /*13ce0*/  LDL.LU R250, [R1+0x28] ;  /* 0x0000280001fa7983 */ /* 0x000ea80000300800 */
[----:B------:R-:W2:Y:S04]  /*13cf0*/  LDL.LU R3, [R1+0x2c] ;  /* 0x00002c0001037983 */ /* 0x000ea80000300800 */
[----:B------:R0:W2:Y:S04]  /*13d00*/  @!P0 LDG.E.U8 R221, desc[UR40][R190.64] ;  /* 0x00000028bedd8981 */ /* 0x0000a8000c1e1100 */
        /* <DEDUP_REMOVED lines=11> */
[----:B0-----:R-:W-:-:S04]  /*13dc0*/  @!P0 LOP3.LUT R191, R191, R190, RZ, 0x3c, !PT ;  /* 0x000000bebfbf8212 */ /* 0x001fc800078e3cff */
[----:B------:R-:W-:-:S04]  /*13dd0*/  @!P0 LOP3.LUT R190, R191, R190, RZ, 0x3c, !PT ;  /* 0x000000bebfbe8212 */ /* 0x000fc800078e3cff */
[----:B------:R-:W-:-:S05]  /*13de0*/  @!P0 LOP3.LUT R191, R191, R190, RZ, 0x3c, !PT ;  /* 0x000000bebfbf8212 */ /* 0x000fca00078e3cff */
[----:B------:R3:W2:Y:S02]  /*13df0*/  @!P0 LDG.E.U8 R223, desc[UR40][R190.64] ;  /* 0x00000028bedf8981 */ /* 0x0006a4000c1e1100 */
[----:B---3--:R-:W-:Y:S02]  /*13e00*/  @!P0 IMAD.MOV.U32 R190, RZ, RZ, R2 ;  /* 0x000000ffffbe8224 */ /* 0x008fe400078e0002 */
[----:B----4-:R-:W-:Y:S01]  /*13e10*/  @!P0 IMAD.MOV.U32 R191, RZ, RZ, R5 ;  /* 0x000000ffffbf8224 */ /* 0x010fe200078e0005 */
[----:B------:R-:W3:Y:S04]  /*13e20*/  LDL.LU R2, [R1+0x34] ;  /* 0x0000340001027983 */ /* 0x000ee80000300800 */
[----:B------:R-:W4:Y:S04]  /*13e30*/  LDL.LU R5, [R1+0x20] ;  /* 0x0000200001057983 */ /* 0x000f280000300800 */
[----:B------:R0:W4:Y:S04]  /*13e40*/  @!P0 LDG.E.U8 R224, desc[UR40][R190.64] ;  /* 0x00000028bee08981 */ /* 0x000128000c1e1100 */
[----:B------:R-:W0:Y:S04]  /*13e50*/  LDL R190, [R1+0x1fc] ;  /* 0x0001fc0001be7983 */ /* 0x000e280000100800 */
[----:B------:R-:W0:Y:S01]  /*13e60*/  LDL R191, [R1+0x200] ;  /* 0x0002000001bf7983 */ /* 0x000e220000100800 */
[----:B------:R-:W-:-:S02]  /*13e70*/  PRMT R225, RZ, 0x7610, R225 ;  /* 0x00007610ffe17816 */ /* 0x000fc400000000e1 */
[----:B0-----:R-:W-:-:S04]  /*13e80*/  @!P0 LOP3.LUT R191, R191, R190, RZ, 0x3c, !PT ;  /* 0x000000bebfbf8212 */ /* 0x001fc800078e3cff */
[----:B------:R-:W-:-:S04]  /*13e90*/  @!P0 LOP3.LUT R190, R191, R190, RZ, 0x3c, !PT ;  /* 0x000000bebfbe8212 */ /* 0x000fc800078e3cff */
[----:B------:R-:W-:-:S05]  /*13ea0*/  @!P0 LOP3.LUT R191, R191, R190, RZ, 0x3c, !PT ;  /* 0x000000bebfbf8212 */ /* 0x000fca00078e3cff */
[----:B------:R2:W4:Y:S04]  /*13eb0*/  @!P0 LDG.E.U8 R225, desc[UR40][R190.64] ;  /* 0x00000028bee18981 */ /* 0x000528000c1e1100 */
[----:B------:R-:W3:Y:S01]  /*13ec0*/  LDL R191, [R1+0x1bc] ;  /* 0x0001bc0001bf7983 */ /* 0x000ee20000100800 */
[----:B------:R-:W-:Y:S01]  /*13ed0*/  PRMT R228, RZ, 0x7610, R228 ;  /* 0x00007610ffe47816 */ /* 0x000fe200000000e4 */
[----:B--2---:R-:W-:-:S05]  /*13ee0*/  @!P0 IMAD.MOV.U32 R190, RZ, RZ, R4 ;  /* 0x000000ffffbe8224 */ /* 0x004fca00078e0004 */
[----:B---3--:R0:W2:Y:S04]  /*13ef0*/  @!P0 LDG.E.U8 R228, desc[UR40][R190.64] ;  /* 0x00000028bee48981 */ /* 0x0080a8000c1e1100 */
[----:B------:R-:W0:Y:S04]  /*13f00*/  LDL R190, [R1+0x17c] ;  /* 0x00017c0001be7983 */ /* 0x000e280000100800 */
[----:B------:R-:W0:Y:S01]  /*13f10*/  LDL R191, [R1+0x180] ;  /* 0x0001800001bf7983 */ /* 0x000e220000100800 */
[----:B------:R-:W-:Y:S01]  /*13f20*/  PRMT R231, RZ, 0x7610, R231 ;  /* 0x00007610ffe77816 */ /* 0x000fe200000000e7 */
[----:B------:R-:W1:Y:S01]  /*13f30*/  S2R R4, SR_TID.X ;  /* 0x0000000000047919 */ /* 0x000e620000002100 */
[----:B0-----:R-:W-:-:S04]  /*13f40*/  @!P0 LOP3.LUT R191, R191, R190, RZ, 0x3c, !PT ;  /* 0x000000bebfbf8212 */ /* 0x001fc800078e3cff */
[----:B------:R-:W-:-:S04]  /*13f50*/  @!P0 LOP3.LUT R190, R191, R190, RZ, 0x3c, !PT ;  /* 0x000000bebfbe8212 */ /* 0x000fc800078e3cff */
[----:B------:R-:W-:-:S05]  /*13f60*/  @!P0 LOP3.LUT R191, R191, R190, RZ, 0x3c, !PT ;  /* 0x000000bebfbf8212 */ /* 0x000fca00078e3cff */
[----:B------:R0:W3:Y:S04]  /*13f70*/  @!P0 LDG.E.U8 R231, desc[UR40][R190.64] ;  /* 0x00000028bee78981 */ /* 0x0000e8000c1e1100 */
[----:B------:R-:W0:Y:S04]  /*13f80*/  LDL R190, [R1+0x13c] ;  /* 0x00013c0001be7983 */ /* 0x000e280000100800 */
[----:B------:R-:W0:Y:S01]  /*13f90*/  LDL R191, [R1+0x140] ;  /* 0x0001400001bf7983 */ /* 0x000e220000100800 */
[----:B-1----:R-:W-:Y:S02]  /*13fa0*/  LOP3.LUT R4, R4, 0x7f, RZ, 0xc0, !PT ;  /* 0x0000007f04047812 */ /* 0x002fe400078ec0ff */
[----:B------:R-:W-:-:S03]  /*13fb0*/  PRMT R233, RZ, 0x7610, R233 ;  /* 0x00007610ffe97816 */ /* 0x000fc600000000e9 */
[----:B------:R1:W-:Y:S04]  /*13fc0*/  STS.U8 [R4+UR8+0x4000], R249 ;  /* 0x004000f904007988 */ /* 0x0003e80008000008 */
[----:B-1----:R-:W2:Y:S01]  /*13fd0*/  LDL.LU R249, [R1+0x8c0] ;  /* 0x0008c00001f97983 */ /* 0x002ea20000300800 */
[----:B0-----:R-:W-:-:S04]  /*13fe0*/  @!P0 LOP3.LUT R191, R191, R190, RZ, 0x3c, !PT ;  /* 0x000000bebfbf8212 */ /* 0x001fc800078e3cff */
[----:B------:R-:W-:-:S04]  /*13ff0*/  @!P0 LOP3.LUT R190, R191, R190, RZ, 0x3c, !PT ;  /* 0x000000bebfbe8212 */ /* 0x000fc800078e3cff */
[----:B------:R-:W-:-:S05]  /*14000*/  @!P0 LOP3.LUT R191, R191, R190, RZ, 0x3c, !PT ;  /* 0x000000bebfbf8212 */ /* 0x000fca00078e3cff */
[----:B------:R0:W3:Y:S04]  /*14010*/  @!P0 LDG.E.U8 R233, desc[UR40][R190.64] ;  /* 0x00000028bee98981 */ /* 0x0000e8000c1e1100 */
[----:B------:R-:W0:Y:S04]  /*14020*/  LDL R190, [R1+0xfc] ;  /* 0x0000fc0001be7983 */ /* 0x000e280000100800 */
[----:B------:R-:W0:Y:S01]  /*14030*/  LDL R191, [R1+0x100] ;  /* 0x0001000001bf7983 */ /* 0x000e220000100800 */
        /* <DEDUP_REMOVED lines=11> */
[----:B-1----:R-:W2:Y:S04]  /*140f0*/  LDL.LU R4, [R1+0x8b8] ;  /* 0x0008b80001047983 */ /* 0x002ea80000300800 */
[----:B------:R-:W3:Y:S01]  /*14100*/  LDL.LU R3, [R1+0x8b4] ;  /* 0x0008b40001037983 */ /* 0x000ee20000300800 */
[----:B0-----:R-:W-:-:S04]  /*14110*/  @!P0 LOP3.LUT R191, R191, R190, RZ, 0x3c, !PT ;  /* 0x000000bebfbf8212 */ /* 0x001fc800078e3cff */
[----:B------:R-:W-:-:S04]  /*14120*/  @!P0 LOP3.LUT R190, R191, R190, RZ, 0x3c, !PT ;  /* 0x000000bebfbe8212 */ /* 0x000fc800078e3cff */
[----:B------:R-:W-:-:S05]  /*14130*/  @!P0 LOP3.LUT R191, R191, R190, RZ, 0x3c, !PT ;  /* 0x000000bebfbf8212 */ /* 0x000fca00078e3cff */
[----:B------:R0:W2:Y:S04]  /*14140*/  @!P0 LDG.E.U8 R240, desc[UR40][R190.64] ;  /* 0x00000028bef08981 */ /* 0x0000a8000c1e1100 */
[----:B------:R-:W4:Y:S01]  /*14150*/  LDL.LU R191, [R1+0x30] ;  /* 0x0000300001bf7983 */ /* 0x000f220000300800 */
[----:B0-----:R-:W0:Y:S01]  /*14160*/  S2R R190, SR_TID.X ;  /* 0x0000000000be7919 */ /* 0x001e220000002100 */
[----:B------:R-:W-:Y:S02]  /*14170*/  PRMT R251, RZ, 0x7610, R251 ;  /* 0x00007610fffb7816 */ /* 0x000fe400000000fb */
[----:B0-----:R-:W-:-:S05]  /*14180*/  LOP3.LUT R190, R190, 0x7f, RZ, 0xc0, !PT ;  /* 0x0000007fbebe7812 */ /* 0x001fca00078ec0ff */
[----:B----4-:R0:W-:Y:S02]  /*14190*/  STS.U8 [R190+UR8+0x4c00], R191 ;  /* 0x004c00bfbe007988 */ /* 0x0101e40008000008 */
[----:B0-----:R-:W-:Y:S02]  /*141a0*/  @!P0 IMAD.MOV.U32 R190, RZ, RZ, R0 ;  /* 0x000000ffffbe8224 */ /* 0x001fe400078e0000 */
[----:B------:R-:W-:-:S05]  /*141b0*/  @!P0 IMAD.MOV.U32 R191, RZ, RZ, R252 ;  /* 0x000000ffffbf8224 */ /* 0x000fca00078e00fc */
[----:B------:R0:W4:Y:S02]  /*141c0*/  @!P0 LDG.E.U8 R251, desc[UR40][R190.64] ;  /* 0x00000028befb8981 */ /* 0x000124000c1e1100 */
[----:B0-----:R-:W0:Y:S02]  /*141d0*/  S2R R191, SR_TID.X ;  /* 0x0000000000bf7919 */ /* 0x001e240000002100 */
[----:B------:R-:W3:Y:S01]  /*141e0*/  LDL.LU R190, [R1+0x1c] ;  /* 0x00001c0001be7983 */ /* 0x000ee20000300800 */
[----:B0-----:R-:W-:-:S05]  /*141f0*/  LOP3.LUT R191, R191, 0x7f, RZ, 0xc0, !PT ;  /* 0x0000007fbfbf7812 */ /* 0x001fca00078ec0ff */
[----:B------:R0:W-:Y:S04]  /*14200*/  STS.U8 [R191+UR8+0x5000], R2 ;  /* 0x00500002bf007988 */ /* 0x0001e80008000008 */
[----:B------:R1:W-:Y:S04]  /*14210*/  STS.U8 [R191+UR8+0x5400], R5 ;  /* 0x00540005bf007988 */ /* 0x0003e80008000008 */
[----:B0-----:R-:W2:Y:S04]  /*14220*/  LDL.LU R2, [R1+0x8b0] ;  /* 0x0008b00001027983 */ /* 0x001ea80000300800 */
[----:B-1----:R-:W4:Y:S04]  /*14230*/  LDL.LU R5, [R1+0x8ac] ;  /* 0x0008ac0001057983 */ /* 0x002f280000300800 */
[----:B---3--:R-:W-:Y:S04]  /*14240*/  STS.U8 [R191+UR8+0x5800], R190 ;  /* 0x005800bebf007988 */ /* 0x008fe80008000008 */
[----:B----4-:R0:W-:Y:S04]  /*14250*/  STS.U8 [R191+UR8+0x5c00], R5 ;  /* 0x005c0005bf007988 */ /* 0x0101e80008000008 */
[----:B0-----:R-:W3:Y:S01]  /*14260*/  LDL.LU R5, [R1+0x8a8] ;  /* 0x0008a80001057983 */ /* 0x001ee20000300800 */
[----:B------:R-:W0:Y:S03]  /*14270*/  S2R R190, SR_TID.X ;  /* 0x0000000000be7919 */ /* 0x000e260000002100 */
[----:B--2---:R1:W-:Y:S04]  /*14280*/  STS.U8 [R191+UR8+0x6000], R2 ;  /* 0x00600002bf007988 */ /* 0x0043e80008000008 */
[----:B------:R-:W-:Y:S04]  /*14290*/  STS.U8 [R191+UR8+0x6400], R3 ;  /* 0x00640003bf007988 */ /* 0x000fe80008000008 */
[----:B------:R-:W-:Y:S04]  /*142a0*/  STS.U8 [R191+UR8+0x6800], R4 ;  /* 0x00680004bf007988 */ /* 0x000fe80008000008 */
[----:B------:R2:W-:Y:S04]  /*142b0*/  STS.U8 [R191+UR8+0x6c00], R250 ;  /* 0x006c00fabf007988 */ /* 0x0005e80008000008 */
[----:B-1----:R-:W4:Y:S01]  /*142c0*/  LDL.LU R2, [R1+0x8a4] ;  /* 0x0008a40001027983 */ /* 0x002f220000300800 */
[----:B--2---:R-:W1:Y:S01]  /*142d0*/  S2R R250, SR_TID.X ;  /* 0x0000000000fa7919 */ /* 0x004e620000002100 */
[----:B0-----:R-:W-:-:S02]  /*142e0*/  LOP3.LUT R190, R190, 0x7f, RZ, 0xc0, !PT ;  /* 0x0000007fbebe7812 */ /* 0x001fc400078ec0ff */
[----:B------:R0:W-:Y:S04]  /*142f0*/  STS.U8 [R191+UR8+0x7000], R249 ;  /* 0x007000f9bf007988 */ /* 0x0001e80008000008 */
[----:B------:R-:W-:Y:S04]  /*14300*/  STS.U8 [R191+UR8+0x7400], R248 ;  /* 0x007400f8bf007988 */ /* 0x000fe80008000008 */
[----:B------:R-:W2:Y:S01]  /*14310*/  LDL.LU R3, [R1+0x8a0] ;  /* 0x0008a00001037983 */ /* 0x000ea20000300800 */
[----:B0-----:R-:W-:-:S03]  /*14320*/  LOP3.LUT R249, R190, 0x10, RZ, 0x3c, !PT ;  /* 0x00000010bef97812 */ /* 0x001fc600078e3cff */
[----:B------:R-:W-:Y:S04]  /*14330*/  STS.U8 [R191+UR8+0x7800], R247 ;  /* 0x007800f7bf007988 */ /* 0x000fe80008000008 */
        /* <DEDUP_REMOVED lines=8> */
[----:B------:R-:W-:Y:S01]  /*143c0*/  STS.U8 [R249+UR8+0x5c80], R229 ;  /* 0x005c80e5f9007988 */ /* 0x000fe20008000008 */
[----:B-1----:R-:W-:-:S03]  /*143d0*/  LOP3.LUT R250, R250, 0x7f, RZ, 0xc0, !PT ;  /* 0x0000007ffafa7812 */ /* 0x002fc600078ec0ff */
[----:B------:R-:W-:Y:S04]  /*143e0*/  STS.U8 [R249+UR8+0x6080], R227 ;  /* 0x006080e3f9007988 */ /* 0x000fe80008000008 */
[----:B------:R-:W-:Y:S04]  /*143f0*/  STS.U8 [R249+UR8+0x6480], R226 ;  /* 0x006480e2f9007988 */ /* 0x000fe80008000008 */
[----:B------:R-:W-:Y:S04]  /*14400*/  STS.U8 [R249+UR8+0x6880], R209 ;  /* 0x006880d1f9007988 */ /* 0x000fe80008000008 */
[----:B------:R-:W-:Y:S04]  /*14410*/  STS.U8 [R249+UR8+0x6c80], R207 ;  /* 0x006c80cff9007988 */ /* 0x000fe80008000008 */
[----:B------:R-:W-:Y:S01]  /*14420*/  STS.U8 [R249+UR8+0x7080], R205 ;  /* 0x007080cdf9007988 */ /* 0x000fe20008000008 */
[----:B------:R-:W-:-:S03]  /*14430*/  LOP3.LUT R190, R250, 0x20, RZ, 0x3c, !PT ;  /* 0x00000020fabe7812 */ /* 0x000fc600078e3cff */
[----:B------:R-:W-:Y:S04]  /*14440*/  STS.U8 [R249+UR8+0x7480], R204 ;  /* 0x007480ccf9007988 */ /* 0x000fe80008000008 */
[----:B------:R-:W-:Y:S04]  /*14450*/  STS.U8 [R249+UR8+0x7880], R201 ;  /* 0x007880c9f9007988 */ /* 0x000fe80008000008 */
[----:B------:R0:W-:Y:S04]  /*14460*/  STS.U8 [R249+UR8+0x7c80], R200 ;  /* 0x007c80c8f9007988 */ /* 0x0001e80008000008 */
[----:B------:R-:W4:Y:S01]  /*14470*/  LDL.LU R4, [R1+0x89c] ;  /* 0x00089c0001047983 */ /* 0x000f220000300800 */
[----:B0-----:R-:W-:-:S02]  /*14480*/  LOP3.LUT R249, R250, 0x30, RZ, 0x3c, !PT ;  /* 0x00000030faf97812 */ /* 0x001fc400078e3cff */
[----:B------:R-:W0:Y:S01]  /*14490*/  S2R R250, SR_TID.X ;  /* 0x0000000000fa7919 */ /* 0x000e220000002100 */
        /* <DEDUP_REMOVED lines=15> */
[----:B------:R1:W-:Y:S04]  /*14590*/  STS.U8 [R190+UR8+0x7d00], R153 ;  /* 0x007d0099be007988 */ /* 0x0003e80008000008 */
[----:B------:R-:W-:Y:S04]  /*145a0*/  STS.U8 [R249+UR8+0x4180], R197 ;  /* 0x004180c5f9007988 */ /* 0x000fe80008000008 */
[----:B------:R-:W-:Y:S04]  /*145b0*/  STS.U8 [R249+UR8+0x4580], R195 ;  /* 0x004580c3f9007988 */ /* 0x000fe80008000008 */
[----:B------:R-:W-:Y:S04]  /*145c0*/  STS.U8 [R249+UR8+0x4980], R152 ;  /* 0x00498098f9007988 */ /* 0x000fe80008000008 */
[----:B------:R-:W-:Y:S01]  /*145d0*/  STS.U8 [R249+UR8+0x4d80], R23 ;  /* 0x004d8017f9007988 */ /* 0x000fe20008000008 */
[----:B0-----:R-:W-:-:S03]  /*145e0*/  LOP3.LUT R250, R250, 0x7f, RZ, 0xc0, !PT ;  /* 0x0000007ffafa7812 */ /* 0x001fc600078ec0ff */
        /* <DEDUP_REMOVED lines=20> */
[----:B------:R-:W-:Y:S01]  /*14730*/  STS.U8 [R190+UR8+0x5e00], R160 ;  /* 0x005e00a0be007988 */ /* 0x000fe20008000008 */
[----:B------:R-:W-:-:S03]  /*14740*/  LOP3.LUT R154, R250, 0x50, RZ, 0x3c, !PT ;  /* 0x00000050fa9a7812 */ /* 0x000fc600078e3cff */
        /* <DEDUP_REMOVED lines=42> */
[----:B---3--:R0:W-:Y:S04]  /*149f0*/  STS.U8 [R7+UR8+0x7f80], R5 ;  /* 0x007f800507007988 */ /* 0x0081e80008000008 */
[----:B0-----:R-:W3:Y:S04]  /*14a00*/  LDL.LU R5, [R1+0x898] ;  /* 0x0008980001057983 */ /* 0x001ee80000300800 */
[----:B------:R-:W2:Y:S04]  /*14a10*/  LDL R6, [R1+0x85c] ;  /* 0x00085c0001067983 */ /* 0x000ea80000100800 */
[----:B------:R-:W4:Y:S04]  /*14a20*/  LDL.LU R246, [R1+0x81c] ;  /* 0x00081c0001f67983 */ /* 0x000f280000300800 */
        /* <DEDUP_REMOVED lines=8> */
[----:B------:R-:W4:Y:S01]  /*14ab0*/  LDL.LU R190, [R1+0x7dc] ;  /* 0x0007dc0001be7983 */ /* 0x000f220000300800 */
[----:B---3--:R-:W-:-:S05]  /*14ac0*/  VIADD R5, R5, 0x1 ;  /* 0x0000000105057836 */ /* 0x008fca0000000000 */
[----:B------:R0:W-:Y:S01]  /*14ad0*/  STL [R1+0x38], R5 ;  /* 0x0000380501007387 */ /* 0x0001e20000100800 */
[----:B--2---:R-:W-:Y:S02]  /*14ae0*/  ISETP.NE.U32.AND P0, PT, R5, R6, PT ;  /* 0x000000060500720c */ /* 0x004fe40003f05070 */
[----:B0-----:R-:W0:Y:S02]  /*14af0*/  LDC R5, c[0x0][0x238] ;  /* 0x00008e00ff057b82 */ /* 0x001e240000000800 */
[----:B0-----:R-:W-:-:S05]  /*14b00*/  IMAD.SHL.U32 R5, R5, 0x80, RZ ;  /* 0x0000008005057824 */ /* 0x001fca00078e00ff */
[----:B------:R-:W-:-:S05]  /*14b10*/  IADD3 R3, P4, R5, R3, RZ ;  /* 0x0000000305037210 */ /* 0x000fca0007f9e0ff */
[----:B------:R0:W-:Y:S04]  /*14b20*/  STL [R1+0x814], R3 ;  /* 0x0008140301007387 */ /* 0x0001e80000100800 */
[----:B0-----:R-:W2:Y:S01]  /*14b30*/  LDL.LU R3, [R1+0x894] ;  /* 0x0008940001037983 */ /* 0x001ea20000300800 */
[C---:B----4-:R-:W-:Y:S02]  /*14b40*/  IADD3 R246, P3, R5.reuse, R246, RZ ;  /* 0x000000f605f67210 */ /* 0x050fe40007f7e0ff */
[C---:B------:R-:W-:Y:S02]  /*14b50*/  IADD3 R191, P6, R5.reuse, R191, RZ ;  /* 0x000000bf05bf7210 */ /* 0x040fe40007fde0ff */
[C---:B------:R-:W-:Y:S01]  /*14b60*/  IADD3 R249, P5, R5.reuse, R249, RZ ;  /* 0x000000f905f97210 */ /* 0x040fe20007fbe0ff */
[----:B------:R0:W-:Y:S01]  /*14b70*/  STL [R1+0x81c], R246 ;  /* 0x00081cf601007387 */ /* 0x0001e20000100800 */
[----:B------:R-:W-:-:S03]  /*14b80*/  IADD3 R2, P1, R5, R2, RZ ;  /* 0x0000000205027210 */ /* 0x000fc60007f3e0ff */
[----:B0-----:R-:W3:Y:S04]  /*14b90*/  LDL.LU R246, [R1+0x800] ;  /* 0x0008000001f67983 */ /* 0x001ee80000300800 */
[----:B------:R0:W-:Y:S04]  /*14ba0*/  STL [R1+0x804], R191 ;  /* 0x000804bf01007387 */ /* 0x0001e80000100800 */
[----:B------:R1:W-:Y:S04]  /*14bb0*/  STL [R1+0x80c], R249 ;  /* 0x00080cf901007387 */ /* 0x0003e80000100800 */
[----:B0-----:R-:W4:Y:S04]  /*14bc0*/  LDL.LU R191, [R1+0x7d4] ;  /* 0x0007d40001bf7983 */ /* 0x001f280000300800 */
[----:B------:R0:W-:Y:S04]  /*14bd0*/  STL [R1+0x7fc], R2 ;  /* 0x0007fc0201007387 */ /* 0x0001e80000100800 */
[----:B------:R-:W4:Y:S04]  /*14be0*/  LDL.LU R245, [R1+0x7f8] ;  /* 0x0007f80001f57983 */ /* 0x000f280000300800 */
[----:B-1----:R-:W4:Y:S01]  /*14bf0*/  LDL.LU R249, [R1+0x7cc] ;  /* 0x0007cc0001f97983 */ /* 0x002f220000300800 */
[----:B------:R-:W-:-:S02]  /*14c00*/  IADD3 R4, P2, R5, R4, RZ ;  /* 0x0000000405047210 */ /* 0x000fc40007f5e0ff */
[----:B0-----:R-:W-:-:S05]  /*14c10*/  SHF.R.S32.HI R2, RZ, 0x1f, R5 ;  /* 0x0000001fff027819 */ /* 0x001fca0000011405 */
[C---:B------:R-:W-:Y:S01]  /*14c20*/  IMAD.X R243, R2.reuse, 0x1, R243, P3 ;  /* 0x0000000102f37824 */ /* 0x040fe200018e06f3 */
[C---:B------:R-:W-:Y:S01]  /*14c30*/  IADD3 R244, P3, R5.reuse, R244, RZ ;  /* 0x000000f405f47210 */ /* 0x040fe20007f7e0ff */
[C---:B------:R-:W-:Y:S01]  /*14c40*/  IMAD.X R247, R2.reuse, 0x1, R247, P4 ;  /* 0x0000000102f77824 */ /* 0x040fe200020e06f7 */
[C---:B------:R-:W-:Y:S01]  /*14c50*/  IADD3 R250, P4, R5.reuse, R250, RZ ;  /* 0x000000fa05fa7210 */ /* 0x040fe20007f9e0ff */
[C---:B------:R-:W-:Y:S01]  /*14c60*/  IMAD.X R248, R2.reuse, 0x1, R248, P5 ;  /* 0x0000000102f87824 */ /* 0x040fe200028e06f8 */
[C---:B------:R-:W-:Y:S01]  /*14c70*/  IADD3 R190, P5, R5.reuse, R190, RZ ;  /* 0x000000be05be7210 */ /* 0x040fe20007fbe0ff */
[----:B--2---:R-:W-:Y:S01]  /*14c80*/  IMAD.X R3, R2, 0x1, R3, P2 ;  /* 0x0000000102037824 */ /* 0x004fe200010e0603 */
[----:B------:R-:W-:-:S05]  /*14c90*/  IADD3 R242, P2, R5, R242, RZ ;  /* 0x000000f205f27210 */ /* 0x000fca0007f5e0ff */
[----:B------:R-:W-:Y:S04]  /*14ca0*/  STL [R1+0x7f4], R242 ;  /* 0x0007f4f201007387 */ /* 0x000fe80000100800 */
[----:B------:R-:W-:Y:S04]  /*14cb0*/  STL [R1+0x818], R243 ;  /* 0x000818f301007387 */ /* 0x000fe80000100800 */
[----:B------:R-:W2:Y:S04]  /*14cc0*/  LDL.LU R235, [R1+0x7f0] ;  /* 0x0007f00001eb7983 */ /* 0x000ea80000300800 */
[----:B------:R-:W-:Y:S04]  /*14cd0*/  STL [R1+0x7ec], R244 ;  /* 0x0007ecf401007387 */ /* 0x000fe80000100800 */
[----:B------:R-:W2:Y:S04]  /*14ce0*/  LDL.LU R236, [R1+0x7c4] ;  /* 0x0007c40001ec7983 */ /* 0x000ea80000300800 */
[----:B------:R-:W-:Y:S04]  /*14cf0*/  STL [R1+0x810], R247 ;  /* 0x000810f701007387 */ /* 0x000fe80000100800 */
[----:B------:R-:W2:Y:S04]  /*14d00*/  LDL.LU R200, [R1+0x7e8] ;  /* 0x0007e80001c87983 */ /* 0x000ea80000300800 */
[----:B------:R0:W-:Y:S04]  /*14d10*/  STL [R1+0x7e4], R250 ;  /* 0x0007e4fa01007387 */ /* 0x0001e80000100800 */
[----:B------:R-:W2:Y:S04]  /*14d20*/  LDL.LU R201, [R1+0x7bc] ;  /* 0x0007bc0001c97983 */ /* 0x000ea80000300800 */
[----:B------:R-:W2:Y:S04]  /*14d30*/  LDL.LU R204, [R1+0x7e0] ;  /* 0x0007e00001cc7983 */ /* 0x000ea80000300800 */
[----:B0-----:R-:W2:Y:S04]  /*14d40*/  LDL.LU R250, [R1+0x7b4] ;  /* 0x0007b40001fa7983 */ /* 0x001ea80000300800 */
[----:B------:R-:W2:Y:S04]  /*14d50*/  LDL.LU R205, [R1+0x7d8] ;  /* 0x0007d80001cd7983 */ /* 0x000ea80000300800 */
[----:B------:R-:W2:Y:S04]  /*14d60*/  LDL.LU R207, [R1+0x7ac] ;  /* 0x0007ac0001cf7983 */ /* 0x000ea80000300800 */
[----:B------:R0:W-:Y:S04]  /*14d70*/  STL [R1+0x808], R248 ;  /* 0x000808f801007387 */ /* 0x0001e80000100800 */
[----:B0-----:R-:W2:Y:S04]  /*14d80*/  LDL.LU R248, [R1+0x7d0] ;  /* 0x0007d00001f87983 */ /* 0x001ea80000300800 */
[----:B------:R-:W2:Y:S04]  /*14d90*/  LDL.LU R209, [R1+0x7a4] ;  /* 0x0007a40001d17983 */ /* 0x000ea80000300800 */
[----:B------:R-:W2:Y:S04]  /*14da0*/  LDL.LU R226, [R1+0x7c8] ;  /* 0x0007c80001e27983 */ /* 0x000ea80000300800 */
[----:B------:R-:W2:Y:S04]  /*14db0*/  LDL.LU R227, [R1+0x79c] ;  /* 0x00079c0001e37983 */ /* 0x000ea80000300800 */
[----:B------:R0:W-:Y:S04]  /*14dc0*/  STL [R1+0x7dc], R190 ;  /* 0x0007dcbe01007387 */ /* 0x0001e80000100800 */
[----:B------:R-:W2:Y:S04]  /*14dd0*/  LDL.LU R229, [R1+0x7c0] ;  /* 0x0007c00001e57983 */ /* 0x000ea80000300800 */
[----:B------:R-:W2:Y:S04]  /*14de0*/  LDL.LU R237, [R1+0x794] ;  /* 0x0007940001ed7983 */ /* 0x000ea80000300800 */
[----:B------:R-:W2:Y:S01]  /*14df0*/  LDL.LU R238, [R1+0x7b8] ;  /* 0x0007b80001ee7983 */ /* 0x000ea20000300800 */
[----:B---3--:R-:W-:-:S03]  /*14e00*/  IMAD.X R246, R2, 0x1, R246, P6 ;  /* 0x0000000102f67824 */ /* 0x008fc600030e06f6 */
[----:B------:R-:W3:Y:S04]  /*14e10*/  LDL.LU R241, [R1+0x78c] ;  /* 0x00078c0001f17983 */ /* 0x000ee80000300800 */
[----:B------:R-:W3:Y:S01]  /*14e20*/  LDL.LU R247, [R1+0x7b0] ;  /* 0x0007b00001f77983 */ /* 0x000ee20000300800 */
[----:B----4-:R-:W-:-:S03]  /*14e30*/  IADD3 R191, P6, R5, R191, RZ ;  /* 0x000000bf05bf7210 */ /* 0x010fc60007fde0ff */
[----:B0-----:R-:W4:Y:S04]  /*14e40*/  LDL.LU R190, [R1+0x784] ;  /* 0x0007840001be7983 */ /* 0x001f280000300800 */
[----:B------:R0:W-:Y:S01]  /*14e50*/  STL [R1+0x800], R246 ;  /* 0x000800f601007387 */ /* 0x0001e20000100800 */
[C---:B------:R-:W-:Y:S01]  /*14e60*/  IMAD.X R245, R2.reuse, 0x1, R245, P1 ;  /* 0x0000000102f57824 */ /* 0x040fe200008e06f5 */
[C---:B------:R-:W-:Y:S02]  /*14e70*/  IADD3 R249, P1, R5.reuse, R249, RZ ;  /* 0x000000f905f97210 */ /* 0x040fe40007f3e0ff */
[----:B0-----:R-:W4:Y:S04]  /*14e80*/  LDL.LU R246, [R1+0x7a8] ;  /* 0x0007a80001f67983 */ /* 0x001f280000300800 */
[----:B------:R0:W-:Y:S04]  /*14e90*/  STL [R1+0x7d4], R191 ;  /* 0x0007d4bf01007387 */ /* 0x0001e80000100800 */
[----:B0-----:R-:W4:Y:S04]  /*14ea0*/  LDL.LU R191, [R1+0x77c] ;  /* 0x00077c0001bf7983 */ /* 0x001f280000300800 */
[----:B------:R-:W4:Y:S04]  /*14eb0*/  LDL.LU R242, [R1+0x7a0] ;  /* 0x0007a00001f27983 */ /* 0x000f280000300800 */
[----:B------:R-:W4:Y:S04]  /*14ec0*/  LDL.LU R243, [R1+0x774] ;  /* 0x0007740001f37983 */ /* 0x000f280000300800 */
[----:B------:R0:W-:Y:S04]  /*14ed0*/  STL [R1+0x7f8], R245 ;  /* 0x0007f8f501007387 */ /* 0x0001e80000100800 */
[----:B------:R-:W4:Y:S04]  /*14ee0*/  LDL.LU R244, [R1+0x798] ;  /* 0x0007980001f47983 */ /* 0x000f280000300800 */
[----:B------:R1:W-:Y:S04]  /*14ef0*/  STL [R1+0x7cc], R249 ;  /* 0x0007ccf901007387 */ /* 0x0003e80000100800 */
[----:B0-----:R-:W4:Y:S04]  /*14f00*/  LDL.LU R245, [R1+0x76c] ;  /* 0x00076c0001f57983 */ /* 0x001f280000300800 */
[----:B-1----:R-:W4:Y:S01]  /*14f10*/  LDL.LU R249, [R1+0x790] ;  /* 0x0007900001f97983 */ /* 0x002f220000300800 */
[----:B--2---:R-:W-:Y:S01]  /*14f20*/  IMAD.X R235, R2, 0x1, R235, P2 ;  /* 0x0000000102eb7824 */ /* 0x004fe200010e06eb */
[----:B------:R-:W-:-:S04]  /*14f30*/  IADD3 R236, P2, R5, R236, RZ ;  /* 0x000000ec05ec7210 */ /* 0x000fc80007f5e0ff */
[----:B------:R-:W-:Y:S01]  /*14f40*/  STL [R1+0x7f0], R235 ;  /* 0x0007f0eb01007387 */ /* 0x000fe20000100800 */
[----:B------:R-:W-:-:S03]  /*14f50*/  IMAD.X R200, R2, 0x1, R200, P3 ;  /* 0x0000000102c87824 */ /* 0x000fc600018e06c8 */
[----:B------:R-:W-:Y:S04]  /*14f60*/  STL [R1+0x7c4], R236 ;  /* 0x0007c4ec01007387 */ /* 0x000fe80000100800 */
[----:B------:R-:W-:Y:S01]  /*14f70*/  STL [R1+0x7e8], R200 ;  /* 0x0007e8c801007387 */ /* 0x000fe20000100800 */
[C---:B------:R-:W-:Y:S01]  /*14f80*/  IADD3 R201, P3, R5.reuse, R201, RZ ;  /* 0x000000c905c97210 */ /* 0x040fe20007f7e0ff */
[----:B------:R-:W-:Y:S01]  /*14f90*/  IMAD.X R204, R2, 0x1, R204, P4 ;  /* 0x0000000102cc7824 */ /* 0x000fe200020e06cc */
[----:B------:R-:W-:-:S05]  /*14fa0*/  IADD3 R250, P4, R5, R250, RZ ;  /* 0x000000fa05fa7210 */ /* 0x000fca0007f9e0ff */
[----:B------:R0:W-:Y:S01]  /*14fb0*/  STL [R1+0x7b4], R250 ;  /* 0x0007b4fa01007387 */ /* 0x0001e20000100800 */
[----:B------:R-:W-:-:S03]  /*14fc0*/  IMAD.X R205, R2, 0x1, R205, P5 ;  /* 0x0000000102cd7824 */ /* 0x000fc600028e06cd */
[----:B------:R-:W-:Y:S04]  /*14fd0*/  STL [R1+0x7bc], R201 ;  /* 0x0007bcc901007387 */ /* 0x000fe80000100800 */
[----:B0-----:R-:W2:Y:S01]  /*14fe0*/  LDL.LU R250, [R1+0x764] ;  /* 0x0007640001fa7983 */ /* 0x001ea20000300800 */
[C---:B------:R-:W-:Y:S01]  /*14ff0*/  IADD3 R207, P5, R5.reuse, R207, RZ ;  /* 0x000000cf05cf7210 */ /* 0x040fe20007fbe0ff */
[----:B------:R-:W-:Y:S02]  /*15000*/  IMAD.X R248, R2, 0x1, R248, P6 ;  /* 0x0000000102f87824 */ /* 0x000fe400030e06f8 */
[----:B------:R-:W-:Y:S01]  /*15010*/  STL [R1+0x7e0], R204 ;  /* 0x0007e0cc01007387 */ /* 0x000fe20000100800 */
[----:B------:R-:W-:-:S03]  /*15020*/  IADD3 R209, P6, R5, R209, RZ ;  /* 0x000000d105d17210 */ /* 0x000fc60007fde0ff */
[----:B------:R0:W-:Y:S01]  /*15030*/  STL [R1+0x7d0], R248 ;  /* 0x0007d0f801007387 */ /* 0x0001e20000100800 */
[----:B------:R-:W-:-:S03]  /*15040*/  IMAD.X R226, R2, 0x1, R226, P1 ;  /* 0x0000000102e27824 */ /* 0x000fc600008e06e2 */
[----:B------:R-:W-:Y:S01]  /*15050*/  STL [R1+0x7d8], R205 ;  /* 0x0007d8cd01007387 */ /* 0x000fe20000100800 */
[----:B------:R-:W-:-:S03]  /*15060*/  IADD3 R227, P1, R5, R227, RZ ;  /* 0x000000e305e37210 */ /* 0x000fc60007f3e0ff */
[----:B0-----:R-:W2:Y:S04]  /*15070*/  LDL.LU R248, [R1+0x788] ;  /* 0x0007880001f87983 */ /* 0x001ea80000300800 */
[----:B------:R-:W-:Y:S01]  /*15080*/  STL [R1+0x7ac], R207 ;  /* 0x0007accf01007387 */ /* 0x000fe20000100800 */
[----:B------:R-:W-:-:S03]  /*15090*/  IMAD.X R229, R2, 0x1, R229, P2 ;  /* 0x0000000102e57824 */ /* 0x000fc600010e06e5 */
[----:B------:R-:W-:Y:S01]  /*150a0*/  STL [R1+0x7a4], R209 ;  /* 0x0007a4d101007387 */ /* 0x000fe20000100800 */
[----:B------:R-:W-:-:S03]  /*150b0*/  IADD3 R237, P2, R5, R237, RZ ;  /* 0x000000ed05ed7210 */ /* 0x000fc60007f5e0ff */
[----:B------:R-:W-:Y:S01]  /*150c0*/  STL [R1+0x7c8], R226 ;  /* 0x0007c8e201007387 */ /* 0x000fe20000100800 */
[----:B------:R-:W-:-:S03]  /*150d0*/  IMAD.X R238, R2, 0x1, R238, P3 ;  /* 0x0000000102ee7824 */ /* 0x000fc600018e06ee */
[----:B------:R-:W-:Y:S01]  /*150e0*/  STL [R1+0x79c], R227 ;  /* 0x00079ce301007387 */ /* 0x000fe20000100800 */
[C---:B---3--:R-:W-:Y:S01]  /*150f0*/  IADD3 R241, P3, R5.reuse, R241, RZ ;  /* 0x000000f105f17210 */ /* 0x048fe20007f7e0ff */
[----:B------:R-:W-:Y:S02]  /*15100*/  IMAD.X R247, R2, 0x1, R247, P4 ;  /* 0x0000000102f77824 */ /* 0x000fe400020e06f7 */
[----:B------:R-:W-:Y:S01]  /*15110*/  STL [R1+0x7c0], R229 ;  /* 0x0007c0e501007387 */ /* 0x000fe20000100800 */
[----:B----4-:R-:W-:-:S03]  /*15120*/  IADD3 R190, P4, R5, R190, RZ ;  /* 0x000000be05be7210 */ /* 0x010fc60007f9e0ff */
[----:B------:R-:W-:Y:S04]  /*15130*/  STL [R1+0x794], R237 ;  /* 0x000794ed01007387 */ /* 0x000fe80000100800 */
[----:B------:R-:W-:Y:S04]  /*15140*/  STL [R1+0x7b8], R238 ;  /* 0x0007b8ee01007387 */ /* 0x000fe80000100800 */
[----:B------:R0:W-:Y:S04]  /*15150*/  STL [R1+0x7b0], R247 ;  /* 0x0007b0f701007387 */ /* 0x0001e80000100800 */
[----:B------:R-:W-:Y:S01]  /*15160*/  STL [R1+0x78c], R241 ;  /* 0x00078cf101007387 */ /* 0x000fe20000100800 */
[----:B------:R-:W-:-:S03]  /*15170*/  IMAD.X R246, R2, 0x1, R246, P5 ;  /* 0x0000000102f67824 */ /* 0x000fc600028e06f6 */
[----:B0-----:R-:W3:Y:S04]  /*15180*/  LDL.LU R247, [R1+0x75c] ;  /* 0x00075c0001f77983 */ /* 0x001ee80000300800 */
[----:B------:R0:W-:Y:S01]  /*15190*/  STL [R1+0x784], R190 ;  /* 0x000784be01007387 */ /* 0x0001e20000100800 */
[----:B------:R-:W-:-:S03]  /*151a0*/  IADD3 R191, P5, R5, R191, RZ ;  /* 0x000000bf05bf7210 */ /* 0x000fc60007fbe0ff */
[----:B0-----:R-:W4:Y:S01]  /*151b0*/  LDL.LU R190, [R1+0x780] ;  /* 0x0007800001be7983 */ /* 0x001f220000300800 */
[----:B------:R-:W-:-:S03]  /*151c0*/  IMAD.X R242, R2, 0x1, R242, P6 ;  /* 0x0000000102f27824 */ /* 0x000fc600030e06f2 */
        /* <DEDUP_REMOVED lines=8> */
[----:B------:R-:W-:Y:S04]  /*15250*/  STL [R1+0x7a0], R242 ;  /* 0x0007a0f201007387 */ /* 0x000fe80000100800 */
[----:B------:R-:W-:Y:S04]  /*15260*/  STL [R1+0x774], R243 ;  /* 0x000774f301007387 */ /* 0x000fe80000100800 */
[----:B------:R-:W4:Y:S04]  /*15270*/  LDL.LU R235, [R1+0x74c] ;  /* 0x00074c0001eb7983 */ /* 0x000f280000300800 */
[----:B------:R-:W-:Y:S04]  /*15280*/  STL [R1+0x798], R244 ;  /* 0x000798f401007387 */ /* 0x000fe80000100800 */
[----:B------:R-:W4:Y:S04]  /*15290*/  LDL.LU R236, [R1+0x770] ;  /* 0x0007700001ec7983 */ /* 0x000f280000300800 */
[----:B------:R-:W-:Y:S04]  /*152a0*/  STL [R1+0x76c], R245 ;  /* 0x00076cf501007387 */ /* 0x000fe80000100800 */
[----:B------:R-:W4:Y:S04]  /*152b0*/  LDL.LU R200, [R1+0x744] ;  /* 0x0007440001c87983 */ /* 0x000f280000300800 */
[----:B------:R0:W-:Y:S04]  /*152c0*/  STL [R1+0x790], R249 ;  /* 0x000790f901007387 */ /* 0x0001e80000100800 */
[----:B------:R-:W4:Y:S04]  /*152d0*/  LDL.LU R201, [R1+0x768] ;  /* 0x0007680001c97983 */ /* 0x000f280000300800 */
[----:B------:R-:W4:Y:S04]  /*152e0*/  LDL.LU R204, [R1+0x73c] ;  /* 0x00073c0001cc7983 */ /* 0x000f280000300800 */
[----:B0-----:R-:W4:Y:S04]  /*152f0*/  LDL.LU R249, [R1+0x760] ;  /* 0x0007600001f97983 */ /* 0x001f280000300800 */
[----:B------:R-:W4:Y:S04]  /*15300*/  LDL.LU R205, [R1+0x734] ;  /* 0x0007340001cd7983 */ /* 0x000f280000300800 */
[----:B------:R-:W4:Y:S01]  /*15310*/  LDL.LU R207, [R1+0x758] ;  /* 0x0007580001cf7983 */ /* 0x000f220000300800 */
[----:B--2---:R-:W-:-:S05]  /*15320*/  IADD3 R250, P2, R5, R250, RZ ;  /* 0x000000fa05fa7210 */ /* 0x004fca0007f5e0ff */
[----:B------:R0:W-:Y:S04]  /*15330*/  STL [R1+0x764], R250 ;  /* 0x000764fa01007387 */ /* 0x0001e80000100800 */
[----:B0-----:R-:W2:Y:S04]  /*15340*/  LDL.LU R250, [R1+0x72c] ;  /* 0x00072c0001fa7983 */ /* 0x001ea80000300800 */
[----:B------:R-:W2:Y:S01]  /*15350*/  LDL.LU R209, [R1+0x750] ;  /* 0x0007500001d17983 */ /* 0x000ea20000300800 */
[----:B------:R-:W-:-:S03]  /*15360*/  IMAD.X R248, R2, 0x1, R248, P3 ;  /* 0x0000000102f87824 */ /* 0x000fc600018e06f8 */
[----:B------:R-:W2:Y:S04]  /*15370*/  LDL.LU R226, [R1+0x724] ;  /* 0x0007240001e27983 */ /* 0x000ea80000300800 */
[----:B------:R-:W2:Y:S04]  /*15380*/  LDL.LU R227, [R1+0x748] ;  /* 0x0007480001e37983 */ /* 0x000ea80000300800 */
[----:B------:R0:W-:Y:S04]  /*15390*/  STL [R1+0x788], R248 ;  /* 0x000788f801007387 */ /* 0x0001e80000100800 */
[----:B------:R-:W2:Y:S04]  /*153a0*/  LDL.LU R229, [R1+0x71c] ;  /* 0x00071c0001e57983 */ /* 0x000ea80000300800 */
[----:B------:R-:W2:Y:S04]  /*153b0*/  LDL.LU R237, [R1+0x740] ;  /* 0x0007400001ed7983 */ /* 0x000ea80000300800 */
[----:B------:R-:W2:Y:S04]  /*153c0*/  LDL.LU R238, [R1+0x714] ;  /* 0x0007140001ee7983 */ /* 0x000ea80000300800 */
[----:B------:R-:W2:Y:S04]  /*153d0*/  LDL.LU R241, [R1+0x738] ;  /* 0x0007380001f17983 */ /* 0x000ea80000300800 */
[----:B------:R-:W2:Y:S04]  /*153e0*/  LDL.LU R245, [R1+0x70c] ;  /* 0x00070c0001f57983 */ /* 0x000ea80000300800 */
[----:B0-----:R-:W2:Y:S01]  /*153f0*/  LDL.LU R248, [R1+0x730] ;  /* 0x0007300001f87983 */ /* 0x001ea20000300800 */
[----:B---3--:R-:W-:-:S05]  /*15400*/  IADD3 R247, P3, R5, R247, RZ ;  /* 0x000000f705f77210 */ /* 0x008fca0007f7e0ff */
[----:B------:R0:W-:Y:S01]  /*15410*/  STL [R1+0x75c], R247 ;  /* 0x00075cf701007387 */ /* 0x0001e20000100800 */
[----:B----4-:R-:W-:-:S03]  /*15420*/  IMAD.X R190, R2, 0x1, R190, P4 ;  /* 0x0000000102be7824 */ /* 0x010fc600020e06be */
[----:B0-----:R-:W3:Y:S04]  /*15430*/  LDL.LU R247, [R1+0x704] ;  /* 0x0007040001f77983 */ /* 0x001ee80000300800 */
[----:B------:R0:W-:Y:S01]  /*15440*/  STL [R1+0x780], R190 ;  /* 0x000780be01007387 */ /* 0x0001e20000100800 */
[----:B------:R-:W-:-:S03]  /*15450*/  IADD3 R246, P4, R5, R246, RZ ;  /* 0x000000f605f67210 */ /* 0x000fc60007f9e0ff */
[----:B0-----:R-:W4:Y:S04]  /*15460*/  LDL.LU R190, [R1+0x728] ;  /* 0x0007280001be7983 */ /* 0x001f280000300800 */
[----:B------:R-:W4:Y:S04]  /*15470*/  LDL.LU R242, [R1+0x6fc] ;  /* 0x0006fc0001f27983 */ /* 0x000f280000300800 */
[----:B------:R-:W4:Y:S01]  /*15480*/  LDL.LU R243, [R1+0x720] ;  /* 0x0007200001f37983 */ /* 0x000f220000300800 */
[----:B------:R-:W-:-:S03]  /*15490*/  IMAD.X R191, R2, 0x1, R191, P5 ;  /* 0x0000000102bf7824 */ /* 0x000fc600028e06bf */
[----:B------:R0:W-:Y:S04]  /*154a0*/  STL [R1+0x754], R246 ;  /* 0x000754f601007387 */ /* 0x0001e80000100800 */
[----:B------:R-:W4:Y:S04]  /*154b0*/  LDL.LU R244, [R1+0x6f4] ;  /* 0x0006f40001f47983 */ /* 0x000f280000300800 */
[----:B------:R1:W-:Y:S04]  /*154c0*/  STL [R1+0x778], R191 ;  /* 0x000778bf01007387 */ /* 0x0003e80000100800 */
[----:B0-----:R-:W4:Y:S01]  /*154d0*/  LDL.LU R246, [R1+0x718] ;  /* 0x0007180001f67983 */ /* 0x001f220000300800 */
[----:B------:R-:W-:-:S03]  /*154e0*/  IADD3 R235, P5, R5, R235, RZ ;  /* 0x000000eb05eb7210 */ /* 0x000fc60007fbe0ff */
[----:B-1----:R-:W4:Y:S01]  /*154f0*/  LDL.LU R191, [R1+0x6ec] ;  /* 0x0006ec0001bf7983 */ /* 0x002f220000300800 */
[----:B------:R-:W-:-:S03]  /*15500*/  IMAD.X R236, R2, 0x1, R236, P6 ;  /* 0x0000000102ec7824 */ /* 0x000fc600030e06ec */
[----:B------:R-:W-:Y:S01]  /*15510*/  STL [R1+0x74c], R235 ;  /* 0x00074ceb01007387 */ /* 0x000fe20000100800 */
[----:B------:R-:W-:-:S03]  /*15520*/  IADD3 R200, P6, R5, R200, RZ ;  /* 0x000000c805c87210 */ /* 0x000fc60007fde0ff */
[----:B------:R-:W-:Y:S04]  /*15530*/  STL [R1+0x770], R236 ;  /* 0x000770ec01007387 */ /* 0x000fe80000100800 */
[----:B------:R-:W-:Y:S01]  /*15540*/  STL [R1+0x744], R200 ;  /* 0x000744c801007387 */ /* 0x000fe20000100800 */
[C---:B------:R-:W-:Y:S02]  /*15550*/  IMAD.X R201, R2.reuse, 0x1, R201, P1 ;  /* 0x0000000102c97824 */ /* 0x040fe400008e06c9 */
[----:B------:R-:W-:-:S05]  /*15560*/  IMAD.X R249, R2, 0x1, R249, P2 ;  /* 0x0000000102f97824 */ /* 0x000fca00010e06f9 */
[----:B------:R0:W-:Y:S04]  /*15570*/  STL [R1+0x760], R249 ;  /* 0x000760f901007387 */ /* 0x0001e80000100800 */
[----:B------:R-:W-:Y:S04]  /*15580*/  STL [R1+0x768], R201 ;  /* 0x000768c901007387 */ /* 0x000fe80000100800 */
[----:B0-----:R-:W4:Y:S01]  /*15590*/  LDL.LU R249, [R1+0x710] ;  /* 0x0007100001f97983 */ /* 0x001f220000300800 */
[C---:B------:R-:W-:Y:S01]  /*155a0*/  IADD3 R204, P1, R5.reuse, R204, RZ ;  /* 0x000000cc05cc7210 */ /* 0x040fe20007f3e0ff */
[----:B------:R-:W-:Y:S01]  /*155b0*/  IMAD.X R207, R2, 0x1, R207, P3 ;  /* 0x0000000102cf7824 */ /* 0x000fe200018e06cf */
[----:B------:R-:W-:-:S03]  /*155c0*/  IADD3 R205, P2, R5, R205, RZ ;  /* 0x000000cd05cd7210 */ /* 0x000fc60007f5e0ff */
[----:B------:R-:W-:Y:S01]  /*155d0*/  STL [R1+0x73c], R204 ;  /* 0x00073ccc01007387 */ /* 0x000fe20000100800 */
[----:B--2---:R-:W-:Y:S01]  /*155e0*/  IADD3 R250, P3, R5, R250, RZ ;  /* 0x000000fa05fa7210 */ /* 0x004fe20007f7e0ff */
[----:B------:R-:W-:-:S04]  /*155f0*/  IMAD.X R209, R2, 0x1, R209, P4 ;  /* 0x0000000102d17824 */ /* 0x000fc800020e06d1 */
[----:B------:R0:W-:Y:S01]  /*15600*/  STL [R1+0x72c], R250 ;  /* 0x00072cfa01007387 */ /* 0x0001e20000100800 */
[----:B------:R-:W-:-:S03]  /*15610*/  IADD3 R226, P4, R5, R226, RZ ;  /* 0x000000e205e27210 */ /* 0x000fc60007f9e0ff */
[----:B------:R-:W-:Y:S01]  /*15620*/  STL [R1+0x734], R205 ;  /* 0x000734cd01007387 */ /* 0x000fe20000100800 */
[----:B------:R-:W-:-:S03]  /*15630*/  IMAD.X R227, R2, 0x1, R227, P5 ;  /* 0x0000000102e37824 */ /* 0x000fc600028e06e3 */
[----:B0-----:R-:W2:Y:S04]  /*15640*/  LDL.LU R250, [R1+0x6e4] ;  /* 0x0006e40001fa7983 */ /* 0x001ea80000300800 */
[----:B------:R-:W-:Y:S01]  /*15650*/  STL [R1+0x758], R207 ;  /* 0x000758cf01007387 */ /* 0x000fe20000100800 */
[----:B------:R-:W-:-:S03]  /*15660*/  IADD3 R229, P5, R5, R229, RZ ;  /* 0x000000e505e57210 */ /* 0x000fc60007fbe0ff */
[----:B------:R-:W-:Y:S01]  /*15670*/  STL [R1+0x750], R209 ;  /* 0x000750d101007387 */ /* 0x000fe20000100800 */
[----:B------:R-:W-:-:S03]  /*15680*/  IMAD.X R237, R2, 0x1, R237, P6 ;  /* 0x0000000102ed7824 */ /* 0x000fc600030e06ed */
[----:B------:R-:W-:Y:S01]  /*15690*/  STL [R1+0x724], R226 ;  /* 0x000724e201007387 */ /* 0x000fe20000100800 */
[C---:B------:R-:W-:Y:S01]  /*156a0*/  IADD3 R238, P6, R5.reuse, R238, RZ ;  /* 0x000000ee05ee7210 */ /* 0x040fe20007fde0ff */
[----:B------:R-:W-:Y:S02]  /*156b0*/  IMAD.X R241, R2, 0x1, R241, P1 ;  /* 0x0000000102f17824 */ /* 0x000fe400008e06f1 */
[----:B------:R-:W-:Y:S01]  /*156c0*/  STL [R1+0x748], R227 ;  /* 0x000748e301007387 */ /* 0x000fe20000100800 */
[----:B------:R-:W-:-:S03]  /*156d0*/  IADD3 R245, P1, R5, R245, RZ ;  /* 0x000000f505f57210 */ /* 0x000fc60007f3e0ff */
[----:B------:R-:W-:Y:S01]  /*156e0*/  STL [R1+0x71c], R229 ;  /* 0x00071ce501007387 */ /* 0x000fe20000100800 */
[----:B------:R-:W-:-:S03]  /*156f0*/  IMAD.X R248, R2, 0x1, R248, P2 ;  /* 0x0000000102f87824 */ /* 0x000fc600010e06f8 */
[----:B------:R-:W-:Y:S04]  /*15700*/  STL [R1+0x740], R237 ;  /* 0x000740ed01007387 */ /* 0x000fe80000100800 */
[----:B------:R-:W-:Y:S04]  /*15710*/  STL [R1+0x714], R238 ;  /* 0x000714ee01007387 */ /* 0x000fe80000100800 */
[----:B------:R0:W-:Y:S04]  /*15720*/  STL [R1+0x70c], R245 ;  /* 0x00070cf501007387 */ /* 0x0001e80000100800 */
[----:B------:R-:W-:Y:S04]  /*15730*/  STL [R1+0x738], R241 ;  /* 0x000738f101007387 */ /* 0x000fe80000100800 */
[----:B0-----:R-:W2:Y:S04]  /*15740*/  LDL.LU R245, [R1+0x708] ;  /* 0x0007080001f57983 */ /* 0x001ea80000300800 */
[----:B------:R0:W-:Y:S01]  /*15750*/  STL [R1+0x730], R248 ;  /* 0x000730f801007387 */ /* 0x0001e20000100800 */
[----:B---3--:R-:W-:-:S03]  /*15760*/  IADD3 R247, P2, R5, R247, RZ ;  /* 0x000000f705f77210 */ /* 0x008fc60007f5e0ff */
[----:B0-----:R-:W3:Y:S04]  /*15770*/  LDL.LU R248, [R1+0x6dc] ;  /* 0x0006dc0001f87983 */ /* 0x001ee80000300800 */
[----:B------:R0:W-:Y:S01]  /*15780*/  STL [R1+0x704], R247 ;  /* 0x000704f701007387 */ /* 0x0001e20000100800 */
[C---:B----4-:R-:W-:Y:S01]  /*15790*/  IMAD.X R190, R2.reuse, 0x1, R190, P3 ;  /* 0x0000000102be7824 */ /* 0x050fe200018e06be */
[----:B------:R-:W-:Y:S02]  /*157a0*/  IADD3 R242, P3, R5, R242, RZ ;  /* 0x000000f205f27210 */ /* 0x000fe40007f7e0ff */
[----:B0-----:R-:W4:Y:S01]  /*157b0*/  LDL.LU R247, [R1+0x700] ;  /* 0x0007000001f77983 */ /* 0x001f220000300800 */
[----:B------:R-:W-:-:S03]  /*157c0*/  IMAD.X R243, R2, 0x1, R243, P4 ;  /* 0x0000000102f37824 */ /* 0x000fc600020e06f3 */
[----:B------:R0:W-:Y:S01]  /*157d0*/  STL [R1+0x728], R190 ;  /* 0x000728be01007387 */ /* 0x0001e20000100800 */
[----:B------:R-:W-:-:S03]  /*157e0*/  IADD3 R244, P4, R5, R244, RZ ;  /* 0x000000f405f47210 */ /* 0x000fc60007f9e0ff */
[----:B0-----:R-:W4:Y:S04]  /*157f0*/  LDL.LU R190, [R1+0x6d4] ;  /* 0x0006d40001be7983 */ /* 0x001f280000300800 */
[----:B------:R-:W-:Y:S01]  /*15800*/  STL [R1+0x6fc], R242 ;  /* 0x0006fcf201007387 */ /* 0x000fe20000100800 */
[----:B------:R-:W-:-:S03]  /*15810*/  IMAD.X R246, R2, 0x1, R246, P5 ;  /* 0x0000000102f67824 */ /* 0x000fc600028e06f6 */
[----:B------:R-:W-:Y:S01]  /*15820*/  STL [R1+0x720], R243 ;  /* 0x000720f301007387 */ /* 0x000fe20000100800 */
[----:B------:R-:W-:-:S03]  /*15830*/  IADD3 R191, P5, R5, R191, RZ ;  /* 0x000000bf05bf7210 */ /* 0x000fc60007fbe0ff */
[----:B------:R-:W4:Y:S04]  /*15840*/  LDL.LU R236, [R1+0x6f8] ;  /* 0x0006f80001ec7983 */ /* 0x000f280000300800 */
[----:B------:R-:W-:Y:S04]  /*15850*/  STL [R1+0x6f4], R244 ;  /* 0x0006f4f401007387 */ /* 0x000fe80000100800 */
[----:B------:R-:W4:Y:S04]  /*15860*/  LDL.LU R200, [R1+0x6cc] ;  /* 0x0006cc0001c87983 */ /* 0x000f280000300800 */
[----:B------:R-:W-:Y:S04]  /*15870*/  STL [R1+0x718], R246 ;  /* 0x000718f601007387 */ /* 0x000fe80000100800 */
[----:B------:R-:W4:Y:S04]  /*15880*/  LDL.LU R201, [R1+0x6f0] ;  /* 0x0006f00001c97983 */ /* 0x000f280000300800 */
[----:B------:R0:W-:Y:S04]  /*15890*/  STL [R1+0x6ec], R191 ;  /* 0x0006ecbf01007387 */ /* 0x0001e80000100800 */
[----:B0-----:R-:W4:Y:S04]  /*158a0*/  LDL.LU R191, [R1+0x6c4] ;  /* 0x0006c40001bf7983 */ /* 0x001f280000300800 */
[----:B------:R-:W4:Y:S04]  /*158b0*/  LDL.LU R204, [R1+0x6e8] ;  /* 0x0006e80001cc7983 */ /* 0x000f280000300800 */
[----:B------:R-:W4:Y:S01]  /*158c0*/  LDL.LU R205, [R1+0x6bc] ;  /* 0x0006bc0001cd7983 */ /* 0x000f220000300800 */
[----:B------:R-:W-:-:S03]  /*158d0*/  IMAD.X R249, R2, 0x1, R249, P6 ;  /* 0x0000000102f97824 */ /* 0x000fc600030e06f9 */
[----:B------:R-:W4:Y:S04]  /*158e0*/  LDL.LU R207, [R1+0x6e0] ;  /* 0x0006e00001cf7983 */ /* 0x000f280000300800 */
[----:B------:R0:W-:Y:S04]  /*158f0*/  STL [R1+0x710], R249 ;  /* 0x000710f901007387 */ /* 0x0001e80000100800 */
[----:B0-----:R-:W4:Y:S04]  /*15900*/  LDL.LU R249, [R1+0x6b4] ;  /* 0x0006b40001f97983 */ /* 0x001f280000300800 */
[----:B------:R-:W4:Y:S04]  /*15910*/  LDL.LU R209, [R1+0x6d8] ;  /* 0x0006d80001d17983 */ /* 0x000f280000300800 */
[----:B------:R-:W4:Y:S04]  /*15920*/  LDL.LU R226, [R1+0x6ac] ;  /* 0x0006ac0001e27983 */ /* 0x000f280000300800 */
[----:B------:R-:W4:Y:S01]  /*15930*/  LDL.LU R227, [R1+0x6d0] ;  /* 0x0006d00001e37983 */ /* 0x000f220000300800 */
[----:B--2---:R-:W-:-:S05]  /*15940*/  IADD3 R250, P6, R5, R250, RZ ;  /* 0x000000fa05fa7210 */ /* 0x004fca0007fde0ff */
[----:B------:R0:W-:Y:S04]  /*15950*/  STL [R1+0x6e4], R250 ;  /* 0x0006e4fa01007387 */ /* 0x0001e80000100800 */
[----:B------:R-:W2:Y:S04]  /*15960*/  LDL.LU R229, [R1+0x6a4] ;  /* 0x0006a40001e57983 */ /* 0x000ea80000300800 */
[----:B------:R-:W2:Y:S04]  /*15970*/  LDL.LU R237, [R1+0x6c8] ;  /* 0x0006c80001ed7983 */ /* 0x000ea80000300800 */
[----:B------:R-:W2:Y:S04]  /*15980*/  LDL.LU R238, [R1+0x69c] ;  /* 0x00069c0001ee7983 */ /* 0x000ea80000300800 */
[----:B------:R-:W2:Y:S04]  /*15990*/  LDL.LU R241, [R1+0x6c0] ;  /* 0x0006c00001f17983 */ /* 0x000ea80000300800 */
[----:B------:R-:W2:Y:S04]  /*159a0*/  LDL.LU R246, [R1+0x694] ;  /* 0x0006940001f67983 */ /* 0x000ea80000300800 */
[----:B0-----:R-:W2:Y:S01]  /*159b0*/  LDL.LU R250, [R1+0x6b8] ;  /* 0x0006b80001fa7983 */ /* 0x001ea20000300800 */
[----:B------:R-:W-:-:S05]  /*159c0*/  IMAD.X R245, R2, 0x1, R245, P1 ;  /* 0x0000000102f57824 */ /* 0x000fca00008e06f5 */
[----:B------:R0:W-:Y:S01]  /*159d0*/  STL [R1+0x708], R245 ;  /* 0x000708f501007387 */ /* 0x0001e20000100800 */
[----:B---3--:R-:W-:-:S03]  /*159e0*/  IADD3 R248, P1, R5, R248, RZ ;  /* 0x000000f805f87210 */ /* 0x008fc60007f3e0ff */
[----:B0-----:R-:W3:Y:S04]  /*159f0*/  LDL.LU R245, [R1+0x68c] ;  /* 0x00068c0001f57983 */ /* 0x001ee80000300800 */
[----:B------:R0:W-:Y:S01]  /*15a00*/  STL [R1+0x6dc], R248 ;  /* 0x0006dcf801007387 */ /* 0x0001e20000100800 */
[----:B----4-:R-:W-:-:S03]  /*15a10*/  IMAD.X R247, R2, 0x1, R247, P2 ;  /* 0x0000000102f77824 */ /* 0x010fc600010e06f7 */
[----:B0-----:R-:W4:Y:S04]  /*15a20*/  LDL.LU R248, [R1+0x6b0] ;  /* 0x0006b00001f87983 */ /* 0x001f280000300800 */
[----:B------:R-:W4:Y:S04]  /*15a30*/  LDL.LU R242, [R1+0x684] ;  /* 0x0006840001f27983 */ /* 0x000f280000300800 */
[----:B------:R-:W4:Y:S01]  /*15a40*/  LDL.LU R243, [R1+0x6a8] ;  /* 0x0006a80001f37983 */ /* 0x000f220000300800 */
[----:B------:R-:W-:-:S03]  /*15a50*/  IADD3 R190, P2, R5, R190, RZ ;  /* 0x000000be05be7210 */ /* 0x000fc60007f5e0ff */
[----:B------:R0:W-:Y:S04]  /*15a60*/  STL [R1+0x700], R247 ;  /* 0x000700f701007387 */ /* 0x0001e80000100800 */
[----:B------:R-:W4:Y:S04]  /*15a70*/  LDL.LU R244, [R1+0x67c] ;  /* 0x00067c0001f47983 */ /* 0x000f280000300800 */
[----:B------:R1:W-:Y:S04]  /*15a80*/  STL [R1+0x6d4], R190 ;  /* 0x0006d4be01007387 */ /* 0x0003e80000100800 */
[----:B0-----:R-:W4:Y:S01]  /*15a90*/  LDL.LU R247, [R1+0x6a0] ;  /* 0x0006a00001f77983 */ /* 0x001f220000300800 */
[----:B------:R-:W-:-:S03]  /*15aa0*/  IMAD.X R236, R2, 0x1, R236, P3 ;  /* 0x0000000102ec7824 */ /* 0x000fc600018e06ec */
[----:B-1----:R-:W4:Y:S01]  /*15ab0*/  LDL.LU R190, [R1+0x674] ;  /* 0x0006740001be7983 */ /* 0x002f220000300800 */
[----:B------:R-:W-:-:S03]  /*15ac0*/  IADD3 R200, P3, R5, R200, RZ ;  /* 0x000000c805c87210 */ /* 0x000fc60007f7e0ff */
[----:B------:R-:W-:Y:S01]  /*15ad0*/  STL [R1+0x6f8], R236 ;  /* 0x0006f8ec01007387 */ /* 0x000fe20000100800 */
[----:B------:R-:W-:Y:S01]  /*15ae0*/  IMAD.X R201, R2, 0x1, R201, P4 ;  /* 0x0000000102c97824 */ /* 0x000fe200020e06c9 */
[----:B------:R-:W-:-:S05]  /*15af0*/  IADD3 R191, P4, R5, R191, RZ ;  /* 0x000000bf05bf7210 */ /* 0x000fca0007f9e0ff */
[----:B------:R0:W-:Y:S04]  /*15b00*/  STL [R1+0x6c4], R191 ;  /* 0x0006c4bf01007387 */ /* 0x0001e80000100800 */
[----:B------:R-:W-:Y:S01]  /*15b10*/  STL [R1+0x6cc], R200 ;  /* 0x0006ccc801007387 */ /* 0x000fe20000100800 */
[----:B------:R-:W-:-:S03]  /*15b20*/  IMAD.X R204, R2, 0x1, R204, P5 ;  /* 0x0000000102cc7824 */ /* 0x000fc600028e06cc */
[----:B0-----:R-:W4:Y:S01]  /*15b30*/  LDL.LU R191, [R1+0x698] ;  /* 0x0006980001bf7983 */ /* 0x001f220000300800 */
[----:B------:R-:W-:Y:S01]  /*15b40*/  IMAD.X R207, R2, 0x1, R207, P6 ;  /* 0x0000000102cf7824 */ /* 0x000fe200030e06cf */
[C---:B------:R-:W-:Y:S02]  /*15b50*/  IADD3 R205, P5, R5.reuse, R205, RZ ;  /* 0x000000cd05cd7210 */ /* 0x040fe40007fbe0ff */
[----:B------:R-:W-:Y:S01]  /*15b60*/  STL [R1+0x6f0], R201 ;  /* 0x0006f0c901007387 */ /* 0x000fe20000100800 */
[----:B------:R-:W-:-:S03]  /*15b70*/  IADD3 R249, P6, R5, R249, RZ ;  /* 0x000000f905f97210 */ /* 0x000fc60007fde0ff */
[----:B------:R-:W-:Y:S04]  /*15b80*/  STL [R1+0x6e8], R204 ;  /* 0x0006e8cc01007387 */ /* 0x000fe80000100800 */
[----:B------:R0:W-:Y:S04]  /*15b90*/  STL [R1+0x6b4], R249 ;  /* 0x0006b4f901007387 */ /* 0x0001e80000100800 */
[----:B------:R-:W-:Y:S04]  /*15ba0*/  STL [R1+0x6bc], R205 ;  /* 0x0006bccd01007387 */ /* 0x000fe80000100800 */
[----:B0-----:R-:W4:Y:S01]  /*15bb0*/  LDL.LU R249, [R1+0x66c] ;  /* 0x00066c0001f97983 */ /* 0x001f220000300800 */
[C---:B------:R-:W-:Y:S01]  /*15bc0*/  IMAD.X R209, R2.reuse, 0x1, R209, P1 ;  /* 0x0000000102d17824 */ /* 0x040fe200008e06d1 */
[C---:B------:R-:W-:Y:S01]  /*15bd0*/  IADD3 R226, P1, R5.reuse, R226, RZ ;  /* 0x000000e205e27210 */ /* 0x040fe20007f3e0ff */
[C---:B------:R-:W-:Y:S01]  /*15be0*/  IMAD.X R227, R2.reuse, 0x1, R227, P2 ;  /* 0x0000000102e37824 */ /* 0x040fe200010e06e3 */
[----:B------:R-:W-:Y:S04]  /*15bf0*/  STL [R1+0x6e0], R207 ;  /* 0x0006e0cf01007387 */ /* 0x000fe80000100800 */
[----:B------:R-:W-:Y:S04]  /*15c00*/  STL [R1+0x6d8], R209 ;  /* 0x0006d8d101007387 */ /* 0x000fe80000100800 */
[----:B------:R-:W-:Y:S04]  /*15c10*/  STL [R1+0x6ac], R226 ;  /* 0x0006ace201007387 */ /* 0x000fe80000100800 */
[----:B------:R-:W-:Y:S01]  /*15c20*/  STL [R1+0x6d0], R227 ;  /* 0x0006d0e301007387 */ /* 0x000fe20000100800 */
[----:B--2---:R-:W-:Y:S01]  /*15c30*/  IADD3 R229, P2, R5, R229, RZ ;  /* 0x000000e505e57210 */ /* 0x004fe20007f5e0ff */
[----:B------:R-:W-:-:S04]  /*15c40*/  IMAD.X R237, R2, 0x1, R237, P3 ;  /* 0x0000000102ed7824 */ /* 0x000fc800018e06ed */
[----:B------:R-:W-:Y:S01]  /*15c50*/  STL [R1+0x6a4], R229 ;  /* 0x0006a4e501007387 */ /* 0x000fe20000100800 */
[C---:B------:R-:W-:Y:S01]  /*15c60*/  IADD3 R238, P3, R5.reuse, R238, RZ ;  /* 0x000000ee05ee7210 */ /* 0x040fe20007f7e0ff */
[----:B------:R-:W-:Y:S02]  /*15c70*/  IMAD.X R241, R2, 0x1, R241, P4 ;  /* 0x0000000102f17824 */ /* 0x000fe400020e06f1 */
[----:B------:R-:W-:Y:S01]  /*15c80*/  STL [R1+0x6c8], R237 ;  /* 0x0006c8ed01007387 */ /* 0x000fe20000100800 */
[----:B------:R-:W-:-:S03]  /*15c90*/  IADD3 R246, P4, R5, R246, RZ ;  /* 0x000000f605f67210 */ /* 0x000fc60007f9e0ff */
[----:B------:R-:W-:Y:S01]  /*15ca0*/  STL [R1+0x69c], R238 ;  /* 0x00069cee01007387 */ /* 0x000fe20000100800 */
[----:B------:R-:W-:-:S03]  /*15cb0*/  IMAD.X R250, R2, 0x1, R250, P5 ;  /* 0x0000000102fa7824 */ /* 0x000fc600028e06fa */
[----:B------:R0:W-:Y:S04]  /*15cc0*/  STL [R1+0x694], R246 ;  /* 0x000694f601007387 */ /* 0x0001e80000100800 */
[----:B------:R-:W-:Y:S04]  /*15cd0*/  STL [R1+0x6c0], R241 ;  /* 0x0006c0f101007387 */ /* 0x000fe80000100800 */
[----:B0-----:R-:W2:Y:S04]  /*15ce0*/  LDL.LU R246, [R1+0x690] ;  /* 0x0006900001f67983 */ /* 0x001ea80000300800 */
[----:B------:R0:W-:Y:S04]  /*15cf0*/  STL [R1+0x6b8], R250 ;  /* 0x0006b8fa01007387 */ /* 0x0001e80000100800 */
[----:B0-----:R-:W2:Y:S01]  /*15d00*/  LDL.LU R250, [R1+0x664] ;  /* 0x0006640001fa7983 */ /* 0x001ea20000300800 */
[----:B---3--:R-:W-:-:S05]  /*15d10*/  IADD3 R245, P5, R5, R245, RZ ;  /* 0x000000f505f57210 */ /* 0x008fca0007fbe0ff */
[----:B------:R0:W-:Y:S01]  /*15d20*/  STL [R1+0x68c], R245 ;  /* 0x00068cf501007387 */ /* 0x0001e20000100800 */
[----:B----4-:R-:W-:-:S03]  /*15d30*/  IMAD.X R248, R2, 0x1, R248, P6 ;  /* 0x0000000102f87824 */ /* 0x010fc600030e06f8 */
[----:B0-----:R-:W3:Y:S01]  /*15d40*/  LDL.LU R245, [R1+0x688] ;  /* 0x0006880001f57983 */ /* 0x001ee20000300800 */
[----:B------:R-:W-:-:S03]  /*15d50*/  IADD3 R242, P6, R5, R242, RZ ;  /* 0x000000f205f27210 */ /* 0x000fc60007fde0ff */
[----:B------:R0:W-:Y:S01]  /*15d60*/  STL [R1+0x6b0], R248 ;  /* 0x0006b0f801007387 */ /* 0x0001e20000100800 */
[----:B------:R-:W-:-:S03]  /*15d70*/  IMAD.X R243, R2, 0x1, R243, P1 ;  /* 0x0000000102f37824 */ /* 0x000fc600008e06f3 */
[----:B0-----:R-:W4:Y:S01]  /*15d80*/  LDL.LU R248, [R1+0x65c] ;  /* 0x00065c0001f87983 */ /* 0x001f220000300800 */
[----:B------:R-:W-:-:S03]  /*15d90*/  IADD3 R244, P1, R5, R244, RZ ;  /* 0x000000f405f47210 */ /* 0x000fc60007f3e0ff */
[----:B------:R-:W-:Y:S04]  /*15da0*/  STL [R1+0x684], R242 ;  /* 0x000684f201007387 */ /* 0x000fe80000100800 */
[----:B------:R-:W-:Y:S01]  /*15db0*/  STL [R1+0x6a8], R243 ;  /* 0x0006a8f301007387 */ /* 0x000fe20000100800 */
[----:B------:R-:W-:-:S03]  /*15dc0*/  IMAD.X R247, R2, 0x1, R247, P2 ;  /* 0x0000000102f77824 */ /* 0x000fc600010e06f7 */
[----:B------:R-:W4:Y:S04]  /*15dd0*/  LDL.LU R235, [R1+0x680] ;  /* 0x0006800001eb7983 */ /* 0x000f280000300800 */
[----:B------:R-:W-:Y:S01]  /*15de0*/  STL [R1+0x67c], R244 ;  /* 0x00067cf401007387 */ /* 0x000fe20000100800 */
[----:B------:R-:W-:-:S03]  /*15df0*/  IADD3 R190, P2, R5, R190, RZ ;  /* 0x000000be05be7210 */ /* 0x000fc60007f5e0ff */
[----:B------:R-:W4:Y:S04]  /*15e00*/  LDL.LU R236, [R1+0x654] ;  /* 0x0006540001ec7983 */ /* 0x000f280000300800 */
[----:B------:R-:W-:Y:S04]  /*15e10*/  STL [R1+0x6a0], R247 ;  /* 0x0006a0f701007387 */ /* 0x000fe80000100800 */
[----:B------:R-:W4:Y:S04]  /*15e20*/  LDL.LU R200, [R1+0x678] ;  /* 0x0006780001c87983 */ /* 0x000f280000300800 */
[----:B------:R0:W-:Y:S04]  /*15e30*/  STL [R1+0x674], R190 ;  /* 0x000674be01007387 */ /* 0x0001e80000100800 */
[----:B0-----:R-:W4:Y:S04]  /*15e40*/  LDL.LU R190, [R1+0x64c] ;  /* 0x00064c0001be7983 */ /* 0x001f280000300800 */
[----:B------:R-:W4:Y:S04]  /*15e50*/  LDL.LU R201, [R1+0x670] ;  /* 0x0006700001c97983 */ /* 0x000f280000300800 */
[----:B------:R-:W4:Y:S04]  /*15e60*/  LDL.LU R204, [R1+0x644] ;  /* 0x0006440001cc7983 */ /* 0x000f280000300800 */
[----:B------:R-:W4:Y:S01]  /*15e70*/  LDL.LU R205, [R1+0x668] ;  /* 0x0006680001cd7983 */ /* 0x000f220000300800 */
[----:B------:R-:W-:-:S05]  /*15e80*/  IMAD.X R191, R2, 0x1, R191, P3 ;  /* 0x0000000102bf7824 */ /* 0x000fca00018e06bf */
[----:B------:R0:W-:Y:S04]  /*15e90*/  STL [R1+0x698], R191 ;  /* 0x000698bf01007387 */ /* 0x0001e80000100800 */
[----:B------:R-:W4:Y:S04]  /*15ea0*/  LDL.LU R207, [R1+0x63c] ;  /* 0x00063c0001cf7983 */ /* 0x000f280000300800 */
[----:B0-----:R-:W4:Y:S04]  /*15eb0*/  LDL.LU R191, [R1+0x660] ;  /* 0x0006600001bf7983 */ /* 0x001f280000300800 */
[----:B------:R-:W4:Y:S04]  /*15ec0*/  LDL.LU R209, [R1+0x634] ;  /* 0x0006340001d17983 */ /* 0x000f280000300800 */
[----:B------:R-:W4:Y:S01]  /*15ed0*/  LDL.LU R226, [R1+0x658] ;  /* 0x0006580001e27983 */ /* 0x000f220000300800 */
[----:B------:R-:W-:-:S03]  /*15ee0*/  IADD3 R249, P3, R5, R249, RZ ;  /* 0x000000f905f97210 */ /* 0x000fc60007f7e0ff */
[----:B------:R-:W4:Y:S04]  /*15ef0*/  LDL.LU R227, [R1+0x62c] ;  /* 0x00062c0001e37983 */ /* 0x000f280000300800 */
[----:B------:R0:W-:Y:S04]  /*15f00*/  STL [R1+0x66c], R249 ;  /* 0x00066cf901007387 */ /* 0x0001e80000100800 */
[----:B------:R-:W4:Y:S04]  /*15f10*/  LDL.LU R229, [R1+0x650] ;  /* 0x0006500001e57983 */ /* 0x000f280000300800 */
[----:B------:R-:W4:Y:S04]  /*15f20*/  LDL.LU R237, [R1+0x624] ;  /* 0x0006240001ed7983 */ /* 0x000f280000300800 */
[----:B------:R-:W4:Y:S04]  /*15f30*/  LDL.LU R238, [R1+0x648] ;  /* 0x0006480001ee7983 */ /* 0x000f280000300800 */
[----:B------:R-:W4:Y:S04]  /*15f40*/  LDL.LU R241, [R1+0x61c] ;  /* 0x00061c0001f17983 */ /* 0x000f280000300800 */
[----:B------:R-:W4:Y:S04]  /*15f50*/  LDL.LU R247, [R1+0x640] ;  /* 0x0006400001f77983 */ /* 0x000f280000300800 */
[----:B0-----:R-:W4:Y:S01]  /*15f60*/  LDL.LU R249, [R1+0x614] ;  /* 0x0006140001f97983 */ /* 0x001f220000300800 */
[----:B--2---:R-:W-:-:S05]  /*15f70*/  IMAD.X R246, R2, 0x1, R246, P4 ;  /* 0x0000000102f67824 */ /* 0x004fca00020e06f6 */
[----:B------:R0:W-:Y:S01]  /*15f80*/  STL [R1+0x690], R246 ;  /* 0x000690f601007387 */ /* 0x0001e20000100800 */
[----:B------:R-:W-:-:S03]  /*15f90*/  IADD3 R250, P4, R5, R250, RZ ;  /* 0x000000fa05fa7210 */ /* 0x000fc60007f9e0ff */
[----:B0-----:R-:W2:Y:S04]  /*15fa0*/  LDL.LU R246, [R1+0x638] ;  /* 0x0006380001f67983 */ /* 0x001ea80000300800 */
[----:B------:R0:W-:Y:S04]  /*15fb0*/  STL [R1+0x664], R250 ;  /* 0x000664fa01007387 */ /* 0x0001e80000100800 */
[----:B0-----:R-:W2:Y:S04]  /*15fc0*/  LDL.LU R250, [R1+0x60c] ;  /* 0x00060c0001fa7983 */ /* 0x001ea80000300800 */
[----:B------:R-:W2:Y:S01]  /*15fd0*/  LDL.LU R242, [R1+0x630] ;  /* 0x0006300001f27983 */ /* 0x000ea20000300800 */
[----:B---3--:R-:W-:-:S03]  /*15fe0*/  IMAD.X R245, R2, 0x1, R245, P5 ;  /* 0x0000000102f57824 */ /* 0x008fc600028e06f5 */
[----:B------:R-:W3:Y:S04]  /*15ff0*/  LDL.LU R243, [R1+0x604] ;  /* 0x0006040001f37983 */ /* 0x000ee80000300800 */
[----:B------:R0:W-:Y:S04]  /*16000*/  STL [R1+0x688], R245 ;  /* 0x000688f501007387 */ /* 0x0001e80000100800 */
[----:B------:R-:W3:Y:S01]  /*16010*/  LDL.LU R244, [R1+0x628] ;  /* 0x0006280001f47983 */ /* 0x000ee20000300800 */
[----:B----4-:R-:W-:-:S05]  /*16020*/  IADD3 R248, P5, R5, R248, RZ ;  /* 0x000000f805f87210 */ /* 0x010fca0007fbe0ff */
        /* <DEDUP_REMOVED lines=8> */
[----:B------:R0:W-:Y:S01]  /*160b0*/  STL [R1+0x64c], R190 ;  /* 0x00064cbe01007387 */ /* 0x0001e20000100800 */
[----:B------:R-:W-:-:S03]  /*160c0*/  IMAD.X R201, R2, 0x1, R201, P2 ;  /* 0x0000000102c97824 */ /* 0x000fc600010e06c9 */
[----:B------:R-:W-:Y:S01]  /*160d0*/  STL [R1+0x654], R236 ;  /* 0x000654ec01007387 */ /* 0x000fe20000100800 */
[----:B------:R-:W-:Y:S01]  /*160e0*/  IADD3 R204, P2, R5, R204, RZ ;  /* 0x000000cc05cc7210 */ /* 0x000fe20007f5e0ff */
[C---:B------:R-:W-:Y:S02]  /*160f0*/  IMAD.X R205, R2.reuse, 0x1, R205, P3 ;  /* 0x0000000102cd7824 */ /* 0x040fe400018e06cd */
[----:B0-----:R-:W4:Y:S04]  /*16100*/  LDL.LU R190, [R1+0x5f4] ;  /* 0x0005f40001be7983 */ /* 0x001f280000300800 */
[----:B------:R-:W-:Y:S04]  /*16110*/  STL [R1+0x678], R200 ;  /* 0x000678c801007387 */ /* 0x000fe80000100800 */
[----:B------:R-:W-:Y:S01]  /*16120*/  STL [R1+0x670], R201 ;  /* 0x000670c901007387 */ /* 0x000fe20000100800 */
[----:B------:R-:W-:-:S03]  /*16130*/  IMAD.X R191, R2, 0x1, R191, P4 ;  /* 0x0000000102bf7824 */ /* 0x000fc600020e06bf */
[----:B------:R-:W-:Y:S04]  /*16140*/  STL [R1+0x644], R204 ;  /* 0x000644cc01007387 */ /* 0x000fe80000100800 */
[----:B------:R0:W-:Y:S01]  /*16150*/  STL [R1+0x660], R191 ;  /* 0x000660bf01007387 */ /* 0x0001e20000100800 */
[----:B------:R-:W-:-:S03]  /*16160*/  IADD3 R207, P3, R5, R207, RZ ;  /* 0x000000cf05cf7210 */ /* 0x000fc60007f7e0ff */
[----:B------:R-:W-:Y:S01]  /*16170*/  STL [R1+0x668], R205 ;  /* 0x000668cd01007387 */ /* 0x000fe20000100800 */
[C---:B------:R-:W-:Y:S01]  /*16180*/  IADD3 R209, P4, R5.reuse, R209, RZ ;  /* 0x000000d105d17210 */ /* 0x040fe20007f9e0ff */
[----:B------:R-:W-:Y:S02]  /*16190*/  IMAD.X R226, R2, 0x1, R226, P5 ;  /* 0x0000000102e27824 */ /* 0x000fe400028e06e2 */
[----:B0-----:R-:W4:Y:S01]  /*161a0*/  LDL.LU R191, [R1+0x618] ;  /* 0x0006180001bf7983 */ /* 0x001f220000300800 */
[----:B------:R-:W-:-:S03]  /*161b0*/  IADD3 R227, P5, R5, R227, RZ ;  /* 0x000000e305e37210 */ /* 0x000fc60007fbe0ff */
[----:B------:R-:W-:Y:S01]  /*161c0*/  STL [R1+0x63c], R207 ;  /* 0x00063ccf01007387 */ /* 0x000fe20000100800 */
[----:B------:R-:W-:-:S03]  /*161d0*/  IMAD.X R229, R2, 0x1, R229, P6 ;  /* 0x0000000102e57824 */ /* 0x000fc600030e06e5 */
        /* <DEDUP_REMOVED lines=9> */
[----:B------:R-:W-:Y:S04]  /*16270*/  STL [R1+0x624], R237 ;  /* 0x000624ed01007387 */ /* 0x000fe80000100800 */
[----:B------:R-:W-:Y:S04]  /*16280*/  STL [R1+0x648], R238 ;  /* 0x000648ee01007387 */ /* 0x000fe80000100800 */
[----:B------:R0:W-:Y:S04]  /*16290*/  STL [R1+0x640], R247 ;  /* 0x000640f701007387 */ /* 0x0001e80000100800 */
[----:B------:R-:W-:Y:S04]  /*162a0*/  STL [R1+0x61c], R241 ;  /* 0x00061cf101007387 */ /* 0x000fe80000100800 */
[----:B0-----:R-:W4:Y:S04]  /*162b0*/  LDL.LU R247, [R1+0x5ec] ;  /* 0x0005ec0001f77983 */ /* 0x001f280000300800 */
[----:B------:R0:W-:Y:S04]  /*162c0*/  STL [R1+0x614], R249 ;  /* 0x000614f901007387 */ /* 0x0001e80000100800 */
[----:B0-----:R-:W4:Y:S01]  /*162d0*/  LDL.LU R249, [R1+0x610] ;  /* 0x0006100001f97983 */ /* 0x001f220000300800 */
[----:B--2---:R-:W-:-:S05]  /*162e0*/  IMAD.X R246, R2, 0x1, R246, P3 ;  /* 0x0000000102f67824 */ /* 0x004fca00018e06f6 */
[----:B------:R0:W-:Y:S01]  /*162f0*/  STL [R1+0x638], R246 ;  /* 0x000638f601007387 */ /* 0x0001e20000100800 */
[----:B------:R-:W-:-:S03]  /*16300*/  IADD3 R250, P3, R5, R250, RZ ;  /* 0x000000fa05fa7210 */ /* 0x000fc60007f7e0ff */
[----:B0-----:R-:W2:Y:S01]  /*16310*/  LDL.LU R246, [R1+0x5e4] ;  /* 0x0005e40001f67983 */ /* 0x001ea20000300800 */
[----:B------:R-:W-:-:S03]  /*16320*/  IMAD.X R242, R2, 0x1, R242, P4 ;  /* 0x0000000102f27824 */ /* 0x000fc600020e06f2 */
[----:B------:R0:W-:Y:S01]  /*16330*/  STL [R1+0x60c], R250 ;  /* 0x00060cfa01007387 */ /* 0x0001e20000100800 */
[----:B---3--:R-:W-:-:S03]  /*16340*/  IADD3 R243, P4, R5, R243, RZ ;  /* 0x000000f305f37210 */ /* 0x008fc60007f9e0ff */
[----:B0-----:R-:W3:Y:S01]  /*16350*/  LDL.LU R250, [R1+0x608] ;  /* 0x0006080001fa7983 */ /* 0x001ee20000300800 */
[----:B------:R-:W-:-:S03]  /*16360*/  IMAD.X R244, R2, 0x1, R244, P5 ;  /* 0x0000000102f47824 */ /* 0x000fc600028e06f4 */
[----:B------:R-:W-:Y:S04]  /*16370*/  STL [R1+0x630], R242 ;  /* 0x000630f201007387 */ /* 0x000fe80000100800 */
[----:B------:R-:W-:Y:S04]  /*16380*/  STL [R1+0x604], R243 ;  /* 0x000604f301007387 */ /* 0x000fe80000100800 */
[----:B------:R-:W3:Y:S01]  /*16390*/  LDL.LU R235, [R1+0x5dc] ;  /* 0x0005dc0001eb7983 */ /* 0x000ee20000300800 */
[----:B----4-:R-:W-:-:S03]  /*163a0*/  IADD3 R245, P5, R5, R245, RZ ;  /* 0x000000f505f57210 */ /* 0x010fc60007fbe0ff */
[----:B------:R-:W-:Y:S01]  /*163b0*/  STL [R1+0x628], R244 ;  /* 0x000628f401007387 */ /* 0x000fe20000100800 */
[----:B------:R-:W-:-:S03]  /*163c0*/  IMAD.X R248, R2, 0x1, R248, P6 ;  /* 0x0000000102f87824 */ /* 0x000fc600030e06f8 */
        /* <DEDUP_REMOVED lines=8> */
[----:B------:R-:W-:-:S05]  /*16450*/  IADD3 R190, P6, R5, R190, RZ ;  /* 0x000000be05be7210 */ /* 0x000fca0007fde0ff */
[----:B------:R0:W-:Y:S04]  /*16460*/  STL [R1+0x5f4], R190 ;  /* 0x0005f4be01007387 */ /* 0x0001e80000100800 */
[----:B------:R-:W4:Y:S04]  /*16470*/  LDL.LU R207, [R1+0x5e8] ;  /* 0x0005e80001cf7983 */ /* 0x000f280000300800 */
[----:B0-----:R-:W4:Y:S04]  /*16480*/  LDL.LU R190, [R1+0x5bc] ;  /* 0x0005bc0001be7983 */ /* 0x001f280000300800 */
[----:B------:R-:W4:Y:S04]  /*16490*/  LDL.LU R209, [R1+0x5e0] ;  /* 0x0005e00001d17983 */ /* 0x000f280000300800 */
[----:B------:R-:W4:Y:S04]  /*164a0*/  LDL.LU R226, [R1+0x5b4] ;  /* 0x0005b40001e27983 */ /* 0x000f280000300800 */
[----:B------:R-:W4:Y:S01]  /*164b0*/  LDL.LU R227, [R1+0x5d8] ;  /* 0x0005d80001e37983 */ /* 0x000f220000300800 */
[----:B------:R-:W-:-:S05]  /*164c0*/  IMAD.X R191, R2, 0x1, R191, P1 ;  /* 0x0000000102bf7824 */ /* 0x000fca00008e06bf */
[----:B------:R0:W-:Y:S04]  /*164d0*/  STL [R1+0x618], R191 ;  /* 0x000618bf01007387 */ /* 0x0001e80000100800 */
[----:B------:R-:W4:Y:S04]  /*164e0*/  LDL.LU R229, [R1+0x5ac] ;  /* 0x0005ac0001e57983 */ /* 0x000f280000300800 */
[----:B------:R-:W4:Y:S04]  /*164f0*/  LDL.LU R237, [R1+0x5d0] ;  /* 0x0005d00001ed7983 */ /* 0x000f280000300800 */
[----:B------:R-:W4:Y:S04]  /*16500*/  LDL.LU R238, [R1+0x5a4] ;  /* 0x0005a40001ee7983 */ /* 0x000f280000300800 */
[----:B------:R-:W4:Y:S04]  /*16510*/  LDL.LU R241, [R1+0x5c8] ;  /* 0x0005c80001f17983 */ /* 0x000f280000300800 */
[----:B------:R-:W4:Y:S04]  /*16520*/  LDL.LU R245, [R1+0x59c] ;  /* 0x00059c0001f57983 */ /* 0x000f280000300800 */
[----:B0-----:R-:W4:Y:S01]  /*16530*/  LDL.LU R191, [R1+0x5c0] ;  /* 0x0005c00001bf7983 */ /* 0x001f220000300800 */
[----:B------:R-:W-:-:S05]  /*16540*/  IADD3 R247, P1, R5, R247, RZ ;  /* 0x000000f705f77210 */ /* 0x000fca0007f3e0ff */
[----:B------:R0:W-:Y:S01]  /*16550*/  STL [R1+0x5ec], R247 ;  /* 0x0005ecf701007387 */ /* 0x0001e20000100800 */
[----:B------:R-:W-:-:S03]  /*16560*/  IMAD.X R249, R2, 0x1, R249, P2 ;  /* 0x0000000102f97824 */ /* 0x000fc600010e06f9 */
[----:B0-----:R-:W4:Y:S04]  /*16570*/  LDL.LU R247, [R1+0x594] ;  /* 0x0005940001f77983 */ /* 0x001f280000300800 */
[----:B------:R0:W-:Y:S04]  /*16580*/  STL [R1+0x610], R249 ;  /* 0x000610f901007387 */ /* 0x0001e80000100800 */
[----:B0-----:R-:W4:Y:S04]  /*16590*/  LDL.LU R249, [R1+0x5b8] ;  /* 0x0005b80001f97983 */ /* 0x001f280000300800 */
[----:B------:R-:W4:Y:S04]  /*165a0*/  LDL.LU R242, [R1+0x58c] ;  /* 0x00058c0001f27983 */ /* 0x000f280000300800 */
[----:B------:R-:W4:Y:S01]  /*165b0*/  LDL.LU R243, [R1+0x5b0] ;  /* 0x0005b00001f37983 */ /* 0x000f220000300800 */
[----:B--2---:R-:W-:-:S05]  /*165c0*/  IADD3 R246, P2, R5, R246, RZ ;  /* 0x000000f605f67210 */ /* 0x004fca0007f5e0ff */
[----:B------:R0:W-:Y:S04]  /*165d0*/  STL [R1+0x5e4], R246 ;  /* 0x0005e4f601007387 */ /* 0x0001e80000100800 */
[----:B------:R-:W2:Y:S01]  /*165e0*/  LDL.LU R244, [R1+0x584] ;  /* 0x0005840001f47983 */ /* 0x000ea20000300800 */
[----:B---3--:R-:W-:-:S05]  /*165f0*/  IMAD.X R250, R2, 0x1, R250, P3 ;  /* 0x0000000102fa7824 */ /* 0x008fca00018e06fa */
[----:B------:R1:W-:Y:S04]  /*16600*/  STL [R1+0x608], R250 ;  /* 0x000608fa01007387 */ /* 0x0003e80000100800 */
[----:B0-----:R-:W3:Y:S01]  /*16610*/  LDL.LU R246, [R1+0x5a8] ;  /* 0x0005a80001f67983 */ /* 0x001ee20000300800 */
[----:B------:R-:W-:-:S03]  /*16620*/  IADD3 R235, P3, R5, R235, RZ ;  /* 0x000000eb05eb7210 */ /* 0x000fc60007f7e0ff */
[----:B-1----:R-:W3:Y:S01]  /*16630*/  LDL.LU R250, [R1+0x57c] ;  /* 0x00057c0001fa7983 */ /* 0x002ee20000300800 */
[----:B----4-:R-:W-:-:S03]  /*16640*/  IMAD.X R236, R2, 0x1, R236, P4 ;  /* 0x0000000102ec7824 */ /* 0x010fc600020e06ec */
[----:B------:R-:W-:Y:S01]  /*16650*/  STL [R1+0x5dc], R235 ;  /* 0x0005dceb01007387 */ /* 0x000fe20000100800 */
[----:B------:R-:W-:Y:S01]  /*16660*/  IADD3 R200, P4, R5, R200, RZ ;  /* 0x000000c805c87210 */ /* 0x000fe20007f9e0ff */
[----:B------:R-:W-:-:S05]  /*16670*/  IMAD.X R248, R2, 0x1, R248, P5 ;  /* 0x0000000102f87824 */ /* 0x000fca00028e06f8 */
[----:B------:R0:W-:Y:S01]  /*16680*/  STL [R1+0x5f8], R248 ;  /* 0x0005f8f801007387 */ /* 0x0001e20000100800 */
[----:B------:R-:W-:-:S03]  /*16690*/  IADD3 R201, P5, R5, R201, RZ ;  /* 0x000000c905c97210 */ /* 0x000fc60007fbe0ff */
[----:B------:R-:W-:Y:S01]  /*166a0*/  STL [R1+0x600], R236 ;  /* 0x000600ec01007387 */ /* 0x000fe20000100800 */
[C---:B------:R-:W-:Y:S01]  /*166b0*/  IMAD.X R204, R2.reuse, 0x1, R204, P6 ;  /* 0x0000000102cc7824 */ /* 0x040fe200030e06cc */
[----:B------:R-:W-:Y:S02]  /*166c0*/  IADD3 R205, P6, R5, R205, RZ ;  /* 0x000000cd05cd7210 */ /* 0x000fe40007fde0ff */
[----:B0-----:R-:W4:Y:S04]  /*166d0*/  LDL.LU R248, [R1+0x5a0] ;  /* 0x0005a00001f87983 */ /* 0x001f280000300800 */
[----:B------:R-:W-:Y:S04]  /*166e0*/  STL [R1+0x5d4], R200 ;  /* 0x0005d4c801007387 */ /* 0x000fe80000100800 */
[----:B------:R-:W-:Y:S01]  /*166f0*/  STL [R1+0x5cc], R201 ;  /* 0x0005ccc901007387 */ /* 0x000fe20000100800 */
[----:B------:R-:W-:-:S03]  /*16700*/  IMAD.X R207, R2, 0x1, R207, P1 ;  /* 0x0000000102cf7824 */ /* 0x000fc600008e06cf */
[----:B------:R-:W-:Y:S01]  /*16710*/  STL [R1+0x5f0], R204 ;  /* 0x0005f0cc01007387 */ /* 0x000fe20000100800 */
[----:B------:R-:W-:Y:S01]  /*16720*/  IADD3 R190, P1, R5, R190, RZ ;  /* 0x000000be05be7210 */ /* 0x000fe20007f3e0ff */
[----:B------:R-:W-:-:S04]  /*16730*/  IMAD.X R209, R2, 0x1, R209, P2 ;  /* 0x0000000102d17824 */ /* 0x000fc800010e06d1 */
[----:B------:R0:W-:Y:S01]  /*16740*/  STL [R1+0x5bc], R190 ;  /* 0x0005bcbe01007387 */ /* 0x0001e20000100800 */
[----:B------:R-:W-:-:S03]  /*16750*/  IADD3 R226, P2, R5, R226, RZ ;  /* 0x000000e205e27210 */ /* 0x000fc60007f5e0ff */
[----:B------:R-:W-:Y:S01]  /*16760*/  STL [R1+0x5c4], R205 ;  /* 0x0005c4cd01007387 */ /* 0x000fe20000100800 */
[----:B------:R-:W-:-:S03]  /*16770*/  IMAD.X R227, R2, 0x1, R227, P3 ;  /* 0x0000000102e37824 */ /* 0x000fc600018e06e3 */
[----:B0-----:R-:W4:Y:S04]  /*16780*/  LDL.LU R190, [R1+0x574] ;  /* 0x0005740001be7983 */ /* 0x001f280000300800 */
[----:B------:R-:W-:Y:S01]  /*16790*/  STL [R1+0x5e8], R207 ;  /* 0x0005e8cf01007387 */ /* 0x000fe20000100800 */
        /* <DEDUP_REMOVED lines=11> */
[----:B------:R-:W-:Y:S04]  /*16850*/  STL [R1+0x5a4], R238 ;  /* 0x0005a4ee01007387 */ /* 0x000fe80000100800 */
[----:B------:R0:W-:Y:S04]  /*16860*/  STL [R1+0x59c], R245 ;  /* 0x00059cf501007387 */ /* 0x0001e80000100800 */
[----:B------:R-:W-:Y:S04]  /*16870*/  STL [R1+0x5c8], R241 ;  /* 0x0005c8f101007387 */ /* 0x000fe80000100800 */
[----:B0-----:R-:W4:Y:S04]  /*16880*/  LDL.LU R245, [R1+0x598] ;  /* 0x0005980001f57983 */ /* 0x001f280000300800 */
[----:B------:R0:W-:Y:S04]  /*16890*/  STL [R1+0x5c0], R191 ;  /* 0x0005c0bf01007387 */ /* 0x0001e80000100800 */
[----:B0-----:R-:W4:Y:S01]  /*168a0*/  LDL.LU R191, [R1+0x56c] ;  /* 0x00056c0001bf7983 */ /* 0x001f220000300800 */
[----:B------:R-:W-:-:S05]  /*168b0*/  IADD3 R247, P6, R5, R247, RZ ;  /* 0x000000f705f77210 */ /* 0x000fca0007fde0ff */
[----:B------:R0:W-:Y:S01]  /*168c0*/  STL [R1+0x594], R247 ;  /* 0x000594f701007387 */ /* 0x0001e20000100800 */
[----:B------:R-:W-:-:S03]  /*168d0*/  IMAD.X R249, R2, 0x1, R249, P1 ;  /* 0x0000000102f97824 */ /* 0x000fc600008e06f9 */
[----:B0-----:R-:W4:Y:S04]  /*168e0*/  LDL.LU R247, [R1+0x590] ;  /* 0x0005900001f77983 */ /* 0x001f280000300800 */
[----:B------:R0:W-:Y:S04]  /*168f0*/  STL [R1+0x5b8], R249 ;  /* 0x0005b8f901007387 */ /* 0x0001e80000100800 */
[----:B0-----:R-:W4:Y:S01]  /*16900*/  LDL.LU R249, [R1+0x564] ;  /* 0x0005640001f97983 */ /* 0x001f220000300800 */
[----:B------:R-:W-:Y:S01]  /*16910*/  IADD3 R242, P1, R5, R242, RZ ;  /* 0x000000f205f27210 */ /* 0x000fe20007f3e0ff */
[----:B------:R-:W-:-:S04]  /*16920*/  IMAD.X R243, R2, 0x1, R243, P2 ;  /* 0x0000000102f37824 */ /* 0x000fc800010e06f3 */
[----:B------:R-:W-:Y:S04]  /*16930*/  STL [R1+0x58c], R242 ;  /* 0x00058cf201007387 */ /* 0x000fe80000100800 */
[----:B------:R-:W-:Y:S04]  /*16940*/  STL [R1+0x5b0], R243 ;  /* 0x0005b0f301007387 */ /* 0x000fe80000100800 */
[----:B------:R-:W4:Y:S01]  /*16950*/  LDL.LU R235, [R1+0x588] ;  /* 0x0005880001eb7983 */ /* 0x000f220000300800 */
[----:B--2---:R-:W-:-:S05]  /*16960*/  IADD3 R244, P2, R5, R244, RZ ;  /* 0x000000f405f47210 */ /* 0x004fca0007f5e0ff */
[----:B------:R-:W-:Y:S04]  /*16970*/  STL [R1+0x584], R244 ;  /* 0x000584f401007387 */ /* 0x000fe80000100800 */
[----:B------:R-:W2:Y:S01]  /*16980*/  LDL.LU R236, [R1+0x55c] ;  /* 0x00055c0001ec7983 */ /* 0x000ea20000300800 */
[----:B---3--:R-:W-:Y:S01]  /*16990*/  IMAD.X R246, R2, 0x1, R246, P3 ;  /* 0x0000000102f67824 */ /* 0x008fe200018e06f6 */
[----:B------:R-:W-:-:S04]  /*169a0*/  IADD3 R250, P3, R5, R250, RZ ;  /* 0x000000fa05fa7210 */ /* 0x000fc80007f7e0ff */
[----:B------:R-:W-:Y:S04]  /*169b0*/  STL [R1+0x5a8], R246 ;  /* 0x0005a8f601007387 */ /* 0x000fe80000100800 */
[----:B------:R-:W3:Y:S04]  /*169c0*/  LDL.LU R200, [R1+0x580] ;  /* 0x0005800001c87983 */ /* 0x000ee80000300800 */
[----:B------:R0:W-:Y:S04]  /*169d0*/  STL [R1+0x57c], R250 ;  /* 0x00057cfa01007387 */ /* 0x0001e80000100800 */
[----:B0-----:R-:W3:Y:S04]  /*169e0*/  LDL.LU R250, [R1+0x554] ;  /* 0x0005540001fa7983 */ /* 0x001ee80000300800 */
[----:B------:R-:W3:Y:S04]  /*169f0*/  LDL.LU R201, [R1+0x578] ;  /* 0x0005780001c97983 */ /* 0x000ee80000300800 */
[----:B------:R-:W3:Y:S04]  /*16a00*/  LDL.LU R204, [R1+0x54c] ;  /* 0x00054c0001cc7983 */ /* 0x000ee80000300800 */
[----:B------:R-:W3:Y:S01]  /*16a10*/  LDL.LU R205, [R1+0x570] ;  /* 0x0005700001cd7983 */ /* 0x000ee20000300800 */
[----:B----4-:R-:W-:-:S05]  /*16a20*/  IMAD.X R248, R2, 0x1, R248, P4 ;  /* 0x0000000102f87824 */ /* 0x010fca00020e06f8 */
[----:B------:R0:W-:Y:S04]  /*16a30*/  STL [R1+0x5a0], R248 ;  /* 0x0005a0f801007387 */ /* 0x0001e80000100800 */
[----:B------:R-:W4:Y:S04]  /*16a40*/  LDL.LU R207, [R1+0x544] ;  /* 0x0005440001cf7983 */ /* 0x000f280000300800 */
[----:B0-----:R-:W4:Y:S04]  /*16a50*/  LDL.LU R248, [R1+0x568] ;  /* 0x0005680001f87983 */ /* 0x001f280000300800 */
[----:B------:R-:W4:Y:S04]  /*16a60*/  LDL.LU R209, [R1+0x53c] ;  /* 0x00053c0001d17983 */ /* 0x000f280000300800 */
[----:B------:R-:W4:Y:S04]  /*16a70*/  LDL.LU R226, [R1+0x560] ;  /* 0x0005600001e27983 */ /* 0x000f280000300800 */
[----:B------:R-:W4:Y:S01]  /*16a80*/  LDL.LU R227, [R1+0x534] ;  /* 0x0005340001e37983 */ /* 0x000f220000300800 */
[----:B------:R-:W-:-:S05]  /*16a90*/  IADD3 R190, P4, R5, R190, RZ ;  /* 0x000000be05be7210 */ /* 0x000fca0007f9e0ff */
[----:B------:R0:W-:Y:S04]  /*16aa0*/  STL [R1+0x574], R190 ;  /* 0x000574be01007387 */ /* 0x0001e80000100800 */
[----:B------:R-:W4:Y:S04]  /*16ab0*/  LDL.LU R229, [R1+0x558] ;  /* 0x0005580001e57983 */ /* 0x000f280000300800 */
[----:B------:R-:W4:Y:S04]  /*16ac0*/  LDL.LU R237, [R1+0x52c] ;  /* 0x00052c0001ed7983 */ /* 0x000f280000300800 */
[----:B------:R-:W4:Y:S04]  /*16ad0*/  LDL.LU R238, [R1+0x550] ;  /* 0x0005500001ee7983 */ /* 0x000f280000300800 */
[----:B------:R-:W4:Y:S04]  /*16ae0*/  LDL.LU R241, [R1+0x524] ;  /* 0x0005240001f17983 */ /* 0x000f280000300800 */
[----:B------:R-:W4:Y:S04]  /*16af0*/  LDL.LU R246, [R1+0x548] ;  /* 0x0005480001f67983 */ /* 0x000f280000300800 */
[----:B0-----:R-:W4:Y:S04]  /*16b00*/  LDL.LU R190, [R1+0x51c] ;  /* 0x00051c0001be7983 */ /* 0x001f280000300800 */
[----:B------:R-:W4:Y:S01]  /*16b10*/  LDL.LU R242, [R1+0x540] ;  /* 0x0005400001f27983 */ /* 0x000f220000300800 */
[----:B------:R-:W-:Y:S01]  /*16b20*/  IMAD.X R245, R2, 0x1, R245, P5 ;  /* 0x0000000102f57824 */ /* 0x000fe200028e06f5 */
[----:B------:R-:W-:-:S05]  /*16b30*/  IADD3 R191, P5, R5, R191, RZ ;  /* 0x000000bf05bf7210 */ /* 0x000fca0007fbe0ff */
[----:B------:R0:W-:Y:S04]  /*16b40*/  STL [R1+0x56c], R191 ;  /* 0x00056cbf01007387 */ /* 0x0001e80000100800 */
[----:B------:R1:W-:Y:S04]  /*16b50*/  STL [R1+0x598], R245 ;  /* 0x000598f501007387 */ /* 0x0003e80000100800 */
[----:B0-----:R-:W4:Y:S01]  /*16b60*/  LDL.LU R191, [R1+0x514] ;  /* 0x0005140001bf7983 */ /* 0x001f220000300800 */
[----:B------:R-:W-:-:S03]  /*16b70*/  IMAD.X R247, R2, 0x1, R247, P6 ;  /* 0x0000000102f77824 */ /* 0x000fc600030e06f7 */
[----:B------:R-:W4:Y:S04]  /*16b80*/  LDL.LU R243, [R1+0x538] ;  /* 0x0005380001f37983 */ /* 0x000f280000300800 */
[----:B------:R-:W4:Y:S04]  /*16b90*/  LDL.LU R244, [R1+0x50c] ;  /* 0x00050c0001f47983 */ /* 0x000f280000300800 */
[----:B------:R0:W-:Y:S01]  /*16ba0*/  STL [R1+0x590], R247 ;  /* 0x000590f701007387 */ /* 0x0001e20000100800 */
[----:B------:R-:W-:-:S03]  /*16bb0*/  IADD3 R249, P6, R5, R249, RZ ;  /* 0x000000f905f97210 */ /* 0x000fc60007fde0ff */
[----:B-1----:R-:W4:Y:S04]  /*16bc0*/  LDL.LU R245, [R1+0x530] ;  /* 0x0005300001f57983 */ /* 0x002f280000300800 */
[----:B------:R1:W-:Y:S04]  /*16bd0*/  STL [R1+0x564], R249 ;  /* 0x000564f901007387 */ /* 0x0003e80000100800 */
[----:B0-----:R-:W4:Y:S04]  /*16be0*/  LDL.LU R247, [R1+0x504] ;  /* 0x0005040001f77983 */ /* 0x001f280000300800 */
[----:B-1----:R-:W4:Y:S01]  /*16bf0*/  LDL.LU R249, [R1+0x528] ;  /* 0x0005280001f97983 */ /* 0x002f220000300800 */
[----:B------:R-:W-:-:S05]  /*16c00*/  IMAD.X R235, R2, 0x1, R235, P1 ;  /* 0x0000000102eb7824 */ /* 0x000fca00008e06eb */
[----:B------:R-:W-:Y:S01]  /*16c10*/  STL [R1+0x588], R235 ;  /* 0x000588eb01007387 */ /* 0x000fe20000100800 */
[C---:B--2---:R-:W-:Y:S01]  /*16c20*/  IADD3 R236, P1, R5.reuse, R236, RZ ;  /* 0x000000ec05ec7210 */ /* 0x044fe20007f3e0ff */
[C---:B---3--:R-:W-:Y:S01]  /*16c30*/  IMAD.X R200, R2.reuse, 0x1, R200, P2 ;  /* 0x0000000102c87824 */ /* 0x048fe200010e06c8 */
[----:B------:R-:W-:Y:S01]  /*16c40*/  IADD3 R250, P2, R5, R250, RZ ;  /* 0x000000fa05fa7210 */ /* 0x000fe20007f5e0ff */
[----:B------:R-:W-:-:S04]  /*16c50*/  IMAD.X R201, R2, 0x1, R201, P3 ;  /* 0x0000000102c97824 */ /* 0x000fc800018e06c9 */
[----:B------:R0:W-:Y:S01]  /*16c60*/  STL [R1+0x554], R250 ;  /* 0x000554fa01007387 */ /* 0x0001e20000100800 */
[----:B------:R-:W-:-:S03]  /*16c70*/  IADD3 R204, P3, R5, R204, RZ ;  /* 0x000000cc05cc7210 */ /* 0x000fc60007f7e0ff */
[----:B------:R-:W-:Y:S01]  /*16c80*/  STL [R1+0x55c], R236 ;  /* 0x00055cec01007387 */ /* 0x000fe20000100800 */
[----:B------:R-:W-:-:S03]  /*16c90*/  IMAD.X R205, R2, 0x1, R205, P4 ;  /* 0x0000000102cd7824 */ /* 0x000fc600020e06cd */
[----:B0-----:R-:W2:Y:S04]  /*16ca0*/  LDL.LU R250, [R1+0x4fc] ;  /* 0x0004fc0001fa7983 */ /* 0x001ea80000300800 */
[----:B------:R-:W-:Y:S04]  /*16cb0*/  STL [R1+0x580], R200 ;  /* 0x000580c801007387 */ /* 0x000fe80000100800 */
[----:B------:R-:W-:Y:S04]  /*16cc0*/  STL [R1+0x578], R201 ;  /* 0x000578c901007387 */ /* 0x000fe80000100800 */
[----:B------:R-:W-:Y:S01]  /*16cd0*/  STL [R1+0x54c], R204 ;  /* 0x00054ccc01007387 */ /* 0x000fe20000100800 */
[C---:B----4-:R-:W-:Y:S01]  /*16ce0*/  IADD3 R207, P4, R5.reuse, R207, RZ ;  /* 0x000000cf05cf7210 */ /* 0x050fe20007f9e0ff */
[----:B------:R-:W-:Y:S01]  /*16cf0*/  IMAD.X R248, R2, 0x1, R248, P5 ;  /* 0x0000000102f87824 */ /* 0x000fe200028e06f8 */
[----:B------:R-:W-:-:S04]  /*16d00*/  IADD3 R209, P5, R5, R209, RZ ;  /* 0x000000d105d17210 */ /* 0x000fc80007fbe0ff */
[----:B------:R0:W-:Y:S01]  /*16d10*/  STL [R1+0x568], R248 ;  /* 0x000568f801007387 */ /* 0x0001e20000100800 */
[----:B------:R-:W-:-:S03]  /*16d20*/  IMAD.X R226, R2, 0x1, R226, P6 ;  /* 0x0000000102e27824 */ /* 0x000fc600030e06e2 */
[----:B------:R-:W-:Y:S01]  /*16d30*/  STL [R1+0x570], R205 ;  /* 0x000570cd01007387 */ /* 0x000fe20000100800 */
[----:B------:R-:W-:-:S03]  /*16d40*/  IADD3 R227, P6, R5, R227, RZ ;  /* 0x000000e305e37210 */ /* 0x000fc60007fde0ff */
[----:B0-----:R-:W3:Y:S04]  /*16d50*/  LDL.LU R248, [R1+0x520] ;  /* 0x0005200001f87983 */ /* 0x001ee80000300800 */
[----:B------:R-:W-:Y:S04]  /*16d60*/  STL [R1+0x544], R207 ;  /* 0x000544cf01007387 */ /* 0x000fe80000100800 */
        /* <DEDUP_REMOVED lines=12> */
[----:B------:R0:W-:Y:S04]  /*16e30*/  STL [R1+0x548], R246 ;  /* 0x000548f601007387 */ /* 0x0001e80000100800 */
[----:B------:R-:W-:Y:S01]  /*16e40*/  STL [R1+0x524], R241 ;  /* 0x000524f101007387 */ /* 0x000fe20000100800 */
[----:B------:R-:W-:-:S03]  /*16e50*/  IMAD.X R242, R2, 0x1, R242, P4 ;  /* 0x0000000102f27824 */ /* 0x000fc600020e06f2 */
[----:B0-----:R-:W4:Y:S04]  /*16e60*/  LDL.LU R246, [R1+0x4f4] ;  /* 0x0004f40001f67983 */ /* 0x001f280000300800 */
[----:B------:R0:W-:Y:S04]  /*16e70*/  STL [R1+0x51c], R190 ;  /* 0x00051cbe01007387 */ /* 0x0001e80000100800 */
[----:B0-----:R-:W4:Y:S01]  /*16e80*/  LDL.LU R190, [R1+0x518] ;  /* 0x0005180001be7983 */ /* 0x001f220000300800 */
[----:B------:R-:W-:Y:S01]  /*16e90*/  IADD3 R191, P4, R5, R191, RZ ;  /* 0x000000bf05bf7210 */ /* 0x000fe20007f9e0ff */
[----:B------:R-:W-:-:S04]  /*16ea0*/  IMAD.X R243, R2, 0x1, R243, P5 ;  /* 0x0000000102f37824 */ /* 0x000fc800028e06f3 */
[----:B------:R0:W-:Y:S01]  /*16eb0*/  STL [R1+0x514], R191 ;  /* 0x000514bf01007387 */ /* 0x0001e20000100800 */
[----:B------:R-:W-:-:S03]  /*16ec0*/  IADD3 R244, P5, R5, R244, RZ ;  /* 0x000000f405f47210 */ /* 0x000fc60007fbe0ff */
[----:B0-----:R-:W4:Y:S01]  /*16ed0*/  LDL.LU R191, [R1+0x4ec] ;  /* 0x0004ec0001bf7983 */ /* 0x001f220000300800 */
[----:B------:R-:W-:-:S03]  /*16ee0*/  IMAD.X R245, R2, 0x1, R245, P6 ;  /* 0x0000000102f57824 */ /* 0x000fc600030e06f5 */
[----:B------:R-:W-:Y:S04]  /*16ef0*/  STL [R1+0x540], R242 ;  /* 0x000540f201007387 */ /* 0x000fe80000100800 */
[----:B------:R-:W-:Y:S01]  /*16f00*/  STL [R1+0x538], R243 ;  /* 0x000538f301007387 */ /* 0x000fe20000100800 */
[----:B------:R-:W-:-:S03]  /*16f10*/  IADD3 R247, P6, R5, R247, RZ ;  /* 0x000000f705f77210 */ /* 0x000fc60007fde0ff */
[----:B------:R-:W-:Y:S01]  /*16f20*/  STL [R1+0x50c], R244 ;  /* 0x00050cf401007387 */ /* 0x000fe20000100800 */
[----:B------:R-:W-:-:S03]  /*16f30*/  IMAD.X R249, R2, 0x1, R249, P1 ;  /* 0x0000000102f97824 */ /* 0x000fc600008e06f9 */
        /* <DEDUP_REMOVED lines=13> */
[----:B0-----:R-:W2:Y:S04]  /*17010*/  LDL.LU R250, [R1+0x4f0] ;  /* 0x0004f00001fa7983 */ /* 0x001ea80000300800 */
[----:B------:R-:W2:Y:S04]  /*17020*/  LDL.LU R207, [R1+0x4c4] ;  /* 0x0004c40001cf7983 */ /* 0x000ea80000300800 */
[----:B------:R-:W2:Y:S04]  /*17030*/  LDL.LU R209, [R1+0x4e8] ;  /* 0x0004e80001d17983 */ /* 0x000ea80000300800 */
[----:B------:R-:W2:Y:S01]  /*17040*/  LDL.LU R226, [R1+0x4bc] ;  /* 0x0004bc0001e27983 */ /* 0x000ea20000300800 */
[----:B---3--:R-:W-:-:S05]  /*17050*/  IMAD.X R248, R2, 0x1, R248, P2 ;  /* 0x0000000102f87824 */ /* 0x008fca00010e06f8 */
[----:B------:R0:W-:Y:S04]  /*17060*/  STL [R1+0x520], R248 ;  /* 0x000520f801007387 */ /* 0x0001e80000100800 */
[----:B------:R-:W3:Y:S04]  /*17070*/  LDL.LU R227, [R1+0x4e0] ;  /* 0x0004e00001e37983 */ /* 0x000ee80000300800 */
[----:B------:R-:W3:Y:S04]  /*17080*/  LDL.LU R229, [R1+0x4b4] ;  /* 0x0004b40001e57983 */ /* 0x000ee80000300800 */
[----:B------:R-:W3:Y:S04]  /*17090*/  LDL.LU R237, [R1+0x4d8] ;  /* 0x0004d80001ed7983 */ /* 0x000ee80000300800 */
[----:B------:R-:W3:Y:S04]  /*170a0*/  LDL.LU R238, [R1+0x4ac] ;  /* 0x0004ac0001ee7983 */ /* 0x000ee80000300800 */
[----:B------:R-:W3:Y:S04]  /*170b0*/  LDL.LU R247, [R1+0x4d0] ;  /* 0x0004d00001f77983 */ /* 0x000ee80000300800 */
[----:B0-----:R-:W3:Y:S04]  /*170c0*/  LDL.LU R248, [R1+0x4a4] ;  /* 0x0004a40001f87983 */ /* 0x001ee80000300800 */
[----:B------:R-:W3:Y:S01]  /*170d0*/  LDL.LU R241, [R1+0x4c8] ;  /* 0x0004c80001f17983 */ /* 0x000ee20000300800 */
[----:B----4-:R-:W-:Y:S01]  /*170e0*/  IADD3 R246, P2, R5, R246, RZ ;  /* 0x000000f605f67210 */ /* 0x010fe20007f5e0ff */
[----:B------:R-:W-:-:S05]  /*170f0*/  IMAD.X R190, R2, 0x1, R190, P3 ;  /* 0x0000000102be7824 */ /* 0x000fca00018e06be */
[----:B------:R0:W-:Y:S04]  /*17100*/  STL [R1+0x518], R190 ;  /* 0x000518be01007387 */ /* 0x0001e80000100800 */
        /* <DEDUP_REMOVED lines=8> */
[----:B-1----:R-:W4:Y:S01]  /*17190*/  LDL.LU R246, [R1+0x4b0] ;  /* 0x0004b00001f67983 */ /* 0x002f220000300800 */
[----:B------:R-:W-:-:S03]  /*171a0*/  IMAD.X R234, R2, 0x1, R234, P4 ;  /* 0x0000000102ea7824 */ /* 0x000fc600020e06ea */
[----:B0-----:R-:W4:Y:S04]  /*171b0*/  LDL.LU R191, [R1+0x484] ;  /* 0x0004840001bf7983 */ /* 0x001f280000300800 */
[----:B------:R-:W-:Y:S01]  /*171c0*/  STL [R1+0x510], R234 ;  /* 0x000510ea01007387 */ /* 0x000fe20000100800 */
[C---:B------:R-:W-:Y:S01]  /*171d0*/  IADD3 R235, P4, R5.reuse, R235, RZ ;  /* 0x000000eb05eb7210 */ /* 0x040fe20007f9e0ff */
[----:B------:R-:W-:Y:S01]  /*171e0*/  IMAD.X R236, R2, 0x1, R236, P5 ;  /* 0x0000000102ec7824 */ /* 0x000fe200028e06ec */
[----:B------:R-:W-:-:S05]  /*171f0*/  IADD3 R249, P5, R5, R249, RZ ;  /* 0x000000f905f97210 */ /* 0x000fca0007fbe0ff */
        /* <DEDUP_REMOVED lines=8> */
[----:B------:R-:W-:Y:S01]  /*17280*/  STL [R1+0x4d4], R201 ;  /* 0x0004d4c901007387 */ /* 0x000fe20000100800 */
[C---:B--2---:R-:W-:Y:S01]  /*17290*/  IADD3 R205, P1, R5.reuse, R205, RZ ;  /* 0x000000cd05cd7210 */ /* 0x044fe20007f3e0ff */
[----:B------:R-:W-:Y:S01]  /*172a0*/  IMAD.X R250, R2, 0x1, R250, P2 ;  /* 0x0000000102fa7824 */ /* 0x000fe200010e06fa */
[----:B------:R-:W-:-:S04]  /*172b0*/  IADD3 R207, P2, R5, R207, RZ ;  /* 0x000000cf05cf7210 */ /* 0x000fc80007f5e0ff */
[----:B------:R0:W-:Y:S01]  /*172c0*/  STL [R1+0x4f0], R250 ;  /* 0x0004f0fa01007387 */ /* 0x0001e20000100800 */
[----:B------:R-:W-:-:S03]  /*172d0*/  IMAD.X R209, R2, 0x1, R209, P3 ;  /* 0x0000000102d17824 */ /* 0x000fc600018e06d1 */
[----:B------:R-:W-:Y:S01]  /*172e0*/  STL [R1+0x4f8], R204 ;  /* 0x0004f8cc01007387 */ /* 0x000fe20000100800 */
[----:B------:R-:W-:-:S03]  /*172f0*/  IADD3 R226, P3, R5, R226, RZ ;  /* 0x000000e205e27210 */ /* 0x000fc60007f7e0ff */
[----:B0-----:R-:W2:Y:S04]  /*17300*/  LDL.LU R250, [R1+0x47c] ;  /* 0x00047c0001fa7983 */ /* 0x001ea80000300800 */
[----:B------:R-:W-:Y:S04]  /*17310*/  STL [R1+0x4cc], R205 ;  /* 0x0004cccd01007387 */ /* 0x000fe80000100800 */
[----:B------:R-:W-:Y:S04]  /*17320*/  STL [R1+0x4c4], R207 ;  /* 0x0004c4cf01007387 */ /* 0x000fe80000100800 */
[----:B------:R-:W-:Y:S01]  /*17330*/  STL [R1+0x4e8], R209 ;  /* 0x0004e8d101007387 */ /* 0x000fe20000100800 */
[----:B---3--:R-:W-:-:S03]  /*17340*/  IMAD.X R227, R2, 0x1, R227, P4 ;  /* 0x0000000102e37824 */ /* 0x008fc600020e06e3 */
        /* <DEDUP_REMOVED lines=9> */
[----:B------:R0:W-:Y:S04]  /*173e0*/  STL [R1+0x4d0], R247 ;  /* 0x0004d0f701007387 */ /* 0x0001e80000100800 */
[----:B------:R-:W-:Y:S01]  /*173f0*/  STL [R1+0x4ac], R238 ;  /* 0x0004acee01007387 */ /* 0x000fe20000100800 */
[----:B------:R-:W-:-:S03]  /*17400*/  IMAD.X R241, R2, 0x1, R241, P1 ;  /* 0x0000000102f17824 */ /* 0x000fc600008e06f1 */
[----:B0-----:R-:W3:Y:S04]  /*17410*/  LDL.LU R247, [R1+0x4a0] ;  /* 0x0004a00001f77983 */ /* 0x001ee80000300800 */
[----:B------:R0:W-:Y:S04]  /*17420*/  STL [R1+0x4a4], R248 ;  /* 0x0004a4f801007387 */ /* 0x0001e80000100800 */
[----:B0-----:R-:W3:Y:S01]  /*17430*/  LDL.LU R248, [R1+0x474] ;  /* 0x0004740001f87983 */ /* 0x001ee20000300800 */
[----:B----4-:R-:W-:Y:S01]  /*17440*/  IADD3 R190, P1, R5, R190, RZ ;  /* 0x000000be05be7210 */ /* 0x010fe20007f3e0ff */
[----:B------:R-:W-:-:S04]  /*17450*/  IMAD.X R242, R2, 0x1, R242, P2 ;  /* 0x0000000102f27824 */ /* 0x000fc800010e06f2 */
[----:B------:R0:W-:Y:S01]  /*17460*/  STL [R1+0x49c], R190 ;  /* 0x00049cbe01007387 */ /* 0x0001e20000100800 */
[C---:B------:R-:W-:Y:S01]  /*17470*/  IADD3 R243, P2, R5.reuse, R243, RZ ;  /* 0x000000f305f37210 */ /* 0x040fe20007f5e0ff */
[----:B------:R-:W-:Y:S02]  /*17480*/  IMAD.X R244, R2, 0x1, R244, P3 ;  /* 0x0000000102f47824 */ /* 0x000fe400018e06f4 */
[----:B0-----:R-:W4:Y:S04]  /*17490*/  LDL.LU R190, [R1+0x498] ;  /* 0x0004980001be7983 */ /* 0x001f280000300800 */
[----:B------:R-:W-:Y:S04]  /*174a0*/  STL [R1+0x4c8], R241 ;  /* 0x0004c8f101007387 */ /* 0x000fe80000100800 */
[----:B------:R-:W-:Y:S01]  /*174b0*/  STL [R1+0x4c0], R242 ;  /* 0x0004c0f201007387 */ /* 0x000fe20000100800 */
[----:B------:R-:W-:-:S03]  /*174c0*/  IADD3 R245, P3, R5, R245, RZ ;  /* 0x000000f505f57210 */ /* 0x000fc60007f7e0ff */
        /* <DEDUP_REMOVED lines=28> */
[----:B0-----:R-:W2:Y:S04]  /*17690*/  LDL.LU R250, [R1+0x450] ;  /* 0x0004500001fa7983 */ /* 0x001ea80000300800 */
[----:B------:R-:W2:Y:S01]  /*176a0*/  LDL.LU R241, [R1+0x834] ;  /* 0x0008340001f17983 */ /* 0x000ea20000300800 */
[----:B---3--:R-:W-:Y:S01]  /*176b0*/  IMAD.X R247, R2, 0x1, R247, P6 ;  /* 0x0000000102f77824 */ /* 0x008fe200030e06f7 */
[----:B------:R-:W-:-:S05]  /*176c0*/  IADD3 R248, P6, R5, R248, RZ ;  /* 0x000000f805f87210 */ /* 0x000fca0007fde0ff */
[----:B------:R0:W-:Y:S04]  /*176d0*/  STL [R1+0x474], R248 ;  /* 0x000474f801007387 */ /* 0x0001e80000100800 */
        /* <DEDUP_REMOVED lines=8> */
[----:B-1----:R-:W4:Y:S04]  /*17760*/  LDL.LU R247, [R1+0x820] ;  /* 0x0008200001f77983 */ /* 0x002f280000300800 */
[----:B0-----:R-:W4:Y:S01]  /*17770*/  LDL.LU R190, [R1+0x430] ;  /* 0x0004300001be7983 */ /* 0x001f220000300800 */
[----:B------:R-:W-:-:S05]  /*17780*/  IADD3 R234, P1, R5, R234, RZ ;  /* 0x000000ea05ea7210 */ /* 0x000fca0007f3e0ff */
[----:B------:R-:W-:Y:S01]  /*17790*/  STL [R1+0x46c], R234 ;  /* 0x00046cea01007387 */ /* 0x000fe20000100800 */
[C---:B------:R-:W-:Y:S01]  /*177a0*/  IMAD.X R235, R2.reuse, 0x1, R235, P2 ;  /* 0x0000000102eb7824 */ /* 0x040fe200010e06eb */
[----:B------:R-:W-:Y:S01]  /*177b0*/  IADD3 R236, P2, R5, R236, RZ ;  /* 0x000000ec05ec7210 */ /* 0x000fe20007f5e0ff */
[----:B------:R-:W-:-:S05]  /*177c0*/  IMAD.X R191, R2, 0x1, R191, P3 ;  /* 0x0000000102bf7824 */ /* 0x000fca00018e06bf */
[----:B------:R0:W-:Y:S01]  /*177d0*/  STL [R1+0x488], R191 ;  /* 0x000488bf01007387 */ /* 0x0001e20000100800 */
[----:B------:R-:W-:-:S03]  /*177e0*/  IADD3 R200, P3, R5, R200, RZ ;  /* 0x000000c805c87210 */ /* 0x000fc60007f7e0ff */
[----:B------:R-:W-:Y:S01]  /*177f0*/  STL [R1+0x490], R235 ;  /* 0x000490eb01007387 */ /* 0x000fe20000100800 */
[----:B------:R-:W-:-:S03]  /*17800*/  IMAD.X R201, R2, 0x1, R201, P4 ;  /* 0x0000000102c97824 */ /* 0x000fc600020e06c9 */
[----:B0-----:R-:W4:Y:S01]  /*17810*/  LDL.LU R191, [R1+0x41c] ;  /* 0x00041c0001bf7983 */ /* 0x001f220000300800 */
[----:B------:R-:W-:-:S03]  /*17820*/  IADD3 R204, P4, R5, R204, RZ ;  /* 0x000000cc05cc7210 */ /* 0x000fc60007f9e0ff */
[----:B------:R-:W-:Y:S01]  /*17830*/  STL [R1+0x464], R236 ;  /* 0x000464ec01007387 */ /* 0x000fe20000100800 */
[----:B------:R-:W-:-:S03]  /*17840*/  IMAD.X R205, R2, 0x1, R205, P5 ;  /* 0x0000000102cd7824 */ /* 0x000fc600028e06cd */
        /* <DEDUP_REMOVED lines=23> */
[----:B------:R-:W-:Y:S01]  /*179c0*/  STL [R1+0x458], R238 ;  /* 0x000458ee01007387 */ /* 0x000fe20000100800 */
[----:B------:R-:W-:-:S03]  /*179d0*/  IADD3 R241, P4, R241, UR9, RZ ;  /* 0x00000009f1f17c10 */ /* 0x000fc6000ff9e0ff */
[----:B0-----:R-:W2:Y:S04]  /*179e0*/  LDL.LU R246, [R1+0x414] ;  /* 0x0004140001f67983 */ /* 0x001ea80000300800 */
[----:B------:R0:W-:Y:S04]  /*179f0*/  STL [R1+0x450], R250 ;  /* 0x000450fa01007387 */ /* 0x0001e80000100800 */
[----:B0-----:R-:W2:Y:S01]  /*17a00*/  LDL.LU R250, [R1+0x830] ;  /* 0x0008300001fa7983 */ /* 0x001ea20000300800 */
[----:B---3--:R-:W-:Y:S01]  /*17a10*/  IMAD.X R248, R2, 0x1, R248, P5 ;  /* 0x0000000102f87824 */ /* 0x008fe200028e06f8 */
[----:B------:R-:W-:-:S04]  /*17a20*/  IADD3 R242, P5, R242, UR9, RZ ;  /* 0x00000009f2f27c10 */ /* 0x000fc8000ffbe0ff */
[----:B------:R0:W-:Y:S01]  /*17a30*/  STL [R1+0x448], R248 ;  /* 0x000448f801007387 */ /* 0x0001e20000100800 */
[----:B------:R-:W-:Y:S01]  /*17a40*/  IMAD.X R243, R2, 0x1, R243, P6 ;  /* 0x0000000102f37824 */ /* 0x000fe200030e06f3 */
[----:B------:R-:W-:Y:S02]  /*17a50*/  IADD3 R244, P6, R244, UR9, RZ ;  /* 0x00000009f4f47c10 */ /* 0x000fe4000ffde0ff */
[----:B0-----:R-:W3:Y:S04]  /*17a60*/  LDL.LU R248, [R1+0x40c] ;  /* 0x00040c0001f87983 */ /* 0x001ee80000300800 */
[----:B------:R-:W-:Y:S04]  /*17a70*/  STL [R1+0x834], R241 ;  /* 0x000834f101007387 */ /* 0x000fe80000100800 */
[----:B------:R-:W-:Y:S01]  /*17a80*/  STL [R1+0x82c], R242 ;  /* 0x00082cf201007387 */ /* 0x000fe20000100800 */
[----:B----4-:R-:W-:-:S03]  /*17a90*/  IMAD.X R245, R2, 0x1, R245, P1 ;  /* 0x0000000102f57824 */ /* 0x010fc600008e06f5 */
[----:B------:R-:W-:Y:S01]  /*17aa0*/  STL [R1+0x440], R243 ;  /* 0x000440f301007387 */ /* 0x000fe20000100800 */
[----:B------:R-:W-:-:S03]  /*17ab0*/  IADD3 R247, P1, R247, UR9, RZ ;  /* 0x00000009f7f77c10 */ /* 0x000fc6000ff3e0ff */
        /* <DEDUP_REMOVED lines=12> */
[----:B------:R-:W-:-:S05]  /*17b80*/  IADD3 R191, P2, R191, UR9, RZ ;  /* 0x00000009bfbf7c10 */ /* 0x000fca000ff5e0ff */
        /* <DEDUP_REMOVED lines=15> */
[----:B--2---:R-:W-:-:S02]  /*17c80*/  IADD3 R246, P3, R246, UR9, RZ ;  /* 0x00000009f6f67c10 */ /* 0x004fc4000ff7e0ff */
[----:B------:R-:W-:-:S05]  /*17c90*/  IADD3.X R250, R250, UR42, RZ, P4, !PT ;  /* 0x0000002afafa7c10 */ /* 0x000fca000a7fe4ff */
[----:B------:R0:W-:Y:S04]  /*17ca0*/  STL [R1+0x830], R250 ;  /* 0x000830fa01007387 */ /* 0x0001e80000100800 */
[----:B------:R1:W-:Y:S04]  /*17cb0*/  STL [R1+0x414], R246 ;  /* 0x000414f601007387 */ /* 0x0003e80000100800 */
[----:B0-----:R-:W2:Y:S04]  /*17cc0*/  LDL.LU R250, [R1+0x3b8] ;  /* 0x0003b80001fa7983 */ /* 0x001ea80000300800 */
[----:B------:R-:W2:Y:S04]  /*17cd0*/  LDL.LU R242, [R1+0x3dc] ;  /* 0x0003dc0001f27983 */ /* 0x000ea80000300800 */
[----:B------:R-:W2:Y:S04]  /*17ce0*/  LDL.LU R243, [R1+0x3b0] ;  /* 0x0003b00001f37983 */ /* 0x000ea80000300800 */
[----:B------:R-:W2:Y:S01]  /*17cf0*/  LDL.LU R244, [R1+0x3d4] ;  /* 0x0003d40001f47983 */ /* 0x000ea20000300800 */
[----:B---3--:R-:W-:-:S05]  /*17d00*/  IADD3 R248, P4, R248, UR9, RZ ;  /* 0x00000009f8f87c10 */ /* 0x008fca000ff9e0ff */
[----:B------:R0:W-:Y:S04]  /*17d10*/  STL [R1+0x40c], R248 ;  /* 0x00040cf801007387 */ /* 0x0001e80000100800 */
[----:B------:R-:W3:Y:S04]  /*17d20*/  LDL.LU R245, [R1+0x3a8] ;  /* 0x0003a80001f57983 */ /* 0x000ee80000300800 */
[----:B-1----:R-:W3:Y:S04]  /*17d30*/  LDL.LU R246, [R1+0x3cc] ;  /* 0x0003cc0001f67983 */ /* 0x002ee80000300800 */
[----:B0-----:R-:W3:Y:S01]  /*17d40*/  LDL.LU R248, [R1+0x3a0] ;  /* 0x0003a00001f87983 */ /* 0x001ee20000300800 */
[----:B----4-:R-:W-:-:S05]  /*17d50*/  IADD3.X R234, R234, UR42, RZ, P5, !PT ;  /* 0x0000002aeaea7c10 */ /* 0x010fca000affe4ff */
[----:B------:R-:W-:Y:S01]  /*17d60*/  STL [R1+0x424], R234 ;  /* 0x000424ea01007387 */ /* 0x000fe20000100800 */
[----:B------:R-:W-:Y:S02]  /*17d70*/  IADD3 R235, P5, R235, UR9, RZ ;  /* 0x00000009ebeb7c10 */ /* 0x000fe4000ffbe0ff */
[----:B------:R-:W-:Y:S02]  /*17d80*/  IADD3.X R236, R236, UR42, RZ, P6, !PT ;  /* 0x0000002aecec7c10 */ /* 0x000fe4000b7fe4ff */
[----:B------:R-:W-:-:S05]  /*17d90*/  IADD3 R190, P6, R190, UR9, RZ ;  /* 0x00000009bebe7c10 */ /* 0x000fca000ffde0ff */
[----:B------:R0:W-:Y:S01]  /*17da0*/  STL [R1+0x3fc], R190 ;  /* 0x0003fcbe01007387 */ /* 0x0001e20000100800 */
[----:B------:R-:W-:-:S03]  /*17db0*/  IADD3.X R200, R200, UR42, RZ, P1, !PT ;  /* 0x0000002ac8c87c10 */ /* 0x000fc60008ffe4ff */
[----:B------:R-:W-:Y:S01]  /*17dc0*/  STL [R1+0x404], R235 ;  /* 0x000404eb01007387 */ /* 0x000fe20000100800 */
[----:B------:R-:W-:Y:S02]  /*17dd0*/  IADD3 R201, P1, R201, UR9, RZ ;  /* 0x00000009c9c97c10 */ /* 0x000fe4000ff3e0ff */
[----:B------:R-:W-:Y:S01]  /*17de0*/  IADD3.X R204, R204, UR42, RZ, P2, !PT ;  /* 0x0000002acccc7c10 */ /* 0x000fe200097fe4ff */
[----:B0-----:R-:W4:Y:S04]  /*17df0*/  LDL.LU R190, [R1+0x3c4] ;  /* 0x0003c40001be7983 */ /* 0x001f280000300800 */
[----:B------:R-:W-:Y:S04]  /*17e00*/  STL [R1+0x824], R236 ;  /* 0x000824ec01007387 */ /* 0x000fe80000100800 */
[----:B------:R-:W-:Y:S04]  /*17e10*/  STL [R1+0x420], R200 ;  /* 0x000420c801007387 */ /* 0x000fe80000100800 */
[----:B------:R-:W-:Y:S01]  /*17e20*/  STL [R1+0x3f4], R201 ;  /* 0x0003f4c901007387 */ /* 0x000fe20000100800 */
[----:B------:R-:W-:-:S02]  /*17e30*/  IADD3.X R191, R191, UR42, RZ, P3, !PT ;  /* 0x0000002abfbf7c10 */ /* 0x000fc40009ffe4ff */
[----:B------:R-:W-:-:S03]  /*17e40*/  IADD3 R205, P2, R205, UR9, RZ ;  /* 0x00000009cdcd7c10 */ /* 0x000fc6000ff5e0ff */
[----:B------:R0:W-:Y:S01]  /*17e50*/  STL [R1+0x410], R191 ;  /* 0x000410bf01007387 */ /* 0x0001e20000100800 */
[----:B------:R-:W-:-:S03]  /*17e60*/  IADD3 R207, P3, R207, UR9, RZ ;  /* 0x00000009cfcf7c10 */ /* 0x000fc6000ff7e0ff */
[----:B------:R-:W-:Y:S01]  /*17e70*/  STL [R1+0x418], R204 ;  /* 0x000418cc01007387 */ /* 0x000fe20000100800 */
[----:B------:R-:W-:Y:S02]  /*17e80*/  IADD3.X R209, R209, UR42, RZ, P4, !PT ;  /* 0x0000002ad1d17c10 */ /* 0x000fe4000a7fe4ff */
[----:B------:R-:W-:Y:S01]  /*17e90*/  IADD3 R226, P4, R226, UR9, RZ ;  /* 0x00000009e2e27c10 */ /* 0x000fe2000ff9e0ff */
[----:B0-----:R-:W4:Y:S04]  /*17ea0*/  LDL.LU R191, [R1+0x398] ;  /* 0x0003980001bf7983 */ /* 0x001f280000300800 */
[----:B------:R-:W-:Y:S01]  /*17eb0*/  STL [R1+0x3e8], R205 ;  /* 0x0003e8cd01007387 */ /* 0x000fe20000100800 */
[----:B------:R-:W-:-:S03]  /*17ec0*/  IADD3.X R227, R227, UR42, RZ, P5, !PT ;  /* 0x0000002ae3e37c10 */ /* 0x000fc6000affe4ff */
[----:B------:R-:W-:Y:S01]  /*17ed0*/  STL [R1+0x3e0], R207 ;  /* 0x0003e0cf01007387 */ /* 0x000fe20000100800 */
[----:B------:R-:W-:-:S03]  /*17ee0*/  IADD3 R229, P5, R229, UR9, RZ ;  /* 0x00000009e5e57c10 */ /* 0x000fc6000ffbe0ff */
        /* <DEDUP_REMOVED lines=8> */
[----:B------:R-:W-:Y:S04]  /*17f70*/  STL [R1+0x3f8], R237 ;  /* 0x0003f8ed01007387 */ /* 0x000fe80000100800 */
[----:B------:R0:W-:Y:S04]  /*17f80*/  STL [R1+0x3f0], R247 ;  /* 0x0003f0f701007387 */ /* 0x0001e80000100800 */
[----:B------:R-:W-:Y:S04]  /*17f90*/  STL [R1+0x3c8], R238 ;  /* 0x0003c8ee01007387 */ /* 0x000fe80000100800 */
[----:B0-----:R-:W4:Y:S04]  /*17fa0*/  LDL.LU R247, [R1+0x3bc] ;  /* 0x0003bc0001f77983 */ /* 0x001f280000300800 */
[----:B------:R0:W-:Y:S04]  /*17fb0*/  STL [R1+0x3c0], R249 ;  /* 0x0003c0f901007387 */ /* 0x0001e80000100800 */
[----:B0-----:R-:W4:Y:S01]  /*17fc0*/  LDL.LU R249, [R1+0x390] ;  /* 0x0003900001f97983 */ /* 0x001f220000300800 */
[----:B------:R-:W-:-:S02]  /*17fd0*/  IADD3.X R241, R241, UR42, RZ, P2, !PT ;  /* 0x0000002af1f17c10 */ /* 0x000fc400097fe4ff */
[----:B--2---:R-:W-:Y:S02]  /*17fe0*/  IADD3 R250, P2, R250, UR9, RZ ;  /* 0x00000009fafa7c10 */ /* 0x004fe4000ff5e0ff */
[----:B------:R-:W-:-:S03]  /*17ff0*/  IADD3.X R242, R242, UR42, RZ, P3, !PT ;  /* 0x0000002af2f27c10 */ /* 0x000fc60009ffe4ff */
[----:B------:R0:W-:Y:S01]  /*18000*/  STL [R1+0x3b8], R250 ;  /* 0x0003b8fa01007387 */ /* 0x0001e20000100800 */
[----:B------:R-:W-:Y:S02]  /*18010*/  IADD3 R243, P3, R243, UR9, RZ ;  /* 0x00000009f3f37c10 */ /* 0x000fe4000ff7e0ff */
[----:B------:R-:W-:Y:S01]  /*18020*/  IADD3.X R244, R244, UR42, RZ, P4, !PT ;  /* 0x0000002af4f47c10 */ /* 0x000fe2000a7fe4ff */
[----:B0-----:R-:W2:Y:S04]  /*18030*/  LDL.LU R250, [R1+0x3b4] ;  /* 0x0003b40001fa7983 */ /* 0x001ea80000300800 */
[----:B------:R-:W-:Y:S04]  /*18040*/  STL [R1+0x3e4], R241 ;  /* 0x0003e4f101007387 */ /* 0x000fe80000100800 */
[----:B------:R-:W-:Y:S04]  /*18050*/  STL [R1+0x3dc], R242 ;  /* 0x0003dcf201007387 */ /* 0x000fe80000100800 */
[----:B------:R-:W-:Y:S01]  /*18060*/  STL [R1+0x3b0], R243 ;  /* 0x0003b0f301007387 */ /* 0x000fe20000100800 */
[----:B---3--:R-:W-:-:S03]  /*18070*/  IADD3 R245, P4, R245, UR9, RZ ;  /* 0x00000009f5f57c10 */ /* 0x008fc6000ff9e0ff */
[----:B------:R-:W-:Y:S01]  /*18080*/  STL [R1+0x3d4], R244 ;  /* 0x0003d4f401007387 */ /* 0x000fe20000100800 */
[----:B------:R-:W-:-:S03]  /*18090*/  IADD3.X R246, R246, UR42, RZ, P5, !PT ;  /* 0x0000002af6f67c10 */ /* 0x000fc6000affe4ff */
[----:B------:R-:W3:Y:S01]  /*180a0*/  LDL.LU R234, [R1+0x388] ;  /* 0x0003880001ea7983 */ /* 0x000ee20000300800 */
[----:B------:R-:W-:-:S03]  /*180b0*/  IADD3 R248, P5, R248, UR9, RZ ;  /* 0x00000009f8f87c10 */ /* 0x000fc6000ffbe0ff */
[----:B------:R-:W-:Y:S04]  /*180c0*/  STL [R1+0x3a8], R245 ;  /* 0x0003a8f501007387 */ /* 0x000fe80000100800 */
[----:B------:R-:W3:Y:S04]  /*180d0*/  LDL.LU R235, [R1+0x3ac] ;  /* 0x0003ac0001eb7983 */ /* 0x000ee80000300800 */
[----:B------:R-:W-:Y:S04]  /*180e0*/  STL [R1+0x3cc], R246 ;  /* 0x0003ccf601007387 */ /* 0x000fe80000100800 */
[----:B------:R-:W3:Y:S04]  /*180f0*/  LDL.LU R236, [R1+0x380] ;  /* 0x0003800001ec7983 */ /* 0x000ee80000300800 */
[----:B------:R-:W-:Y:S04]  /*18100*/  STL [R1+0x3a0], R248 ;  /* 0x0003a0f801007387 */ /* 0x000fe80000100800 */
[----:B------:R-:W3:Y:S04]  /*18110*/  LDL.LU R200, [R1+0x3a4] ;  /* 0x0003a40001c87983 */ /* 0x000ee80000300800 */
[----:B------:R-:W3:Y:S04]  /*18120*/  LDL.LU R201, [R1+0x378] ;  /* 0x0003780001c97983 */ /* 0x000ee80000300800 */
[----:B------:R-:W3:Y:S04]  /*18130*/  LDL.LU R204, [R1+0x39c] ;  /* 0x00039c0001cc7983 */ /* 0x000ee80000300800 */
[----:B------:R-:W3:Y:S01]  /*18140*/  LDL.LU R205, [R1+0x370] ;  /* 0x0003700001cd7983 */ /* 0x000ee20000300800 */
[----:B----4-:R-:W-:-:S05]  /*18150*/  IADD3.X R190, R190, UR42, RZ, P6, !PT ;  /* 0x0000002abebe7c10 */ /* 0x010fca000b7fe4ff */
[----:B------:R0:W-:Y:S04]  /*18160*/  STL [R1+0x3c4], R190 ;  /* 0x0003c4be01007387 */ /* 0x0001e80000100800 */
[----:B------:R-:W4:Y:S04]  /*18170*/  LDL.LU R207, [R1+0x394] ;  /* 0x0003940001cf7983 */ /* 0x000f280000300800 */
[----:B0-----:R-:W4:Y:S04]  /*18180*/  LDL.LU R190, [R1+0x368] ;  /* 0x0003680001be7983 */ /* 0x001f280000300800 */
[----:B------:R-:W4:Y:S04]  /*18190*/  LDL.LU R209, [R1+0x38c] ;  /* 0x00038c0001d17983 */ /* 0x000f280000300800 */
[----:B------:R-:W4:Y:S04]  /*181a0*/  LDL.LU R226, [R1+0x360] ;  /* 0x0003600001e27983 */ /* 0x000f280000300800 */
[----:B------:R-:W4:Y:S01]  /*181b0*/  LDL.LU R227, [R1+0x384] ;  /* 0x0003840001e37983 */ /* 0x000f220000300800 */
[----:B------:R-:W-:-:S05]  /*181c0*/  IADD3 R191, P6, R191, UR9, RZ ;  /* 0x00000009bfbf7c10 */ /* 0x000fca000ffde0ff */
        /* <DEDUP_REMOVED lines=8> */
[----:B------:R-:W-:-:S02]  /*18250*/  IADD3.X R247, R247, UR42, RZ, P1, !PT ;  /* 0x0000002af7f77c10 */ /* 0x000fc40008ffe4ff */
[----:B------:R-:W-:-:S05]  /*18260*/  IADD3 R249, P1, R249, UR9, RZ ;  /* 0x00000009f9f97c10 */ /* 0x000fca000ff3e0ff */
[----:B------:R0:W-:Y:S04]  /*18270*/  STL [R1+0x390], R249 ;  /* 0x000390f901007387 */ /* 0x0001e80000100800 */
[----:B------:R1:W-:Y:S04]  /*18280*/  STL [R1+0x3bc], R247 ;  /* 0x0003bcf701007387 */ /* 0x0003e80000100800 */
[----:B0-----:R-:W4:Y:S04]  /*18290*/  LDL.LU R249, [R1+0x364] ;  /* 0x0003640001f97983 */ /* 0x001f280000300800 */
[----:B------:R-:W4:Y:S04]  /*182a0*/  LDL.LU R243, [R1+0x338] ;  /* 0x0003380001f37983 */ /* 0x000f280000300800 */
[----:B------:R-:W4:Y:S04]  /*182b0*/  LDL.LU R244, [R1+0x35c] ;  /* 0x00035c0001f47983 */ /* 0x000f280000300800 */
[----:B------:R-:W4:Y:S01]  /*182c0*/  LDL.LU R245, [R1+0x330] ;  /* 0x0003300001f57983 */ /* 0x000f220000300800 */
[----:B--2---:R-:W-:-:S05]  /*182d0*/  IADD3.X R250, R250, UR42, RZ, P2, !PT ;  /* 0x0000002afafa7c10 */ /* 0x004fca00097fe4ff */
[----:B------:R0:W-:Y:S04]  /*182e0*/  STL [R1+0x3b4], R250 ;  /* 0x0003b4fa01007387 */ /* 0x0001e80000100800 */
[----:B------:R-:W2:Y:S04]  /*182f0*/  LDL.LU R246, [R1+0x354] ;  /* 0x0003540001f67983 */ /* 0x000ea80000300800 */
[----:B-1----:R-:W2:Y:S04]  /*18300*/  LDL.LU R247, [R1+0x328] ;  /* 0x0003280001f77983 */ /* 0x002ea80000300800 */
[----:B0-----:R-:W2:Y:S01]  /*18310*/  LDL.LU R250, [R1+0x34c] ;  /* 0x00034c0001fa7983 */ /* 0x001ea20000300800 */
[----:B---3--:R-:W-:-:S02]  /*18320*/  IADD3 R234, P2, R234, UR9, RZ ;  /* 0x00000009eaea7c10 */ /* 0x008fc4000ff5e0ff */
        /* <DEDUP_REMOVED lines=12> */
[----:B----4-:R-:W-:Y:S02]  /*183f0*/  IADD3.X R207, R207, UR42, RZ, P6, !PT ;  /* 0x0000002acfcf7c10 */ /* 0x010fe4000b7fe4ff */
[----:B------:R-:W-:Y:S02]  /*18400*/  IADD3 R190, P6, R190, UR9, RZ ;  /* 0x00000009bebe7c10 */ /* 0x000fe4000ffde0ff */
[----:B------:R-:W-:-:S03]  /*18410*/  IADD3.X R209, R209, UR42, RZ, P1, !PT ;  /* 0x0000002ad1d17c10 */ /* 0x000fc60008ffe4ff */
[----:B------:R0:W-:Y:S01]  /*18420*/  STL [R1+0x368], R190 ;  /* 0x000368be01007387 */ /* 0x0001e20000100800 */
[----:B------:R-:W-:-:S03]  /*18430*/  IADD3 R226, P1, R226, UR9, RZ ;  /* 0x00000009e2e27c10 */ /* 0x000fc6000ff3e0ff */
[----:B------:R-:W-:Y:S01]  /*18440*/  STL [R1+0x370], R205 ;  /* 0x000370cd01007387 */ /* 0x000fe20000100800 */
[----:B------:R-:W-:-:S03]  /*18450*/  IADD3.X R227, R227, UR42, RZ, P2, !PT ;  /* 0x0000002ae3e37c10 */ /* 0x000fc600097fe4ff */
[----:B0-----:R-:W3:Y:S04]  /*18460*/  LDL.LU R190, [R1+0x320] ;  /* 0x0003200001be7983 */ /* 0x001ee80000300800 */
[----:B------:R-:W-:Y:S04]  /*18470*/  STL [R1+0x394], R207 ;  /* 0x000394cf01007387 */ /* 0x000fe80000100800 */
        /* <DEDUP_REMOVED lines=12> */
[----:B------:R0:W-:Y:S04]  /*18540*/  STL [R1+0x348], R248 ;  /* 0x000348f801007387 */ /* 0x0001e80000100800 */
[----:B------:R-:W-:Y:S04]  /*18550*/  STL [R1+0x374], R241 ;  /* 0x000374f101007387 */ /* 0x000fe80000100800 */
[----:B0-----:R-:W4:Y:S04]  /*18560*/  LDL.LU R248, [R1+0x344] ;  /* 0x0003440001f87983 */ /* 0x001f280000300800 */
[----:B------:R0:W-:Y:S04]  /*18570*/  STL [R1+0x36c], R191 ;  /* 0x00036cbf01007387 */ /* 0x0001e80000100800 */
[----:B0-----:R-:W4:Y:S01]  /*18580*/  LDL.LU R191, [R1+0x318] ;  /* 0x0003180001bf7983 */ /* 0x001f220000300800 */
[----:B------:R-:W-:-:S05]  /*18590*/  IADD3.X R249, R249, UR42, RZ, P6, !PT ;  /* 0x0000002af9f97c10 */ /* 0x000fca000b7fe4ff */
[----:B------:R0:W-:Y:S04]  /*185a0*/  STL [R1+0x364], R249 ;  /* 0x000364f901007387 */ /* 0x0001e80000100800 */
[----:B0-----:R-:W4:Y:S01]  /*185b0*/  LDL.LU R249, [R1+0x33c] ;  /* 0x00033c0001f97983 */ /* 0x001f220000300800 */
[----:B------:R-:W-:Y:S02]  /*185c0*/  IADD3 R242, P5, R242, UR9, RZ ;  /* 0x00000009f2f27c10 */ /* 0x000fe4000ffbe0ff */
[----:B------:R-:W-:Y:S02]  /*185d0*/  IADD3 R243, P6, R243, UR9, RZ ;  /* 0x00000009f3f37c10 */ /* 0x000fe4000ffde0ff */
[----:B------:R-:W-:Y:S02]  /*185e0*/  IADD3.X R244, R244, UR42, RZ, P1, !PT ;  /* 0x0000002af4f47c10 */ /* 0x000fe40008ffe4ff */
[----:B------:R-:W-:Y:S01]  /*185f0*/  IADD3 R245, P1, R245, UR9, RZ ;  /* 0x00000009f5f57c10 */ /* 0x000fe2000ff3e0ff */
[----:B------:R-:W-:Y:S04]  /*18600*/  STL [R1+0x340], R242 ;  /* 0x000340f201007387 */ /* 0x000fe80000100800 */
[----:B------:R-:W-:Y:S04]  /*18610*/  STL [R1+0x338], R243 ;  /* 0x000338f301007387 */ /* 0x000fe80000100800 */
[----:B------:R-:W-:Y:S04]  /*18620*/  STL [R1+0x35c], R244 ;  /* 0x00035cf401007387 */ /* 0x000fe80000100800 */
[----:B------:R-:W-:Y:S04]  /*18630*/  STL [R1+0x330], R245 ;  /* 0x000330f501007387 */ /* 0x000fe80000100800 */
[----:B------:R-:W4:Y:S01]  /*18640*/  LDL.LU R232, [R1+0x310] ;  /* 0x0003100001e87983 */ /* 0x000f220000300800 */
[----:B--2---:R-:W-:-:S02]  /*18650*/  IADD3.X R246, R246, UR42, RZ, P2, !PT ;  /* 0x0000002af6f67c10 */ /* 0x004fc400097fe4ff */
[----:B------:R-:W-:-:S03]  /*18660*/  IADD3 R247, P2, R247, UR9, RZ ;  /* 0x00000009f7f77c10 */ /* 0x000fc6000ff5e0ff */
[----:B------:R-:W-:Y:S01]  /*18670*/  STL [R1+0x354], R246 ;  /* 0x000354f601007387 */ /* 0x000fe20000100800 */
[----:B------:R-:W-:-:S03]  /*18680*/  IADD3.X R250, R250, UR42, RZ, P3, !PT ;  /* 0x0000002afafa7c10 */ /* 0x000fc60009ffe4ff */
[----:B------:R-:W2:Y:S04]  /*18690*/  LDL.LU R234, [R1+0x334] ;  /* 0x0003340001ea7983 */ /* 0x000ea80000300800 */
[----:B------:R-:W-:Y:S04]  /*186a0*/  STL [R1+0x328], R247 ;  /* 0x000328f701007387 */ /* 0x000fe80000100800 */
[----:B------:R-:W2:Y:S04]  /*186b0*/  LDL.LU R235, [R1+0x308] ;  /* 0x0003080001eb7983 */ /* 0x000ea80000300800 */
[----:B------:R0:W-:Y:S04]  /*186c0*/  STL [R1+0x34c], R250 ;  /* 0x00034cfa01007387 */ /* 0x0001e80000100800 */
[----:B------:R-:W2:Y:S04]  /*186d0*/  LDL.LU R236, [R1+0x32c] ;  /* 0x00032c0001ec7983 */ /* 0x000ea80000300800 */
[----:B------:R-:W2:Y:S04]  /*186e0*/  LDL.LU R200, [R1+0x300] ;  /* 0x0003000001c87983 */ /* 0x000ea80000300800 */
[----:B------:R-:W2:Y:S04]  /*186f0*/  LDL.LU R201, [R1+0x324] ;  /* 0x0003240001c97983 */ /* 0x000ea80000300800 */
[----:B------:R-:W2:Y:S04]  /*18700*/  LDL.LU R204, [R1+0x2f8] ;  /* 0x0002f80001cc7983 */ /* 0x000ea80000300800 */
[----:B------:R-:W2:Y:S04]  /*18710*/  LDL.LU R205, [R1+0x31c] ;  /* 0x00031c0001cd7983 */ /* 0x000ea80000300800 */
[----:B------:R-:W2:Y:S04]  /*18720*/  LDL.LU R207, [R1+0x2f0] ;  /* 0x0002f00001cf7983 */ /* 0x000ea80000300800 */
[----:B0-----:R-:W2:Y:S04]  /*18730*/  LDL.LU R250, [R1+0x314] ;  /* 0x0003140001fa7983 */ /* 0x001ea80000300800 */
[----:B------:R-:W2:Y:S04]  /*18740*/  LDL.LU R209, [R1+0x2e8] ;  /* 0x0002e80001d17983 */ /* 0x000ea80000300800 */
[----:B------:R-:W2:Y:S04]  /*18750*/  LDL.LU R226, [R1+0x30c] ;  /* 0x00030c0001e27983 */ /* 0x000ea80000300800 */
[----:B------:R-:W2:Y:S01]  /*18760*/  LDL.LU R227, [R1+0x2e0] ;  /* 0x0002e00001e37983 */ /* 0x000ea20000300800 */
[----:B---3--:R-:W-:-:S05]  /*18770*/  IADD3 R190, P3, R190, UR9, RZ ;  /* 0x00000009bebe7c10 */ /* 0x008fca000ff7e0ff */
        /* <DEDUP_REMOVED lines=8> */
[----:B----4-:R-:W-:-:S02]  /*18800*/  IADD3.X R248, R248, UR42, RZ, P4, !PT ;  /* 0x0000002af8f87c10 */ /* 0x010fc4000a7fe4ff */
[----:B------:R-:W-:-:S05]  /*18810*/  IADD3 R191, P4, R191, UR9, RZ ;  /* 0x00000009bfbf7c10 */ /* 0x000fca000ff9e0ff */
[----:B------:R0:W-:Y:S04]  /*18820*/  STL [R1+0x318], R191 ;  /* 0x000318bf01007387 */ /* 0x0001e80000100800 */
[----:B------:R1:W-:Y:S04]  /*18830*/  STL [R1+0x344], R248 ;  /* 0x000344f801007387 */ /* 0x0003e80000100800 */
[----:B0-----:R-:W4:Y:S04]  /*18840*/  LDL.LU R191, [R1+0x2c0] ;  /* 0x0002c00001bf7983 */ /* 0x001f280000300800 */
[----:B------:R-:W4:Y:S04]  /*18850*/  LDL.LU R243, [R1+0x2e4] ;  /* 0x0002e40001f37983 */ /* 0x000f280000300800 */
[----:B------:R-:W4:Y:S04]  /*18860*/  LDL.LU R244, [R1+0x2b8] ;  /* 0x0002b80001f47983 */ /* 0x000f280000300800 */
[----:B------:R-:W4:Y:S01]  /*18870*/  LDL.LU R245, [R1+0x2dc] ;  /* 0x0002dc0001f57983 */ /* 0x000f220000300800 */
[----:B------:R-:W-:-:S05]  /*18880*/  IADD3.X R249, R249, UR42, RZ, P5, !PT ;  /* 0x0000002af9f97c10 */ /* 0x000fca000affe4ff */
[----:B------:R0:W-:Y:S04]  /*18890*/  STL [R1+0x33c], R249 ;  /* 0x00033cf901007387 */ /* 0x0001e80000100800 */
[----:B------:R-:W4:Y:S04]  /*188a0*/  LDL.LU R246, [R1+0x2b0] ;  /* 0x0002b00001f67983 */ /* 0x000f280000300800 */
[----:B-1----:R-:W4:Y:S04]  /*188b0*/  LDL.LU R248, [R1+0x2d4] ;  /* 0x0002d40001f87983 */ /* 0x002f280000300800 */
[----:B0-----:R-:W4:Y:S01]  /*188c0*/  LDL.LU R249, [R1+0x2a8] ;  /* 0x0002a80001f97983 */ /* 0x001f220000300800 */
[----:B------:R-:W-:-:S05]  /*188d0*/  IADD3 R232, P5, R232, UR9, RZ ;  /* 0x00000009e8e87c10 */ /* 0x000fca000ffbe0ff */
[----:B------:R-:W-:Y:S01]  /*188e0*/  STL [R1+0x310], R232 ;  /* 0x000310e801007387 */ /* 0x000fe20000100800 */
[----:B--2---:R-:W-:Y:S02]  /*188f0*/  IADD3.X R234, R234, UR42, RZ, P6, !PT ;  /* 0x0000002aeaea7c10 */ /* 0x004fe4000b7fe4ff */
        /* <DEDUP_REMOVED lines=12> */
[----:B------:R-:W-:Y:S02]  /*189c0*/  IADD3 R207, P3, R207, UR9, RZ ;  /* 0x00000009cfcf7c10 */ /* 0x000fe4000ff7e0ff */
[----:B------:R-:W-:Y:S02]  /*189d0*/  IADD3.X R250, R250, UR42, RZ, P4, !PT ;  /* 0x0000002afafa7c10 */ /* 0x000fe4000a7fe4ff */
[----:B------:R-:W-:-:S03]  /*189e0*/  IADD3 R209, P4, R209, UR9, RZ ;  /* 0x00000009d1d17c10 */ /* 0x000fc6000ff9e0ff */
[----:B------:R0:W-:Y:S01]  /*189f0*/  STL [R1+0x314], R250 ;  /* 0x000314fa01007387 */ /* 0x0001e20000100800 */
[----:B------:R-:W-:-:S03]  /*18a00*/  IADD3.X R226, R226, UR42, RZ, P5, !PT ;  /* 0x0000002ae2e27c10 */ /* 0x000fc6000affe4ff */
[----:B------:R-:W-:Y:S01]  /*18a10*/  STL [R1+0x31c], R205 ;  /* 0x00031ccd01007387 */ /* 0x000fe20000100800 */
[----:B------:R-:W-:-:S03]  /*18a20*/  IADD3 R227, P5, R227, UR9, RZ ;  /* 0x00000009e3e37c10 */ /* 0x000fc6000ffbe0ff */
[----:B0-----:R-:W2:Y:S04]  /*18a30*/  LDL.LU R250, [R1+0x2cc] ;  /* 0x0002cc0001fa7983 */ /* 0x001ea80000300800 */
[----:B------:R-:W-:Y:S04]  /*18a40*/  STL [R1+0x2f0], R207 ;  /* 0x0002f0cf01007387 */ /* 0x000fe80000100800 */
[----:B------:R-:W-:Y:S04]  /*18a50*/  STL [R1+0x2e8], R209 ;  /* 0x0002e8d101007387 */ /* 0x000fe80000100800 */
[----:B------:R-:W-:Y:S04]  /*18a60*/  STL [R1+0x30c], R226 ;  /* 0x00030ce201007387 */ /* 0x000fe80000100800 */
[----:B------:R-:W-:Y:S01]  /*18a70*/  STL [R1+0x2e0], R227 ;  /* 0x0002e0e301007387 */ /* 0x000fe20000100800 */
[----:B---3--:R-:W-:-:S02]  /*18a80*/  IADD3.X R229, R229, UR42, RZ, P6, !PT ;  /* 0x0000002ae5e57c10 */ /* 0x008fc4000b7fe4ff */
[----:B------:R-:W-:-:S03]  /*18a90*/  IADD3 R237, P6, R237, UR9, RZ ;  /* 0x00000009eded7c10 */ /* 0x000fc6000ffde0ff */
[----:B------:R-:W-:Y:S01]  /*18aa0*/  STL [R1+0x304], R229 ;  /* 0x000304e501007387 */ /* 0x000fe20000100800 */
[----:B------:R-:W-:-:S03]  /*18ab0*/  IADD3.X R238, R238, UR42, RZ, P1, !PT ;  /* 0x0000002aeeee7c10 */ /* 0x000fc60008ffe4ff */
[----:B------:R-:W-:Y:S01]  /*18ac0*/  STL [R1+0x2d8], R237 ;  /* 0x0002d8ed01007387 */ /* 0x000fe20000100800 */
[----:B------:R-:W-:Y:S02]  /*18ad0*/  IADD3 R241, P1, R241, UR9, RZ ;  /* 0x00000009f1f17c10 */ /* 0x000fe4000ff3e0ff */
[----:B------:R-:W-:Y:S01]  /*18ae0*/  IADD3.X R247, R247, UR42, RZ, P2, !PT ;  /* 0x0000002af7f77c10 */ /* 0x000fe200097fe4ff */
[----:B------:R-:W-:Y:S01]  /*18af0*/  STL [R1+0x2fc], R238 ;  /* 0x0002fcee01007387 */ /* 0x000fe20000100800 */
[----:B------:R-:W-:-:S03]  /*18b00*/  IADD3 R190, P2, R190, UR9, RZ ;  /* 0x00000009bebe7c10 */ /* 0x000fc6000ff5e0ff */
[----:B------:R0:W-:Y:S04]  /*18b10*/  STL [R1+0x2f4], R247 ;  /* 0x0002f4f701007387 */ /* 0x0001e80000100800 */
[----:B------:R-:W-:Y:S01]  /*18b20*/  STL [R1+0x2d0], R241 ;  /* 0x0002d0f101007387 */ /* 0x000fe20000100800 */
[----:B------:R-:W-:-:S03]  /*18b30*/  IADD3.X R242, R242, UR42, RZ, P3, !PT ;  /* 0x0000002af2f27c10 */ /* 0x000fc60009ffe4ff */
[----:B0-----:R-:W3:Y:S04]  /*18b40*/  LDL.LU R247, [R1+0x2a0] ;  /* 0x0002a00001f77983 */ /* 0x001ee80000300800 */
[----:B------:R0:W-:Y:S04]  /*18b50*/  STL [R1+0x2c8], R190 ;  /* 0x0002c8be01007387 */ /* 0x0001e80000100800 */
[----:B0-----:R-:W3:Y:S01]  /*18b60*/  LDL.LU R190, [R1+0x2c4] ;  /* 0x0002c40001be7983 */ /* 0x001ee20000300800 */
[----:B----4-:R-:W-:Y:S02]  /*18b70*/  IADD3 R191, P3, R191, UR9, RZ ;  /* 0x00000009bfbf7c10 */ /* 0x010fe4000ff7e0ff */
[----:B------:R-:W-:-:S03]  /*18b80*/  IADD3.X R243, R243, UR42, RZ, P4, !PT ;  /* 0x0000002af3f37c10 */ /* 0x000fc6000a7fe4ff */
[----:B------:R0:W-:Y:S01]  /*18b90*/  STL [R1+0x2c0], R191 ;  /* 0x0002c0bf01007387 */ /* 0x0001e20000100800 */
[----:B------:R-:W-:Y:S02]  /*18ba0*/  IADD3 R244, P4, R244, UR9, RZ ;  /* 0x00000009f4f47c10 */ /* 0x000fe4000ff9e0ff */
[----:B------:R-:W-:Y:S01]  /*18bb0*/  IADD3.X R245, R245, UR42, RZ, P5, !PT ;  /* 0x0000002af5f57c10 */ /* 0x000fe2000affe4ff */
[----:B0-----:R-:W4:Y:S04]  /*18bc0*/  LDL.LU R191, [R1+0x298] ;  /* 0x0002980001bf7983 */ /* 0x001f280000300800 */
[----:B------:R-:W-:Y:S04]  /*18bd0*/  STL [R1+0x2ec], R242 ;  /* 0x0002ecf201007387 */ /* 0x000fe80000100800 */
[----:B------:R-:W-:Y:S01]  /*18be0*/  STL [R1+0x2e4], R243 ;  /* 0x0002e4f301007387 */ /* 0x000fe20000100800 */
[----:B------:R-:W-:-:S03]  /*18bf0*/  IADD3 R246, P5, R246, UR9, RZ ;  /* 0x00000009f6f67c10 */ /* 0x000fc6000ffbe0ff */
[----:B------:R-:W-:Y:S01]  /*18c00*/  STL [R1+0x2b8], R244 ;  /* 0x0002b8f401007387 */ /* 0x000fe20000100800 */
[----:B------:R-:W-:-:S03]  /*18c10*/  IADD3.X R248, R248, UR42, RZ, P6, !PT ;  /* 0x0000002af8f87c10 */ /* 0x000fc6000b7fe4ff */
[----:B------:R-:W-:Y:S01]  /*18c20*/  STL [R1+0x2dc], R245 ;  /* 0x0002dcf501007387 */ /* 0x000fe20000100800 */
[----:B------:R-:W-:-:S03]  /*18c30*/  IADD3 R249, P6, R249, UR9, RZ ;  /* 0x00000009f9f97c10 */ /* 0x000fc6000ffde0ff */
        /* <DEDUP_REMOVED lines=8> */
[----:B------:R-:W4:Y:S04]  /*18cc0*/  LDL.LU R201, [R1+0x280] ;  /* 0x0002800001c97983 */ /* 0x000f280000300800 */
[----:B------:R-:W4:Y:S04]  /*18cd0*/  LDL.LU R204, [R1+0x2a4] ;  /* 0x0002a40001cc7983 */ /* 0x000f280000300800 */
[----:B------:R-:W4:Y:S04]  /*18ce0*/  LDL.LU R205, [R1+0x278] ;  /* 0x0002780001cd7983 */ /* 0x000f280000300800 */
[----:B------:R-:W4:Y:S04]  /*18cf0*/  LDL.LU R207, [R1+0x29c] ;  /* 0x00029c0001cf7983 */ /* 0x000f280000300800 */
[----:B0-----:R-:W4:Y:S04]  /*18d00*/  LDL.LU R249, [R1+0x270] ;  /* 0x0002700001f97983 */ /* 0x001f280000300800 */
[----:B------:R-:W4:Y:S04]  /*18d10*/  LDL.LU R209, [R1+0x294] ;  /* 0x0002940001d17983 */ /* 0x000f280000300800 */
[----:B------:R-:W4:Y:S04]  /*18d20*/  LDL.LU R226, [R1+0x268] ;  /* 0x0002680001e27983 */ /* 0x000f280000300800 */
[----:B------:R-:W4:Y:S01]  /*18d30*/  LDL.LU R227, [R1+0x28c] ;  /* 0x00028c0001e37983 */ /* 0x000f220000300800 */
[----:B--2---:R-:W-:-:S05]  /*18d40*/  IADD3.X R250, R250, UR42, RZ, P1, !PT ;  /* 0x0000002afafa7c10 */ /* 0x004fca0008ffe4ff */
        /* <DEDUP_REMOVED lines=8> */
[----:B---3--:R-:W-:-:S02]  /*18dd0*/  IADD3 R247, P1, R247, UR9, RZ ;  /* 0x00000009f7f77c10 */ /* 0x008fc4000ff3e0ff */
[----:B------:R-:W-:-:S05]  /*18de0*/  IADD3.X R190, R190, UR42, RZ, P2, !PT ;  /* 0x0000002abebe7c10 */ /* 0x000fca00097fe4ff */
[----:B------:R0:W-:Y:S04]  /*18df0*/  STL [R1+0x2c4], R190 ;  /* 0x0002c4be01007387 */ /* 0x0001e80000100800 */
[----:B------:R1:W-:Y:S04]  /*18e00*/  STL [R1+0x2a0], R247 ;  /* 0x0002a0f701007387 */ /* 0x0003e80000100800 */
[----:B0-----:R-:W3:Y:S04]  /*18e10*/  LDL.LU R190, [R1+0x26c] ;  /* 0x00026c0001be7983 */ /* 0x001ee80000300800 */
[----:B------:R-:W3:Y:S04]  /*18e20*/  LDL.LU R243, [R1+0x240] ;  /* 0x0002400001f37983 */ /* 0x000ee80000300800 */
[----:B------:R-:W3:Y:S04]  /*18e30*/  LDL.LU R244, [R1+0x264] ;  /* 0x0002640001f47983 */ /* 0x000ee80000300800 */
[----:B------:R-:W3:Y:S01]  /*18e40*/  LDL.LU R245, [R1+0x238] ;  /* 0x0002380001f57983 */ /* 0x000ee20000300800 */
[----:B----4-:R-:W-:-:S05]  /*18e50*/  IADD3 R191, P2, R191, UR9, RZ ;  /* 0x00000009bfbf7c10 */ /* 0x010fca000ff5e0ff */
[----:B------:R0:W-:Y:S04]  /*18e60*/  STL [R1+0x298], R191 ;  /* 0x000298bf01007387 */ /* 0x0001e80000100800 */
[----:B------:R-:W4:Y:S04]  /*18e70*/  LDL.LU R246, [R1+0x25c] ;  /* 0x00025c0001f67983 */ /* 0x000f280000300800 */
[----:B-1----:R-:W4:Y:S04]  /*18e80*/  LDL.LU R247, [R1+0x230] ;  /* 0x0002300001f77983 */ /* 0x002f280000300800 */
[----:B0-----:R-:W4:Y:S01]  /*18e90*/  LDL.LU R191, [R1+0x254] ;  /* 0x0002540001bf7983 */ /* 0x001f220000300800 */
[----:B------:R-:W-:-:S02]  /*18ea0*/  IADD3.X R232, R232, UR42, RZ, P3, !PT ;  /* 0x0000002ae8e87c10 */ /* 0x000fc40009ffe4ff */
        /* <DEDUP_REMOVED lines=14> */
[----:B------:R-:W-:Y:S01]  /*18f90*/  IADD3 R249, P1, R249, UR9, RZ ;  /* 0x00000009f9f97c10 */ /* 0x000fe2000ff3e0ff */
[----:B------:R-:W-:Y:S04]  /*18fa0*/  STL [R1+0x2a4], R204 ;  /* 0x0002a4cc01007387 */ /* 0x000fe80000100800 */
[----:B------:R0:W-:Y:S04]  /*18fb0*/  STL [R1+0x270], R249 ;  /* 0x000270f901007387 */ /* 0x0001e80000100800 */
[----:B------:R-:W-:Y:S04]  /*18fc0*/  STL [R1+0x278], R205 ;  /* 0x000278cd01007387 */ /* 0x000fe80000100800 */
[----:B0-----:R-:W4:Y:S01]  /*18fd0*/  LDL.LU R249, [R1+0x228] ;  /* 0x0002280001f97983 */ /* 0x001f220000300800 */
[----:B------:R-:W-:-:S02]  /*18fe0*/  IADD3.X R209, R209, UR42, RZ, P2, !PT ;  /* 0x0000002ad1d17c10 */ /* 0x000fc400097fe4ff */
[----:B------:R-:W-:Y:S02]  /*18ff0*/  IADD3 R226, P2, R226, UR9, RZ ;  /* 0x00000009e2e27c10 */ /* 0x000fe4000ff5e0ff */
[----:B------:R-:W-:Y:S01]  /*19000*/  IADD3.X R227, R227, UR42, RZ, P3, !PT ;  /* 0x0000002ae3e37c10 */ /* 0x000fe20009ffe4ff */
[----:B------:R-:W-:Y:S04]  /*19010*/  STL [R1+0x29c], R207 ;  /* 0x00029ccf01007387 */ /* 0x000fe80000100800 */
[----:B------:R-:W-:Y:S04]  /*19020*/  STL [R1+0x294], R209 ;  /* 0x000294d101007387 */ /* 0x000fe80000100800 */
[----:B------:R-:W-:Y:S04]  /*19030*/  STL [R1+0x268], R226 ;  /* 0x000268e201007387 */ /* 0x000fe80000100800 */
[----:B------:R-:W-:Y:S01]  /*19040*/  STL [R1+0x28c], R227 ;  /* 0x00028ce301007387 */ /* 0x000fe20000100800 */
[----:B--2---:R-:W-:-:S02]  /*19050*/  IADD3 R229, P3, R229, UR9, RZ ;  /* 0x00000009e5e57c10 */ /* 0x004fc4000ff7e0ff */
[----:B------:R-:W-:-:S03]  /*19060*/  IADD3.X R237, R237, UR42, RZ, P4, !PT ;  /* 0x0000002aeded7c10 */ /* 0x000fc6000a7fe4ff */
[----:B------:R-:W-:Y:S01]  /*19070*/  STL [R1+0x260], R229 ;  /* 0x000260e501007387 */ /* 0x000fe20000100800 */
[----:B------:R-:W-:Y:S02]  /*19080*/  IADD3 R238, P4, R238, UR9, RZ ;  /* 0x00000009eeee7c10 */ /* 0x000fe4000ff9e0ff */
[----:B------:R-:W-:Y:S01]  /*19090*/  IADD3.X R241, R241, UR42, RZ, P5, !PT ;  /* 0x0000002af1f17c10 */ /* 0x000fe2000affe4ff */
[----:B------:R-:W-:Y:S01]  /*190a0*/  STL [R1+0x284], R237 ;  /* 0x000284ed01007387 */ /* 0x000fe20000100800 */
[----:B------:R-:W-:-:S03]  /*190b0*/  IADD3 R248, P5, R248, UR9, RZ ;  /* 0x00000009f8f87c10 */ /* 0x000fc6000ffbe0ff */
[----:B------:R-:W-:Y:S01]  /*190c0*/  STL [R1+0x258], R238 ;  /* 0x000258ee01007387 */ /* 0x000fe20000100800 */
[----:B------:R-:W-:-:S03]  /*190d0*/  IADD3.X R250, R250, UR42, RZ, P6, !PT ;  /* 0x0000002afafa7c10 */ /* 0x000fc6000b7fe4ff */
[----:B------:R0:W-:Y:S04]  /*190e0*/  STL [R1+0x250], R248 ;  /* 0x000250f801007387 */ /* 0x0001e80000100800 */
[----:B------:R-:W-:Y:S01]  /*190f0*/  STL [R1+0x27c], R241 ;  /* 0x00027cf101007387 */ /* 0x000fe20000100800 */
[----:B------:R-:W-:-:S03]  /*19100*/  IADD3 R242, P6, R242, UR9, RZ ;  /* 0x00000009f2f27c10 */ /* 0x000fc6000ffde0ff */
[----:B0-----:R-:W2:Y:S04]  /*19110*/  LDL.LU R248, [R1+0x24c] ;  /* 0x00024c0001f87983 */ /* 0x001ea80000300800 */
[----:B------:R0:W-:Y:S04]  /*19120*/  STL [R1+0x274], R250 ;  /* 0x000274fa01007387 */ /* 0x0001e80000100800 */
[----:B0-----:R-:W2:Y:S01]  /*19130*/  LDL.LU R250, [R1+0x220] ;  /* 0x0002200001fa7983 */ /* 0x001ea20000300800 */
[----:B---3--:R-:W-:Y:S02]  /*19140*/  IADD3.X R190, R190, UR42, RZ, P1, !PT ;  /* 0x0000002abebe7c10 */ /* 0x008fe40008ffe4ff */
[----:B------:R-:W-:-:S03]  /*19150*/  IADD3 R243, P1, R243, UR9, RZ ;  /* 0x00000009f3f37c10 */ /* 0x000fc6000ff3e0ff */
[----:B------:R0:W-:Y:S01]  /*19160*/  STL [R1+0x26c], R190 ;  /* 0x00026cbe01007387 */ /* 0x0001e20000100800 */
[----:B------:R-:W-:Y:S02]  /*19170*/  IADD3.X R244, R244, UR42, RZ, P2, !PT ;  /* 0x0000002af4f47c10 */ /* 0x000fe400097fe4ff */
[----:B------:R-:W-:Y:S01]  /*19180*/  IADD3 R245, P2, R245, UR9, RZ ;  /* 0x00000009f5f57c10 */ /* 0x000fe2000ff5e0ff */
[----:B0-----:R-:W3:Y:S04]  /*19190*/  LDL.LU R190, [R1+0x244] ;  /* 0x0002440001be7983 */ /* 0x001ee80000300800 */
[----:B------:R-:W-:Y:S04]  /*191a0*/  STL [R1+0x248], R242 ;  /* 0x000248f201007387 */ /* 0x000fe80000100800 */
[----:B------:R-:W-:Y:S01]  /*191b0*/  STL [R1+0x240], R243 ;  /* 0x000240f301007387 */ /* 0x000fe20000100800 */
[----:B----4-:R-:W-:-:S03]  /*191c0*/  IADD3.X R246, R246, UR42, RZ, P3, !PT ;  /* 0x0000002af6f67c10 */ /* 0x010fc60009ffe4ff */
[----:B------:R-:W-:Y:S01]  /*191d0*/  STL [R1+0x264], R244 ;  /* 0x000264f401007387 */ /* 0x000fe20000100800 */
[----:B------:R-:W-:-:S03]  /*191e0*/  IADD3 R247, P3, R247, UR9, RZ ;  /* 0x00000009f7f77c10 */ /* 0x000fc6000ff7e0ff */
[----:B------:R-:W-:Y:S01]  /*191f0*/  STL [R1+0x238], R245 ;  /* 0x000238f501007387 */ /* 0x000fe20000100800 */
[----:B------:R-:W-:-:S03]  /*19200*/  IADD3.X R191, R191, UR42, RZ, P4, !PT ;  /* 0x0000002abfbf7c10 */ /* 0x000fc6000a7fe4ff */
        /* <DEDUP_REMOVED lines=25> */
[----:B--2---:R-:W-:-:S02]  /*193a0*/  IADD3.X R248, R248, UR42, RZ, P5, !PT ;  /* 0x0000002af8f87c10 */ /* 0x004fc4000affe4ff */
[----:B------:R-:W-:-:S05]  /*193b0*/  IADD3 R250, P5, R250, UR9, RZ ;  /* 0x00000009fafa7c10 */ /* 0x000fca000ffbe0ff */
[----:B------:R0:W-:Y:S04]  /*193c0*/  STL [R1+0x220], R250 ;  /* 0x000220fa01007387 */ /* 0x0001e80000100800 */
[----:B------:R1:W-:Y:S04]  /*193d0*/  STL [R1+0x24c], R248 ;  /* 0x00024cf801007387 */ /* 0x0003e80000100800 */
[----:B0-----:R-:W2:Y:S04]  /*193e0*/  LDL.LU R250, [R1+0x1c8] ;  /* 0x0001c80001fa7983 */ /* 0x001ea80000300800 */
[----:B------:R-:W2:Y:S04]  /*193f0*/  LDL.LU R244, [R1+0x1ec] ;  /* 0x0001ec0001f47983 */ /* 0x000ea80000300800 */
[----:B------:R-:W2:Y:S04]  /*19400*/  LDL.LU R245, [R1+0x1c0] ;  /* 0x0001c00001f57983 */ /* 0x000ea80000300800 */
[----:B------:R-:W2:Y:S01]  /*19410*/  LDL.LU R246, [R1+0x1e4] ;  /* 0x0001e40001f67983 */ /* 0x000ea20000300800 */
[----:B---3--:R-:W-:-:S05]  /*19420*/  IADD3.X R190, R190, UR42, RZ, P6, !PT ;  /* 0x0000002abebe7c10 */ /* 0x008fca000b7fe4ff */
[----:B------:R0:W-:Y:S04]  /*19430*/  STL [R1+0x244], R190 ;  /* 0x000244be01007387 */ /* 0x0001e80000100800 */
[----:B------:R-:W3:Y:S04]  /*19440*/  LDL.LU R247, [R1+0x1b8] ;  /* 0x0001b80001f77983 */ /* 0x000ee80000300800 */
[----:B-1----:R-:W3:Y:S04]  /*19450*/  LDL.LU R248, [R1+0x1dc] ;  /* 0x0001dc0001f87983 */ /* 0x002ee80000300800 */
[----:B0-----:R-:W3:Y:S01]  /*19460*/  LDL.LU R190, [R1+0x1b0] ;  /* 0x0001b00001be7983 */ /* 0x001ee20000300800 */
[----:B----4-:R-:W-:-:S02]  /*19470*/  IADD3 R232, P6, R232, UR9, RZ ;  /* 0x00000009e8e87c10 */ /* 0x010fc4000ffde0ff */
        /* <DEDUP_REMOVED lines=14> */
[----:B------:R-:W-:Y:S02]  /*19560*/  IADD3.X R191, R191, UR42, RZ, P5, !PT ;  /* 0x0000002abfbf7c10 */ /* 0x000fe4000affe4ff */
[----:B------:R-:W-:-:S03]  /*19570*/  IADD3 R207, P4, R207, UR9, RZ ;  /* 0x00000009cfcf7c10 */ /* 0x000fc6000ff9e0ff */
[----:B------:R0:W-:Y:S01]  /*19580*/  STL [R1+0x21c], R191 ;  /* 0x00021cbf01007387 */ /* 0x0001e20000100800 */
[----:B------:R-:W-:-:S03]  /*19590*/  IADD3 R209, P5, R209, UR9, RZ ;  /* 0x00000009d1d17c10 */ /* 0x000fc6000ffbe0ff */
[----:B------:R-:W-:Y:S01]  /*195a0*/  STL [R1+0x224], R205 ;  /* 0x000224cd01007387 */ /* 0x000fe20000100800 */
[----:B------:R-:W-:Y:S02]  /*195b0*/  IADD3.X R226, R226, UR42, RZ, P6, !PT ;  /* 0x0000002ae2e27c10 */ /* 0x000fe4000b7fe4ff */
[----:B------:R-:W-:Y:S01]  /*195c0*/  IADD3 R227, P6, R227, UR9, RZ ;  /* 0x00000009e3e37c10 */ /* 0x000fe2000ffde0ff */
[----:B0-----:R-:W4:Y:S04]  /*195d0*/  LDL.LU R191, [R1+0x1d4] ;  /* 0x0001d40001bf7983 */ /* 0x001f280000300800 */
[----:B------:R-:W-:Y:S04]  /*195e0*/  STL [R1+0x1f8], R207 ;  /* 0x0001f8cf01007387 */ /* 0x000fe80000100800 */
        /* <DEDUP_REMOVED lines=11> */
[----:B------:R-:W-:Y:S04]  /*196a0*/  STL [R1+0x204], R238 ;  /* 0x000204ee01007387 */ /* 0x000fe80000100800 */
[----:B------:R0:W-:Y:S04]  /*196b0*/  STL [R1+0x1d0], R249 ;  /* 0x0001d0f901007387 */ /* 0x0001e80000100800 */
[----:B------:R-:W-:Y:S04]  /*196c0*/  STL [R1+0x1d8], R241 ;  /* 0x0001d8f101007387 */ /* 0x000fe80000100800 */
[----:B0-----:R-:W4:Y:S01]  /*196d0*/  LDL.LU R249, [R1+0x1a8] ;  /* 0x0001a80001f97983 */ /* 0x001f220000300800 */
[----:B------:R-:W-:-:S03]  /*196e0*/  IADD3.X R243, R243, UR42, RZ, P4, !PT ;  /* 0x0000002af3f37c10 */ /* 0x000fc6000a7fe4ff */
[----:B------:R-:W-:Y:S01]  /*196f0*/  STL [R1+0x1fc], R242 ;  /* 0x0001fcf201007387 */ /* 0x000fe20000100800 */
        /* <DEDUP_REMOVED lines=8> */
[----:B------:R-:W-:Y:S04]  /*19780*/  STL [R1+0x1c0], R245 ;  /* 0x0001c0f501007387 */ /* 0x000fe80000100800 */
[----:B------:R-:W-:Y:S04]  /*19790*/  STL [R1+0x1e4], R246 ;  /* 0x0001e4f601007387 */ /* 0x000fe80000100800 */
[----:B------:R-:W2:Y:S01]  /*197a0*/  LDL.LU R230, [R1+0x1a0] ;  /* 0x0001a00001e67983 */ /* 0x000ea20000300800 */
[----:B---3--:R-:W-:-:S02]  /*197b0*/  IADD3 R247, P6, R247, UR9, RZ ;  /* 0x00000009f7f77c10 */ /* 0x008fc4000ffde0ff */
[----:B------:R-:W-:-:S03]  /*197c0*/  IADD3.X R248, R248, UR42, RZ, P1, !PT ;  /* 0x0000002af8f87c10 */ /* 0x000fc60008ffe4ff */
[----:B------:R-:W-:Y:S01]  /*197d0*/  STL [R1+0x1b8], R247 ;  /* 0x0001b8f701007387 */ /* 0x000fe20000100800 */
[----:B------:R-:W-:-:S03]  /*197e0*/  IADD3 R190, P1, R190, UR9, RZ ;  /* 0x00000009bebe7c10 */ /* 0x000fc6000ff3e0ff */
[----:B------:R-:W3:Y:S04]  /*197f0*/  LDL.LU R232, [R1+0x1c4] ;  /* 0x0001c40001e87983 */ /* 0x000ee80000300800 */
[----:B------:R-:W-:Y:S04]  /*19800*/  STL [R1+0x1dc], R248 ;  /* 0x0001dcf801007387 */ /* 0x000fe80000100800 */
[----:B------:R-:W3:Y:S04]  /*19810*/  LDL.LU R234, [R1+0x198] ;  /* 0x0001980001ea7983 */ /* 0x000ee80000300800 */
[----:B------:R0:W-:Y:S04]  /*19820*/  STL [R1+0x1b0], R190 ;  /* 0x0001b0be01007387 */ /* 0x0001e80000100800 */
[----:B------:R-:W3:Y:S04]  /*19830*/  LDL.LU R235, [R1+0x1bc] ;  /* 0x0001bc0001eb7983 */ /* 0x000ee80000300800 */
[----:B------:R-:W3:Y:S04]  /*19840*/  LDL.LU R236, [R1+0x190] ;  /* 0x0001900001ec7983 */ /* 0x000ee80000300800 */
[----:B------:R-:W3:Y:S04]  /*19850*/  LDL.LU R200, [R1+0x1b4] ;  /* 0x0001b40001c87983 */ /* 0x000ee80000300800 */
[----:B------:R-:W3:Y:S04]  /*19860*/  LDL.LU R201, [R1+0x188] ;  /* 0x0001880001c97983 */ /* 0x000ee80000300800 */
[----:B------:R-:W3:Y:S04]  /*19870*/  LDL.LU R204, [R1+0x1ac] ;  /* 0x0001ac0001cc7983 */ /* 0x000ee80000300800 */
[----:B------:R-:W3:Y:S04]  /*19880*/  LDL.LU R205, [R1+0x180] ;  /* 0x0001800001cd7983 */ /* 0x000ee80000300800 */
[----:B0-----:R-:W3:Y:S04]  /*19890*/  LDL.LU R190, [R1+0x1a4] ;  /* 0x0001a40001be7983 */ /* 0x001ee80000300800 */
[----:B------:R-:W3:Y:S04]  /*198a0*/  LDL.LU R207, [R1+0x178] ;  /* 0x0001780001cf7983 */ /* 0x000ee80000300800 */
[----:B------:R-:W3:Y:S04]  /*198b0*/  LDL.LU R209, [R1+0x19c] ;  /* 0x00019c0001d17983 */ /* 0x000ee80000300800 */
[----:B------:R-:W3:Y:S01]  /*198c0*/  LDL.LU R226, [R1+0x170] ;  /* 0x0001700001e27983 */ /* 0x000ee20000300800 */
[----:B----4-:R-:W-:-:S05]  /*198d0*/  IADD3.X R191, R191, UR42, RZ, P2, !PT ;  /* 0x0000002abfbf7c10 */ /* 0x010fca00097fe4ff */
        /* <DEDUP_REMOVED lines=8> */
[----:B------:R-:W4:Y:S01]  /*19960*/  LDL.LU R243, [R1+0x150] ;  /* 0x0001500001f37983 */ /* 0x000f220000300800 */
[----:B------:R-:W-:-:S05]  /*19970*/  IADD3 R249, P2, R249, UR9, RZ ;  /* 0x00000009f9f97c10 */ /* 0x000fca000ff5e0ff */
        /* <DEDUP_REMOVED lines=9> */
[----:B0-----:R-:W2:Y:S01]  /*19a10*/  LDL.LU R250, [R1+0x15c] ;  /* 0x00015c0001fa7983 */ /* 0x001ea20000300800 */
[----:B------:R-:W-:-:S05]  /*19a20*/  IADD3 R230, P3, R230, UR9, RZ ;  /* 0x00000009e6e67c10 */ /* 0x000fca000ff7e0ff */
[----:B------:R-:W-:Y:S01]  /*19a30*/  STL [R1+0x1a0], R230 ;  /* 0x0001a0e601007387 */ /* 0x000fe20000100800 */
[----:B---3--:R-:W-:Y:S02]  /*19a40*/  IADD3.X R232, R232, UR42, RZ, P4, !PT ;  /* 0x0000002ae8e87c10 */ /* 0x008fe4000a7fe4ff */
        /* <DEDUP_REMOVED lines=19> */
[----:B0-----:R-:W3:Y:S04]  /*19b80*/  LDL.LU R190, [R1+0x130] ;  /* 0x0001300001be7983 */ /* 0x001ee80000300800 */
[----:B------:R-:W-:Y:S04]  /*19b90*/  STL [R1+0x180], R205 ;  /* 0x000180cd01007387 */ /* 0x000fe80000100800 */
[----:B------:R-:W-:Y:S04]  /*19ba0*/  STL [R1+0x178], R207 ;  /* 0x000178cf01007387 */ /* 0x000fe80000100800 */
[----:B------:R-:W-:Y:S01]  /*19bb0*/  STL [R1+0x19c], R209 ;  /* 0x00019cd101007387 */ /* 0x000fe20000100800 */
[----:B----4-:R-:W-:-:S03]  /*19bc0*/  IADD3.X R227, R227, UR42, RZ, P4, !PT ;  /* 0x0000002ae3e37c10 */ /* 0x010fc6000a7fe4ff */
        /* <DEDUP_REMOVED lines=11> */
[----:B------:R0:W-:Y:S04]  /*19c80*/  STL [R1+0x17c], R191 ;  /* 0x00017cbf01007387 */ /* 0x0001e80000100800 */
[----:B------:R-:W-:Y:S04]  /*19c90*/  STL [R1+0x184], R241 ;  /* 0x000184f101007387 */ /* 0x000fe80000100800 */
[----:B0-----:R-:W4:Y:S04]  /*19ca0*/  LDL.LU R191, [R1+0x154] ;  /* 0x0001540001bf7983 */ /* 0x001f280000300800 */
[----:B------:R-:W-:Y:S01]  /*19cb0*/  STL [R1+0x158], R242 ;  /* 0x000158f201007387 */ /* 0x000fe20000100800 */
        /* <DEDUP_REMOVED lines=39> */
[----:B------:R-:W3:Y:S01]  /*19f30*/  LDL.LU R243, [R1+0xfc] ;  /* 0x0000fc0001f37983 */ /* 0x000ee20000300800 */
[----:B----4-:R-:W-:-:S05]  /*19f40*/  IADD3.X R191, R191, UR42, RZ, P6, !PT ;  /* 0x0000002abfbf7c10 */ /* 0x010fca000b7fe4ff */
        /* <DEDUP_REMOVED lines=9> */
[----:B0-----:R-:W4:Y:S01]  /*19fe0*/  LDL.LU R249, [R1+0xb8] ;  /* 0x0000b80001f97983 */ /* 0x001f220000300800 */
[----:B------:R-:W-:-:S05]  /*19ff0*/  IADD3.X R230, R230, UR42, RZ, P1, !PT ;  /* 0x0000002ae6e67c10 */ /* 0x000fca0008ffe4ff */
[----:B------:R-:W-:Y:S01]  /*1a000*/  STL [R1+0x14c], R230 ;  /* 0x00014ce601007387 */ /* 0x000fe20000100800 */
[----:B--2---:R-:W-:Y:S02]  /*1a010*/  IADD3 R232, P1, R232, UR9, RZ ;  /* 0x00000009e8e87c10 */ /* 0x004fe4000ff3e0ff */
        /* <DEDUP_REMOVED lines=13> */
[----:B------:R-:W-:Y:S01]  /*1a0f0*/  STL [R1+0x134], R201 ;  /* 0x000134c901007387 */ /* 0x000fe20000100800 */
[----:B------:R-:W-:-:S03]  /*1a100*/  IADD3.X R207, R207, UR42, RZ, P6, !PT ;  /* 0x0000002acfcf7c10 */ /* 0x000fc6000b7fe4ff */
[----:B------:R0:W-:Y:S01]  /*1a110*/  STL [R1+0x100], R250 ;  /* 0x000100fa01007387 */ /* 0x0001e20000100800 */
[----:B------:R-:W-:-:S03]  /*1a120*/  IADD3 R209, P6, R209, UR9, RZ ;  /* 0x00000009d1d17c10 */ /* 0x000fc6000ffde0ff */
[----:B------:R-:W-:Y:S01]  /*1a130*/  STL [R1+0x108], R204 ;  /* 0x000108cc01007387 */ /* 0x000fe20000100800 */
[----:B------:R-:W-:-:S03]  /*1a140*/  IADD3.X R226, R226, UR42, RZ, P1, !PT ;  /* 0x0000002ae2e27c10 */ /* 0x000fc60008ffe4ff */
[----:B0-----:R-:W2:Y:S04]  /*1a150*/  LDL.LU R250, [R1+0xdc] ;  /* 0x0000dc0001fa7983 */ /* 0x001ea80000300800 */
[----:B------:R-:W-:Y:S04]  /*1a160*/  STL [R1+0x12c], R205 ;  /* 0x00012ccd01007387 */ /* 0x000fe80000100800 */
[----:B------:R-:W-:Y:S04]  /*1a170*/  STL [R1+0x124], R207 ;  /* 0x000124cf01007387 */ /* 0x000fe80000100800 */
[----:B------:R-:W-:Y:S04]  /*1a180*/  STL [R1+0xf8], R209 ;  /* 0x0000f8d101007387 */ /* 0x000fe80000100800 */
[----:B------:R-:W-:Y:S01]  /*1a190*/  STL [R1+0x11c], R226 ;  /* 0x00011ce201007387 */ /* 0x000fe20000100800 */
[----:B---3--:R-:W-:-:S02]  /*1a1a0*/  IADD3 R227, P1, R227, UR9, RZ ;  /* 0x00000009e3e37c10 */ /* 0x008fc4000ff3e0ff */
        /* <DEDUP_REMOVED lines=11> */
[----:B------:R0:W-:Y:S04]  /*1a260*/  STL [R1+0xd8], R190 ;  /* 0x0000d8be01007387 */ /* 0x0001e80000100800 */
[----:B------:R-:W-:Y:S04]  /*1a270*/  STL [R1+0xe0], R241 ;  /* 0x0000e0f101007387 */ /* 0x000fe80000100800 */
[----:B0-----:R-:W3:Y:S04]  /*1a280*/  LDL.LU R190, [R1+0xb0] ;  /* 0x0000b00001be7983 */ /* 0x001ee80000300800 */
[----:B------:R-:W-:Y:S01]  /*1a290*/  STL [R1+0x104], R242 ;  /* 0x000104f201007387 */ /* 0x000fe20000100800 */
[----:B----4-:R-:W-:-:S02]  /*1a2a0*/  IADD3 R191, P5, R191, UR9, RZ ;  /* 0x00000009bfbf7c10 */ /* 0x010fc4000ffbe0ff */
[----:B------:R-:W-:-:S03]  /*1a2b0*/  IADD3.X R244, R244, UR42, RZ, P6, !PT ;  /* 0x0000002af4f47c10 */ /* 0x000fc6000b7fe4ff */
[----:B------:R0:W-:Y:S01]  /*1a2c0*/  STL [R1+0xd0], R191 ;  /* 0x0000d0bf01007387 */ /* 0x0001e20000100800 */
[----:B------:R-:W-:Y:S02]  /*1a2d0*/  IADD3 R245, P6, R245, UR9, RZ ;  /* 0x00000009f5f57c10 */ /* 0x000fe4000ffde0ff */
[----:B------:R-:W-:Y:S01]  /*1a2e0*/  IADD3.X R246, R246, UR42, RZ, P1, !PT ;  /* 0x0000002af6f67c10 */ /* 0x000fe20008ffe4ff */
[----:B0-----:R-:W4:Y:S04]  /*1a2f0*/  LDL.LU R191, [R1+0xd4] ;  /* 0x0000d40001bf7983 */ /* 0x001f280000300800 */
[----:B------:R0:W-:Y:S01]  /*1a300*/  STL [R1+0xfc], R243 ;  /* 0x0000fcf301007387 */ /* 0x0001e20000100800 */
[----:B------:R-:W-:-:S03]  /*1a310*/  IADD3 R247, P1, R247, UR9, RZ ;  /* 0x00000009f7f77c10 */ /* 0x000fc6000ff3e0ff */
[----:B------:R1:W-:Y:S01]  /*1a320*/  STL [R1+0xf4], R244 ;  /* 0x0000f4f401007387 */ /* 0x0003e20000100800 */
[----:B------:R-:W-:-:S03]  /*1a330*/  IADD3.X R248, R248, UR42, RZ, P2, !PT ;  /* 0x0000002af8f87c10 */ /* 0x000fc600097fe4ff */
[----:B------:R1:W-:Y:S01]  /*1a340*/  STL [R1+0xc8], R245 ;  /* 0x0000c8f501007387 */ /* 0x0003e20000100800 */
[----:B------:R-:W-:-:S03]  /*1a350*/  IADD3 R249, P2, R249, UR9, RZ ;  /* 0x00000009f9f97c10 */ /* 0x000fc6000ff5e0ff */
[----:B------:R1:W-:Y:S04]  /*1a360*/  STL [R1+0xec], R246 ;  /* 0x0000ecf601007387 */ /* 0x0003e80000100800 */
[----:B------:R-:W4:Y:S04]  /*1a370*/  LDL.LU R230, [R1+0xa8] ;  /* 0x0000a80001e67983 */ /* 0x000f280000300800 */
[----:B------:R3:W-:Y:S04]  /*1a380*/  STL [R1+0xc0], R247 ;  /* 0x0000c0f701007387 */ /* 0x0007e80000100800 */
[----:B------:R-:W4:Y:S04]  /*1a390*/  LDL.LU R232, [R1+0xcc] ;  /* 0x0000cc0001e87983 */ /* 0x000f280000300800 */
[----:B------:R3:W-:Y:S04]  /*1a3a0*/  STL [R1+0xe4], R248 ;  /* 0x0000e4f801007387 */ /* 0x0007e80000100800 */
        /* <DEDUP_REMOVED lines=8> */
[----:B------:R-:W4:Y:S04]  /*1a430*/  LDL.LU R207, [R1+0xac] ;  /* 0x0000ac0001cf7983 */ /* 0x000f280000300800 */
        /* <DEDUP_REMOVED lines=15> */
[----:B------:R0:W-:Y:S06]  /*1a530*/  MEMBAR.ALL.CTA ;  /* 0x0000000000007992 */ /* 0x0001ec0000008000 */
[----:B0-----:R-:W0:Y:S01]  /*1a540*/  FENCE.VIEW.ASYNC.S ;  /* 0x00000000000073c6 */ /* 0x001e220000000000 */
[----:B------:R-:W-:-:S03]  /*1a550*/  UMOV UR13, 0x40000040 ;  /* 0x40000040000d7882 */ /* 0x000fc60000000000 */
[----:B------:R-:W4:Y:S04]  /*1a560*/  LDL.LU R209, [R1+0xa4] ;  /* 0x0000a40001d17983 */ /* 0x000f280000300800 */
[----:B------:R-:W4:Y:S04]  /*1a570*/  LDL.LU R226, [R1+0x78] ;  /* 0x0000780001e27983 */ /* 0x000f280000300800 */
[----:B------:R-:W4:Y:S01]  /*1a580*/  LDL.LU R227, [R1+0x9c] ;  /* 0x00009c0001e37983 */ /* 0x000f220000300800 */
[----:B0-----:R-:W-:Y:S06]  /*1a590*/  BAR.SYNC.DEFER_BLOCKING 0x0 ;  /* 0x0000000000007b1d */ /* 0x001fec0000010000 */
[----:B------:R-:W-:-:S06]  /*1a5a0*/  WARPGROUP.ARRIVE ;  /* 0x00000000000079c5 */ /* 0x000fcc0000000000 */
[----:B------:R-:W-:Y:S01]  /*1a5b0*/  QGMMA.64x128x32.F32.E4M3.E4M3 R88, gdesc[UR12], R88 ;  /* 0x01e000000c5879f3 */ /* 0x000fe20008700858 */
[----:B--2---:R-:W-:-:S05]  /*1a5c0*/  IADD3.X R250, R250, UR42, RZ, P3, !PT ;  /* 0x0000002afafa7c10 */ /* 0x004fca0009ffe4ff */
[----:B------:R0:W-:Y:S04]  /*1a5d0*/  STL [R1+0xdc], R250 ;  /* 0x0000dcfa01007387 */ /* 0x0001e80000100800 */
[----:B------:R-:W2:Y:S04]  /*1a5e0*/  LDL.LU R229, [R1+0x70] ;  /* 0x0000700001e57983 */ /* 0x000ea80000300800 */
[----:B------:R-:W2:Y:S04]  /*1a5f0*/  LDL.LU R237, [R1+0x94] ;  /* 0x0000940001ed7983 */ /* 0x000ea80000300800 */
[----:B------:R-:W2:Y:S04]  /*1a600*/  LDL.LU R238, [R1+0x68] ;  /* 0x0000680001ee7983 */ /* 0x000ea80000300800 */
[----:B------:R-:W2:Y:S04]  /*1a610*/  LDL.LU R241, [R1+0x8c] ;  /* 0x00008c0001f17983 */ /* 0x000ea80000300800 */
[----:B------:R-:W2:Y:S04]  /*1a620*/  LDL.LU R242, [R1+0x60] ;  /* 0x0000600001f27983 */ /* 0x000ea80000300800 */
[----:B------:R-:W2:Y:S04]  /*1a630*/  LDL.LU R243, [R1+0x84] ;  /* 0x0000840001f37983 */ /* 0x000ea80000300800 */
[----:B-1----:R-:W2:Y:S04]  /*1a640*/  LDL.LU R244, [R1+0x58] ;  /* 0x0000580001f47983 */ /* 0x002ea80000300800 */
[----:B------:R-:W2:Y:S04]  /*1a650*/  LDL.LU R245, [R1+0x50] ;  /* 0x0000500001f57983 */ /* 0x000ea80000300800 */
[----:B------:R-:W2:Y:S01]  /*1a660*/  LDL.LU R246, [R1+0x74] ;  /* 0x0000740001f67983 */ /* 0x000ea20000300800 */
[----:B---3--:R-:W-:-:S05]  /*1a670*/  IADD3 R190, P3, R190, UR9, RZ ;  /* 0x00000009bebe7c10 */ /* 0x008fca000ff7e0ff */
[----:B------:R1:W-:Y:S04]  /*1a680*/  STL [R1+0xb0], R190 ;  /* 0x0000b0be01007387 */ /* 0x0003e80000100800 */
[----:B------:R-:W3:Y:S04]  /*1a690*/  LDL.LU R247, [R1+0x6c] ;  /* 0x00006c0001f77983 */ /* 0x000ee80000300800 */
[----:B------:R-:W3:Y:S04]  /*1a6a0*/  LDL.LU R248, [R1+0x40] ;  /* 0x0000400001f87983 */ /* 0x000ee80000300800 */
[----:B------:R-:W3:Y:S01]  /*1a6b0*/  LDL.LU R249, [R1+0x64] ;  /* 0x0000640001f97983 */ /* 0x000ee20000300800 */
[----:B------:R-:W-:Y:S01]  /*1a6c0*/  QGMMA.64x128x32.F32.E4M3.E4M3 R88, gdesc[UR4], R88 ;  /* 0x01e00000045879f3 */ /* 0x000fe20008700858 */
[----:B----4-:R-:W-:-:S05]  /*1a6d0*/  IADD3.X R191, R191, UR42, RZ, P4, !PT ;  /* 0x0000002abfbf7c10 */ /* 0x010fca000a7fe4ff */
[----:B------:R4:W-:Y:S04]  /*1a6e0*/  STL [R1+0xd4], R191 ;  /* 0x0000d4bf01007387 */ /* 0x0009e80000100800 */
[----:B0-----:R-:W3:Y:S04]  /*1a6f0*/  LDL.LU R250, [R1+0x5c] ;  /* 0x00005c0001fa7983 */ /* 0x001ee80000300800 */
[----:B-1----:R-:W3:Y:S04]  /*1a700*/  LDL.LU R190, [R1+0x54] ;  /* 0x0000540001be7983 */ /* 0x002ee80000300800 */
[----:B----4-:R-:W4:Y:S01]  /*1a710*/  LDL.LU R191, [R1+0x4c] ;  /* 0x00004c0001bf7983 */ /* 0x010f220000300800 */
[----:B------:R-:W-:-:S02]  /*1a720*/  IADD3 R230, P4, R230, UR9, RZ ;  /* 0x00000009e6e67c10 */ /* 0x000fc4000ff9e0ff */
        /* <DEDUP_REMOVED lines=20> */
[----:B0-----:R-:W3:Y:S01]  /*1a870*/  LDL.LU R0, [R1+0x890] ;  /* 0x0008900001007983 */ /* 0x001ee20000300800 */
[----:B------:R-:W-:Y:S01]  /*1a880*/  QGMMA.64x128x32.F32.E4M3.E4M3 R88, gdesc[UR16], R88 ;  /* 0x01e00000105879f3 */ /* 0x000fe20008700858 */
[----:B------:R-:W-:Y:S01]  /*1a890*/  UMOV UR26, UR14 ;  /* 0x0000000e001a7c82 */ /* 0x000fe20008000000 */
[----:B------:R-:W-:Y:S01]  /*1a8a0*/  UMOV UR27, UR15 ;  /* 0x0000000f001b7c82 */ /* 0x000fe20008000000 */
[----:B------:R-:W-:Y:S01]  /*1a8b0*/  STL [R1+0xac], R207 ;  /* 0x0000accf01007387 */ /* 0x000fe20000100800 */
[----:B------:R-:W-:-:S08]  /*1a8c0*/  IADD3.X R252, R252, UR42, RZ, P3, !PT ;  /* 0x0000002afcfc7c10 */ /* 0x000fd00009ffe4ff */
[----:B------:R-:W-:-:S12]  /*1a8d0*/  QGMMA.64x128x32.F32.E4M3.E4M3 R88, gdesc[UR20], R88 ;  /* 0x01e00000145879f3 */ /* 0x000fd80008700858 */
[----:B------:R-:W-:Y:S01]  /*1a8e0*/  QGMMA.64x128x32.F32.E4M3.E4M3 R24, gdesc[UR24], R24 ;  /* 0x01e00000181879f3 */ /* 0x000fe20008700818 */
[----:B------:R-:W-:Y:S02]  /*1a8f0*/  IADD3.X R209, R209, UR42, RZ, P4, !PT ;  /* 0x0000002ad1d17c10 */ /* 0x000fe4000a7fe4ff */
[----:B------:R-:W-:Y:S02]  /*1a900*/  IADD3 R226, P4, R226, UR9, RZ ;  /* 0x00000009e2e27c10 */ /* 0x000fe4000ff9e0ff */
[----:B------:R-:W-:Y:S02]  /*1a910*/  IADD3.X R227, R227, UR42, RZ, P5, !PT ;  /* 0x0000002ae3e37c10 */ /* 0x000fe4000affe4ff */
[----:B--2---:R-:W-:Y:S01]  /*1a920*/  IADD3 R229, P5, R229, UR9, RZ ;  /* 0x00000009e5e57c10 */ /* 0x004fe2000ffbe0ff */
[----:B------:R-:W-:Y:S01]  /*1a930*/  STL [R1+0xa4], R209 ;  /* 0x0000a4d101007387 */ /* 0x000fe20000100800 */
[----:B------:R-:W-:Y:S02]  /*1a940*/  IADD3.X R237, R237, UR42, RZ, P6, !PT ;  /* 0x0000002aeded7c10 */ /* 0x000fe4000b7fe4ff */
[----:B------:R-:W-:Y:S01]  /*1a950*/  IADD3 R238, P6, R238, UR9, RZ ;  /* 0x00000009eeee7c10 */ /* 0x000fe2000ffde0ff */
[----:B------:R-:W-:Y:S01]  /*1a960*/  STL [R1+0x78], R226 ;  /* 0x000078e201007387 */ /* 0x000fe20000100800 */
[----:B------:R-:W-:-:S02]  /*1a970*/  IADD3.X R241, R241, UR42, RZ, P1, !PT ;  /* 0x0000002af1f17c10 */ /* 0x000fc40008ffe4ff */
[----:B------:R-:W-:Y:S01]  /*1a980*/  IADD3 R242, P1, R242, UR9, RZ ;  /* 0x00000009f2f27c10 */ /* 0x000fe2000ff3e0ff */
        /* <DEDUP_REMOVED lines=9> */
[----:B------:R-:W-:Y:S04]  /*1aa20*/  STL [R1+0x60], R242 ;  /* 0x000060f201007387 */ /* 0x000fe80000100800 */
[----:B------:R0:W-:Y:S04]  /*1aa30*/  STL [R1+0x7c], R252 ;  /* 0x00007cfc01007387 */ /* 0x0001e80000100800 */
[----:B------:R-:W-:Y:S01]  /*1aa40*/  STL [R1+0x84], R243 ;  /* 0x000084f301007387 */ /* 0x000fe20000100800 */
[----:B------:R-:W-:Y:S01]  /*1aa50*/  UMOV UR30, UR6 ;  /* 0x00000006001e7c82 */ /* 0x000fe20008000000 */
[----:B------:R-:W-:-:S02]  /*1aa60*/  UMOV UR31, UR7 ;  /* 0x00000007001f7c82 */ /* 0x000fc40008000000 */
[----:B0-----:R-:W2:Y:S04]  /*1aa70*/  LDL.LU R252, [R1+0x88c] ;  /* 0x00088c0001fc7983 */ /* 0x001ea80000300800 */
[----:B------:R-:W-:Y:S01]  /*1aa80*/  STL [R1+0x58], R244 ;  /* 0x000058f401007387 */ /* 0x000fe20000100800 */
[----:B------:R-:W-:Y:S01]  /*1aa90*/  QGMMA.64x128x32.F32.E4M3.E4M3 R24, gdesc[UR28], R24 ;  /* 0x01e000001c1879f3 */ /* 0x000fe20008700818 */
[----:B---3--:R-:W-:-:S05]  /*1aaa0*/  IADD3 R0, P4, R0, UR9, RZ ;  /* 0x0000000900007c10 */ /* 0x008fca000ff9e0ff */
[----:B------:R0:W-:Y:S04]  /*1aab0*/  STL [R1+0x48], R0 ;  /* 0x0000480001007387 */ /* 0x0001e80000100800 */
[----:B------:R-:W-:Y:S04]  /*1aac0*/  STL [R1+0x50], R245 ;  /* 0x000050f501007387 */ /* 0x000fe80000100800 */
[----:B0-----:R-:W3:Y:S01]  /*1aad0*/  LDL.LU R0, [R1+0x888] ;  /* 0x0008880001007983 */ /* 0x001ee20000300800 */
[----:B------:R-:W-:Y:S01]  /*1aae0*/  UMOV UR34, UR18 ;  /* 0x0000001200227c82 */ /* 0x000fe20008000000 */
[----:B------:R-:W-:-:S02]  /*1aaf0*/  UMOV UR35, UR19 ;  /* 0x0000001300237c82 */ /* 0x000fc40008000000 */
[----:B------:R-:W-:Y:S01]  /*1ab00*/  QGMMA.64x128x32.F32.E4M3.E4M3 R24, gdesc[UR32], R24 ;  /* 0x01e00000201879f3 */ /* 0x000fe20008700818 */
[----:B------:R-:W-:Y:S01]  /*1ab10*/  UMOV UR38, UR22 ;  /* 0x0000001600267c82 */ /* 0x000fe20008000000 */
[----:B------:R-:W-:Y:S01]  /*1ab20*/  UMOV UR39, UR23 ;  /* 0x0000001700277c82 */ /* 0x000fe20008000000 */
[----:B------:R-:W-:Y:S02]  /*1ab30*/  IADD3.X R247, R247, UR42, RZ, P5, !PT ;  /* 0x0000002af7f77c10 */ /* 0x000fe4000affe4ff */
[----:B------:R-:W-:Y:S02]  /*1ab40*/  IADD3 R248, P5, R248, UR9, RZ ;  /* 0x00000009f8f87c10 */ /* 0x000fe4000ffbe0ff */
[----:B------:R-:W-:Y:S01]  /*1ab50*/  IADD3.X R249, R249, UR42, RZ, P6, !PT ;  /* 0x0000002af9f97c10 */ /* 0x000fe2000b7fe4ff */
[----:B------:R-:W-:Y:S01]  /*1ab60*/  STL [R1+0x74], R246 ;  /* 0x000074f601007387 */ /* 0x000fe20000100800 */
[----:B------:R-:W-:Y:S02]  /*1ab70*/  IADD3.X R250, R250, UR42, RZ, P1, !PT ;  /* 0x0000002afafa7c10 */ /* 0x000fe40008ffe4ff */
[----:B------:R-:W-:Y:S01]  /*1ab80*/  IADD3.X R190, R190, UR42, RZ, P2, !PT ;  /* 0x0000002abebe7c10 */ /* 0x000fe200097fe4ff */
[----:B------:R-:W-:Y:S01]  /*1ab90*/  STL [R1+0x6c], R247 ;  /* 0x00006cf701007387 */ /* 0x000fe20000100800 */
[----:B----4-:R-:W-:-:S03]  /*1aba0*/  IADD3.X R191, R191, UR42, RZ, P3, !PT ;  /* 0x0000002abfbf7c10 */ /* 0x010fc60009ffe4ff */
[----:B------:R-:W-:Y:S04]  /*1abb0*/  STL [R1+0x40], R248 ;  /* 0x000040f801007387 */ /* 0x000fe80000100800 */
[----:B------:R-:W-:Y:S01]  /*1abc0*/  STL [R1+0x64], R249 ;  /* 0x000064f901007387 */ /* 0x000fe20000100800 */
[----:B------:R-:W-:Y:S03]  /*1abd0*/  QGMMA.64x128x32.F32.E4M3.E4M3 R24, gdesc[UR36], R24, gsb0 ;  /* 0x01e00000241879f3 */ /* 0x000fe60008000818 */
[----:B------:R-:W-:Y:S04]  /*1abe0*/  STL [R1+0x5c], R250 ;  /* 0x00005cfa01007387 */ /* 0x000fe80000100800 */
[----:B------:R-:W-:Y:S01]  /*1abf0*/  STL [R1+0x54], R190 ;  /* 0x000054be01007387 */ /* 0x000fe20000100800 */
[----:B--2---:R-:W-:-:S02]  /*1ac00*/  IADD3.X R252, R252, UR42, RZ, P4, !PT ;  /* 0x0000002afcfc7c10 */ /* 0x004fc4000a7fe4ff */
[----:B---3--:R-:W-:-:S05]  /*1ac10*/  IADD3.X R0, R0, UR42, RZ, P5, !PT ;  /* 0x0000002a00007c10 */ /* 0x008fca000affe4ff */
[----:B------:R0:W-:Y:S04]  /*1ac20*/  STL [R1+0x3c], R0 ;  /* 0x00003c0001007387 */ /* 0x0001e80000100800 */
[----:B------:R1:W-:Y:S04]  /*1ac30*/  STL [R1+0x4c], R191 ;  /* 0x00004cbf01007387 */ /* 0x0003e80000100800 */
[----:B0-----:R1:W5:Y:S04]  /*1ac40*/  LDL.LU R0, [R1+0x884] ;  /* 0x0008840001007983 */ /* 0x0013680000300800 */
[----:B------:R1:W-:Y:S01]  /*1ac50*/  STL [R1+0x44], R252 ;  /* 0x000044fc01007387 */ /* 0x0003e20000100800 */
[----:B------:R-:W-:-:S02]  /*1ac60*/  WARPGROUP.DEPBAR.LE gsb0, 0x0 ;  /* 0x00008000000079c5 */ /* 0x000fc40000010000 */
[----:B------:R-:W-:Y:S05]  /*1ac70*/  @P0 BRA `(.L_x_2) ;  /* 0xffffff1400f40947 */ /* 0x000fea000383ffff */
.L_x_1:
[----:B------:R-:W2:Y:S01]  /*1ac80*/  LDL.LU R9, [R1+0x880] ;  /* 0x0008800001097983 */ /* 0x000ea20000300800 */
[----:B------:R-:W0:Y:S01]  /*1ac90*/  S2R R8, SR_TID.X ;  /* 0x0000000000087919 */ /* 0x000e220000002100 */
[----:B------:R-:W-:Y:S01]  /*1aca0*/  F2FP.SATFINITE.E4M3.F32.PACK_AB_MERGE_C R4, R89, R88, RZ ;  /* 0x000000585904723e */ /* 0x000fe200048070ff */
[----:B------:R-:W-:Y:S01]  /*1acb0*/  ULDC.64 UR6, c[0x0][0x228] ;  /* 0x00008a0000067ab9 */ /* 0x000fe20000000a00 */
[----:B------:R-:W-:Y:S01]  /*1acc0*/  F2FP.SATFINITE.E4M3.F32.PACK_AB_MERGE_C R5, R91, R90, RZ ;  /* 0x0000005a5b05723e */ /* 0x000fe200048070ff */
[----:B------:R-:W3:Y:S01]  /*1acd0*/  LDL.LU R16, [R1+0x87c] ;  /* 0x00087c0001107983 */ /* 0x000ee20000300800 */
[----:B------:R-:W-:Y:S01]  /*1ace0*/  F2FP.SATFINITE.E4M3.F32.PACK_AB_MERGE_C R93, R93, R92, RZ ;  /* 0x0000005c5d5d723e */ /* 0x000fe200048070ff */
[----:B-----5:R-:W-:Y:S01]  /*1acf0*/  VIADD R10, R0, 0x7f ;  /* 0x0000007f000a7836 */ /* 0x020fe20000000000 */
[----:B------:R-:W-:Y:S01]  /*1ad00*/  F2FP.SATFINITE.E4M3.F32.PACK_AB_MERGE_C R94, R95, R94, RZ ;  /* 0x0000005e5f5e723e */ /* 0x000fe200048070ff */
[----:B------:R-:W4:Y:S01]  /*1ad10*/  S2R R11, SR_TID.X ;  /* 0x00000000000b7919 */ /* 0x000f220000002100 */
[----:B------:R-:W-:Y:S01]  /*1ad20*/  F2FP.SATFINITE.E4M3.F32.PACK_AB_MERGE_C R6, R25, R24, RZ ;  /* 0x000000181906723e */ /* 0x000fe200048070ff */
[----:B------:R-:W-:Y:S01]  /*1ad30*/  ULDC UR4, c[0x0][0x22c] ;  /* 0x00008b0000047ab9 */ /* 0x000fe20000000800 */
[----:B------:R-:W-:Y:S01]  /*1ad40*/  F2FP.SATFINITE.E4M3.F32.PACK_AB_MERGE_C R7, R27, R26, RZ ;  /* 0x0000001a1b07723e */ /* 0x000fe200048070ff */
[----:B------:R-:W-:Y:S01]  /*1ad50*/  ULDC UR5, c[0x0][0x22c] ;  /* 0x00008b0000057ab9 */ /* 0x000fe20000000800 */
[----:B------:R-:W-:-:S02]  /*1ad60*/  F2FP.SATFINITE.E4M3.F32.PACK_AB_MERGE_C R29, R29, R28, RZ ;  /* 0x0000001c1d1d723e */ /* 0x000fc400048070ff */
[----:B------:R-:W-:Y:S02]  /*1ad70*/  F2FP.SATFINITE.E4M3.F32.PACK_AB_MERGE_C R30, R31, R30, RZ ;  /* 0x0000001e1f1e723e */ /* 0x000fe400048070ff */
[----:B------:R-:W-:Y:S02]  /*1ad80*/  F2FP.SATFINITE.E4M3.F32.PACK_AB_MERGE_C R40, R41, R40, RZ ;  /* 0x000000282928723e */ /* 0x000fe400048070ff */
[----:B------:R-:W-:Y:S02]  /*1ad90*/  PRMT R4, R4, 0x5410, R93 ;  /* 0x0000541004047816 */ /* 0x000fe4000000005d */
[----:B------:R-:W-:Y:S02]  /*1ada0*/  PRMT R5, R5, 0x5410, R94 ;  /* 0x0000541005057816 */ /* 0x000fe4000000005e */
[----:B------:R-:W-:Y:S02]  /*1adb0*/  PRMT R6, R6, 0x5410, R29 ;  /* 0x0000541006067816 */ /* 0x000fe4000000001d */
[----:B------:R-:W-:-:S02]  /*1adc0*/  PRMT R7, R7, 0x5410, R30 ;  /* 0x0000541007077816 */ /* 0x000fc4000000001e */
[----:B------:R-:W-:Y:S02]  /*1add0*/  F2FP.SATFINITE.E4M3.F32.PACK_AB_MERGE_C R98, R99, R98, RZ ;  /* 0x000000626362723e */ /* 0x000fe400048070ff */
[----:B------:R-:W-:Y:S02]  /*1ade0*/  F2FP.SATFINITE.E4M3.F32.PACK_AB_MERGE_C R103, R103, R102, RZ ;  /* 0x000000666767723e */ /* 0x000fe400048070ff */
[----:B------:R-:W-:Y:S01]  /*1adf0*/  F2FP.SATFINITE.E4M3.F32.PACK_AB_MERGE_C R32, R33, R32, RZ ;  /* 0x000000202120723e */ /* 0x000fe200048070ff */
[----:B0-----:R-:W-:Y:S01]  /*1ae00*/  IMAD.SHL.U32 R3, R8, 0x40, RZ ;  /* 0x0000004008037824 */ /* 0x001fe200078e00ff */
[----:B------:R-:W-:Y:S02]  /*1ae10*/  F2FP.SATFINITE.E4M3.F32.PACK_AB_MERGE_C R34, R35, R34, RZ ;  /* 0x000000222322723e */ /* 0x000fe400048070ff */
[----:B------:R-:W-:Y:S02]  /*1ae20*/  F2FP.SATFINITE.E4M3.F32.PACK_AB_MERGE_C R37, R37, R36, RZ ;  /* 0x000000242525723e */ /* 0x000fe400048070ff */
[----:B------:R-:W-:-:S02]  /*1ae30*/  LOP3.LUT R3, R3, 0x400, RZ, 0xc0, !PT ;  /* 0x0000040003037812 */ /* 0x000fc400078ec0ff */
[----:B------:R-:W-:Y:S02]  /*1ae40*/  F2FP.SATFINITE.E4M3.F32.PACK_AB_MERGE_C R39, R39, R38, RZ ;  /* 0x000000262727723e */ /* 0x000fe400048070ff */
[----:B----4-:R-:W-:Y:S02]  /*1ae50*/  LOP3.LUT R11, R11, 0x7f, RZ, 0xc0, !PT ;  /* 0x0000007f0b0b7812 */ /* 0x010fe400078ec0ff */
[----:B------:R-:W-:Y:S02]  /*1ae60*/  F2FP.SATFINITE.E4M3.F32.PACK_AB_MERGE_C R96, R97, R96, RZ ;  /* 0x000000606160723e */ /* 0x000fe400048070ff */
[----:B------:R-:W-:Y:S01]  /*1ae70*/  LEA R20, R11, UR8, 0x4 ;  /* 0x000000080b147c11 */ /* 0x000fe2000f8e20ff */
[----:B------:R-:W-:Y:S01]  /*1ae80*/  BAR.SYNC.DEFER_BLOCKING 0x0 ;  /* 0x0000000000007b1d */ /* 0x000fe20000010000 */
[----:B------:R-:W-:Y:S02]  /*1ae90*/  PRMT R97, R98, 0x5410, R103 ;  /* 0x0000541062617816 */ /* 0x000fe40000000067 */
[----:B------:R-:W-:-:S02]  /*1aea0*/  PRMT R98, R32, 0x5410, R37 ;  /* 0x0000541020627816 */ /* 0x000fc40000000025 */
[----:B------:R-:W-:Y:S01]  /*1aeb0*/  PRMT R99, R34, 0x5410, R39 ;  /* 0x0000541022637816 */ /* 0x000fe20000000027 */
[----:B------:R-:W-:Y:S01]  /*1aec0*/  VIADD R39, R0, 0x5 ;  /* 0x0000000500277836 */ /* 0x000fe20000000000 */
[----:B------:R-:W-:Y:S02]  /*1aed0*/  F2FP.SATFINITE.E4M3.F32.PACK_AB_MERGE_C R101, R101, R100, RZ ;  /* 0x000000646565723e */ /* 0x000fe400048070ff */
[----:B------:R-:W-:Y:S02]  /*1aee0*/  F2FP.SATFINITE.E4M3.F32.PACK_AB_MERGE_C R106, R107, R106, RZ ;  /* 0x0000006a6b6a723e */ /* 0x000fe400048070ff */
[----:B------:R-:W-:Y:S02]  /*1aef0*/  PRMT R96, R96, 0x5410, R101 ;  /* 0x0000541060607816 */ /* 0x000fe40000000065 */
[----:B------:R-:W-:Y:S02]  /*1af00*/  F2FP.SATFINITE.E4M3.F32.PACK_AB_MERGE_C R111, R111, R110, RZ ;  /* 0x0000006e6f6f723e */ /* 0x000fe400048070ff */
[----:B------:R-:W-:-:S02]  /*1af10*/  F2FP.SATFINITE.E4M3.F32.PACK_AB_MERGE_C R104, R105, R104, RZ ;  /* 0x000000686968723e */ /* 0x000fc400048070ff */
[----:B------:R-:W-:Y:S02]  /*1af20*/  F2FP.SATFINITE.E4M3.F32.PACK_AB_MERGE_C R109, R109, R108, RZ ;  /* 0x0000006c6d6d723e */ /* 0x000fe400048070ff */
[----:B------:R-:W-:Y:S02]  /*1af30*/  F2FP.SATFINITE.E4M3.F32.PACK_AB_MERGE_C R42, R43, R42, RZ ;  /* 0x0000002a2b2a723e */ /* 0x000fe400048070ff */
[----:B------:R-:W-:Y:S02]  /*1af40*/  F2FP.SATFINITE.E4M3.F32.PACK_AB_MERGE_C R45, R45, R44, RZ ;  /* 0x0000002c2d2d723e */ /* 0x000fe400048070ff */
[----:B------:R-:W-:Y:S02]  /*1af50*/  F2FP.SATFINITE.E4M3.F32.PACK_AB_MERGE_C R47, R47, R46, RZ ;  /* 0x0000002e2f2f723e */ /* 0x000fe400048070ff */
[----:B------:R-:W-:Y:S02]  /*1af60*/  PRMT R105, R106, 0x5410, R111 ;  /* 0x000054106a697816 */ /* 0x000fe4000000006f */
[----:B------:R-:W-:-:S02]  /*1af70*/  PRMT R104, R104, 0x5410, R109 ;  /* 0x0000541068687816 */ /* 0x000fc4000000006d */
[----:B------:R-:W-:Y:S02]  /*1af80*/  PRMT R106, R40, 0x5410, R45 ;  /* 0x00005410286a7816 */ /* 0x000fe4000000002d */
[----:B------:R-:W-:Y:S02]  /*1af90*/  PRMT R107, R42, 0x5410, R47 ;  /* 0x000054102a6b7816 */ /* 0x000fe4000000002f */
[----:B------:R-:W-:Y:S02]  /*1afa0*/  F2FP.SATFINITE.E4M3.F32.PACK_AB_MERGE_C R114, R115, R114, RZ ;  /* 0x000000727372723e */ /* 0x000fe400048070ff */
[----:B------:R-:W-:Y:S02]  /*1afb0*/  F2FP.SATFINITE.E4M3.F32.PACK_AB_MERGE_C R119, R119, R118, RZ ;  /* 0x000000767777723e */ /* 0x000fe400048070ff */
        /* <DEDUP_REMOVED lines=58> */
[----:B--2---:R-:W-:Y:S01]  /*1b360*/  LOP3.LUT R2, R9, 0xf0, RZ, 0xc0, !PT ;  /* 0x000000f009027812 */ /* 0x004fe200078ec0ff */
[----:B------:R-:W-:-:S03]  /*1b370*/  VIADD R9, R0, 0x1 ;  /* 0x0000000100097836 */ /* 0x000fc60000000000 */
[----:B------:R-:W-:Y:S01]  /*1b380*/  IADD3 R3, R3, UR8, R2 ;  /* 0x0000000803037c10 */ /* 0x000fe2000fffe002 */
[----:B------:R-:W-:Y:S02]  /*1b390*/  IMAD.SHL.U32 R2, R8, 0x8, RZ ;  /* 0x0000000808027824 */ /* 0x000fe400078e00ff */
[----:B------:R-:W-:Y:S01]  /*1b3a0*/  VIADD R8, R0, 0x2 ;  /* 0x0000000200087836 */ /* 0x000fe20000000000 */
[----:B---3--:R-:W-:Y:S02]  /*1b3b0*/  ISETP.GE.AND P0, PT, R16, UR6, PT ;  /* 0x0000000610007c0c */ /* 0x008fe4000bf06270 */
[----:B------:R-:W-:Y:S02]  /*1b3c0*/  LOP3.LUT R2, R2, 0x300, RZ, 0xc0, !PT ;  /* 0x0000030002027812 */ /* 0x000fe400078ec0ff */
[----:B------:R-:W-:Y:S01]  /*1b3d0*/  ISETP.LT.AND P2, PT, R9, UR4, !P0 ;  /* 0x0000000409007c0c */ /* 0x000fe2000c741270 */
[----:B------:R-:W-:Y:S01]  /*1b3e0*/  VIADD R9, R0, 0x3 ;  /* 0x0000000300097836 */ /* 0x000fe20000000000 */
[----:B------:R-:W-:Y:S01]  /*1b3f0*/  ISETP.LT.AND P1, PT, R10, UR5, !P0 ;  /* 0x000000050a007c0c */ /* 0x000fe2000c721270 */
[----:B------:R-:W-:Y:S01]  /*1b400*/  IMAD.IADD R41, R2, 0x1, R3 ;  /* 0x0000000102297824 */ /* 0x000fe200078e0203 */
[----:B------:R-:W-:Y:S01]  /*1b410*/  ULDC UR4, c[0x0][0x22c] ;  /* 0x00008b0000047ab9 */ /* 0x000fe20000000800 */
[----:B------:R-:W-:Y:S01]  /*1b420*/  ULDC UR5, c[0x0][0x22c] ;  /* 0x00008b0000057ab9 */ /* 0x000fe20000000800 */
[----:B------:R-:W-:Y:S01]  /*1b430*/  ISETP.LT.AND P4, PT, R8, UR4, !P0 ;  /* 0x0000000408007c0c */ /* 0x000fe2000c781270 */
[----:B------:R-:W-:Y:S01]  /*1b440*/  ULDC UR4, c[0x0][0x244] ;  /* 0x0000910000047ab9 */ /* 0x000fe20000000800 */
[----:B------:R-:W-:Y:S01]  /*1b450*/  STSM.16.M88.4 [R41], R4 ;  /* 0x0000000429007844 */ /* 0x000fe20000000200 */
[----:B------:R-:W-:Y:S01]  /*1b460*/  BAR.SYNC.DEFER_BLOCKING 0x0 ;  /* 0x0000000000007b1d */ /* 0x000fe20000010000 */
[----:B------:R-:W-:Y:S01]  /*1b470*/  ISETP.LT.AND P3, PT, R9, UR5, !P0 ;  /* 0x0000000509007c0c */ /* 0x000fe2000c761270 */
[----:B------:R-:W-:Y:S01]  /*1b480*/  IMAD R2, R16, UR4, RZ ;  /* 0x0000000410027c24 */ /* 0x000fe2000f8e02ff */
[----:B------:R-:W-:-:S03]  /*1b490*/  ISETP.LT.AND P5, PT, R0, UR7, !P0 ;  /* 0x0000000700007c0c */ /* 0x000fc6000c7a1270 */
[----:B------:R-:W-:Y:S02]  /*1b4a0*/  ULDC.64 UR4, c[0x0][0x220] ;  /* 0x0000880000047ab9 */ /* 0x000fe40000000a00 */
[----:B------:R-:W-:Y:S01]  /*1b4b0*/  IADD3 R3, P6, R2, UR4, RZ ;  /* 0x0000000402037c10 */ /* 0x000fe2000ffde0ff */
[----:B------:R-:W-:Y:S02]  /*1b4c0*/  ULDC UR4, c[0x0][0x248] ;  /* 0x0000920000047ab9 */ /* 0x000fe40000000800 */
[----:B------:R-:W-:Y:S01]  /*1b4d0*/  IMAD R21, R0, UR4, RZ ;  /* 0x0000000400157c24 */ /* 0x000fe2000f8e02ff */
[----:B------:R-:W-:Y:S01]  /*1b4e0*/  LEA.HI.X.SX32 R2, R2, UR5, 0x1, P6 ;  /* 0x0000000502027c11 */ /* 0x000fe2000b0f0eff */
[----:B------:R-:W-:Y:S02]  /*1b4f0*/  ULDC UR5, c[0x0][0x22c] ;  /* 0x00008b0000057ab9 */ /* 0x000fe40000000800 */
[C---:B------:R-:W-:Y:S01]  /*1b500*/  VIADD R38, R21.reuse, UR4 ;  /* 0x0000000415267c36 */ /* 0x040fe20008000000 */
[----:B------:R-:W-:-:S04]  /*1b510*/  IADD3 R22, P6, R21, R3, RZ ;  /* 0x0000000315167210 */ /* 0x000fc80007fde0ff */
[-C--:B------:R-:W-:Y:S01]  /*1b520*/  LEA.HI.X.SX32 R23, R21, R2.reuse, 0x1, P6 ;  /* 0x0000000215177211 */ /* 0x080fe200030f0eff */
[----:B------:R-:W-:Y:S01]  /*1b530*/  VIADD R21, R0, 0x4 ;  /* 0x0000000400157836 */ /* 0x000fe20000000000 */
[C---:B------:R-:W-:Y:S01]  /*1b540*/  IADD3 R36, P6, R38.reuse, R3, RZ ;  /* 0x0000000326247210 */ /* 0x040fe20007fde0ff */
[----:B------:R-:W0:Y:S03]  /*1b550*/  LDS.128 R32, [R20] ;  /* 0x0000000014207984 */ /* 0x000e260000000c00 */
[----:B------:R-:W-:Y:S01]  /*1b560*/  LEA.HI.X.SX32 R37, R38, R2, 0x1, P6 ;  /* 0x0000000226257211 */ /* 0x000fe200030f0eff */
[----:B------:R-:W-:Y:S06]  /*1b570*/  BAR.SYNC.DEFER_BLOCKING 0x0 ;  /* 0x0000000000007b1d */ /* 0x000fec0000010000 */
[----:B------:R-:W-:Y:S02]  /*1b580*/  STSM.16.M88.4 [R41], R96 ;  /* 0x0000006029007844 */ /* 0x000fe40000000200 */
[----:B------:R-:W-:Y:S01]  /*1b590*/  BAR.SYNC.DEFER_BLOCKING 0x0 ;  /* 0x0000000000007b1d */ /* 0x000fe20000010000 */
[----:B0-----:R-:W-:-:S02]  /*1b5a0*/  PRMT R45, R32, 0x7770, RZ ;  /* 0x00007770202d7816 */ /* 0x001fc400000000ff */
[----:B------:R-:W-:-:S03]  /*1b5b0*/  PRMT R43, R32, 0x7771, RZ ;  /* 0x00007771202b7816 */ /* 0x000fc600000000ff */
[----:B------:R-:W0:Y:S02]  /*1b5c0*/  LDS.128 R28, [R20] ;  /* 0x00000000141c7984 */ /* 0x000e240000000c00 */
[----:B------:R-:W-:Y:S06]  /*1b5d0*/  BAR.SYNC.DEFER_BLOCKING 0x0 ;  /* 0x0000000000007b1d */ /* 0x000fec0000010000 */
[----:B------:R-:W-:Y:S02]  /*1b5e0*/  STSM.16.M88.4 [R41], R104 ;  /* 0x0000006829007844 */ /* 0x000fe40000000200 */
[----:B------:R-:W-:Y:S06]  /*1b5f0*/  BAR.SYNC.DEFER_BLOCKING 0x0 ;  /* 0x0000000000007b1d */ /* 0x000fec0000010000 */
[----:B------:R-:W2:Y:S02]  /*1b600*/  LDS.128 R24, [R20] ;  /* 0x0000000014187984 */ /* 0x000ea40000000c00 */
[----:B------:R-:W-:Y:S06]  /*1b610*/  BAR.SYNC.DEFER_BLOCKING 0x0 ;  /* 0x0000000000007b1d */ /* 0x000fec0000010000 */
[----:B------:R-:W-:Y:S02]  /*1b620*/  STSM.16.M88.4 [R41], R112 ;  /* 0x0000007029007844 */ /* 0x000fe40000000200 */
[----:B------:R-:W-:Y:S06]  /*1b630*/  BAR.SYNC.DEFER_BLOCKING 0x0 ;  /* 0x0000000000007b1d */ /* 0x000fec0000010000 */
[----:B------:R-:W3:Y:S02]  /*1b640*/  LDS.128 R12, [R20] ;  /* 0x00000000140c7984 */ /* 0x000ee40000000c00 */
[----:B------:R-:W-:Y:S06]  /*1b650*/  BAR.SYNC.DEFER_BLOCKING 0x0 ;  /* 0x0000000000007b1d */ /* 0x000fec0000010000 */
[----:B------:R-:W-:Y:S02]  /*1b660*/  STSM.16.M88.4 [R41], R120 ;  /* 0x0000007829007844 */ /* 0x000fe40000000200 */
[----:B------:R-:W-:Y:S06]  /*1b670*/  BAR.SYNC.DEFER_BLOCKING 0x0 ;  /* 0x0000000000007b1d */ /* 0x000fec0000010000 */
[----:B------:R-:W4:Y:S02]  /*1b680*/  LDS.128 R8, [R20] ;  /* 0x0000000014087984 */ /* 0x000f240000000c00 */
[----:B------:R-:W-:Y:S06]  /*1b690*/  BAR.SYNC.DEFER_BLOCKING 0x0 ;  /* 0x0000000000007b1d */ /* 0x000fec0000010000 */
[----:B------:R-:W-:Y:S02]  /*1b6a0*/  STSM.16.M88.4 [R41], R128 ;  /* 0x0000008029007844 */ /* 0x000fe40000000200 */
[----:B------:R-:W-:Y:S06]  /*1b6b0*/  BAR.SYNC.DEFER_BLOCKING 0x0 ;  /* 0x0000000000007b1d */ /* 0x000fec0000010000 */
[----:B------:R-:W1:Y:S02]  /*1b6c0*/  LDS.128 R16, [R20] ;  /* 0x0000000014107984 */ /* 0x000e640000000c00 */
[----:B------:R-:W-:Y:S06]  /*1b6d0*/  BAR.SYNC.DEFER_BLOCKING 0x0 ;  /* 0x0000000000007b1d */ /* 0x000fec0000010000 */
[----:B------:R-:W-:Y:S02]  /*1b6e0*/  STSM.16.M88.4 [R41], R136 ;  /* 0x0000008829007844 */ /* 0x000fe40000000200 */
[----:B------:R-:W-:Y:S06]  /*1b6f0*/  BAR.SYNC.DEFER_BLOCKING 0x0 ;  /* 0x0000000000007b1d */ /* 0x000fec0000010000 */
[----:B------:R-:W1:Y:S02]  /*1b700*/  LDS.128 R4, [R20] ;  /* 0x0000000014047984 */ /* 0x000e640000000c00 */
[----:B------:R-:W-:Y:S06]  /*1b710*/  BAR.SYNC.DEFER_BLOCKING 0x0 ;  /* 0x0000000000007b1d */ /* 0x000fec0000010000 */
[----:B------:R0:W-:Y:S02]  /*1b720*/  STSM.16.M88.4 [R41], R144 ;  /* 0x0000009029007844 */ /* 0x0001e40000000200 */
[----:B------:R-:W-:Y:S01]  /*1b730*/  BAR.SYNC.DEFER_BLOCKING 0x0 ;  /* 0x0000000000007b1d */ /* 0x000fe20000010000 */
[----:B0-----:R-:W-:-:S05]  /*1b740*/  PRMT R41, R33, 0x7770, RZ ;  /* 0x0000777021297816 */ /* 0x001fca00000000ff */
[----:B------:R0:W-:Y:S01]  /*1b750*/  @P5 STG.E.U8 desc[UR40][R22.64], R45 ;  /* 0x0000002d16005986 */ /* 0x0001e2000c101128 */
[----:B------:R-:W-:Y:S01]  /*1b760*/  ISETP.LT.AND P5, PT, R21, UR5, !P0 ;  /* 0x0000000515007c0c */ /* 0x000fe2000c7a1270 */
[----:B------:R-:W-:Y:S01]  /*1b770*/  VIADD R21, R38, UR4 ;  /* 0x0000000426157c36 */ /* 0x000fe20008000000 */
[----:B------:R-:W-:Y:S01]  /*1b780*/  ULDC UR5, c[0x0][0x22c] ;  /* 0x00008b0000057ab9 */ /* 0x000fe20000000800 */
[----:B------:R2:W-:Y:S01]  /*1b790*/  @P2 STG.E.U8 desc[UR40][R36.64], R43 ;  /* 0x0000002b24002986 */ /* 0x0005e2000c101128 */
[----:B------:R-:W-:Y:S01]  /*1b7a0*/  ISETP.LT.AND P2, PT, R39, UR5, !P0 ;  /* 0x0000000527007c0c */ /* 0x000fe2000c741270 */
[C---:B------:R-:W-:Y:S01]  /*1b7b0*/  VIADD R40, R21.reuse, UR4 ;  /* 0x0000000415287c36 */ /* 0x040fe20008000000 */
[----:B------:R-:W-:Y:S01]  /*1b7c0*/  IADD3 R38, P6, R21, R3, RZ ;  /* 0x0000000315267210 */ /* 0x000fe20007fde0ff */
[----:B------:R-:W-:-:S03]  /*1b7d0*/  ULDC UR5, c[0x0][0x22c] ;  /* 0x00008b0000057ab9 */ /* 0x000fc60000000800 */
[-C--:B------:R-:W-:Y:S01]  /*1b7e0*/  LEA.HI.X.SX32 R39, R21, R2.reuse, 0x1, P6 ;  /* 0x0000000215277211 */ /* 0x080fe200030f0eff */
[----:B------:R-:W-:Y:S01]  /*1b7f0*/  VIADD R21, R0, 0x6 ;  /* 0x0000000600157836 */ /* 0x000fe20000000000 */
[CC--:B0-----:R-:W-:Y:S02]  /*1b800*/  IADD3 R22, P6, R40.reuse, R3.reuse, RZ ;  /* 0x0000000328167210 */ /* 0x0c1fe40007fde0ff */
[----:B--2---:R-:W-:Y:S01]  /*1b810*/  PRMT R43, R33, 0x7771, RZ ;  /* 0x00007771212b7816 */ /* 0x004fe200000000ff */
[----:B------:R0:W-:Y:S01]  /*1b820*/  @P4 STG.E.U8 desc[UR40][R38.64], R41 ;  /* 0x0000002926004986 */ /* 0x0001e2000c101128 */
[CC--:B------:R-:W-:Y:S01]  /*1b830*/  LEA.HI.X.SX32 R23, R40.reuse, R2.reuse, 0x1, P6 ;  /* 0x0000000228177211 */ /* 0x0c0fe200030f0eff */
[----:B------:R-:W-:Y:S01]  /*1b840*/  VIADD R40, R40, UR4 ;  /* 0x0000000428287c36 */ /* 0x000fe20008000000 */
[----:B------:R-:W-:Y:S01]  /*1b850*/  ISETP.LT.AND P4, PT, R21, UR5, !P0 ;  /* 0x0000000515007c0c */ /* 0x000fe2000c781270 */
[----:B------:R-:W-:Y:S01]  /*1b860*/  VIADD R37, R0, 0x7 ;  /* 0x0000000700257836 */ /* 0x000fe20000000000 */
[----:B------:R-:W-:Y:S01]  /*1b870*/  ULDC UR5, c[0x0][0x22c] ;  /* 0x00008b0000057ab9 */ /* 0x000fe20000000800 */
[C---:B------:R-:W-:Y:S01]  /*1b880*/  VIADD R21, R40.reuse, UR4 ;  /* 0x0000000428157c36 */ /* 0x040fe20008000000 */
[CC--:B------:R-:W-:Y:S01]  /*1b890*/  IADD3 R36, P6, R40.reuse, R3.reuse, RZ ;  /* 0x0000000328247210 */ /* 0x0c0fe20007fde0ff */
[----:B------:R2:W-:Y:S01]  /*1b8a0*/  @P3 STG.E.U8 desc[UR40][R22.64], R43 ;  /* 0x0000002b16003986 */ /* 0x0005e2000c101128 */
[----:B------:R-:W-:Y:S01]  /*1b8b0*/  ISETP.LT.AND P3, PT, R37, UR5, !P0 ;  /* 0x0000000525007c0c */ /* 0x000fe2000c761270 */
[----:B------:R-:W-:Y:S01]  /*1b8c0*/  ULDC UR5, c[0x0][0x22c] ;  /* 0x00008b0000057ab9 */ /* 0x000fe20000000800 */
[----:B------:R-:W-:Y:S01]  /*1b8d0*/  LEA.HI.X.SX32 R37, R40, R2, 0x1, P6 ;  /* 0x0000000228257211 */ /* 0x000fe200030f0eff */
[----:B------:R-:W-:Y:S01]  /*1b8e0*/  VIADD R40, R0, 0x8 ;  /* 0x0000000800287836 */ /* 0x000fe20000000000 */
[----:B0-----:R-:W-:-:S02]  /*1b8f0*/  IADD3 R38, P6, R21, R3, RZ ;  /* 0x0000000315267210 */ /* 0x001fc40007fde0ff */
[C---:B------:R-:W-:Y:S02]  /*1b900*/  PRMT R41, R34.reuse, 0x7770, RZ ;  /* 0x0000777022297816 */ /* 0x040fe400000000ff */
[CC--:B------:R-:W-:Y:S01]  /*1b910*/  LEA.HI.X.SX32 R39, R21.reuse, R2.reuse, 0x1, P6 ;  /* 0x0000000215277211 */ /* 0x0c0fe200030f0eff */
[----:B------:R-:W-:Y:S01]  /*1b920*/  VIADD R21, R21, UR4 ;  /* 0x0000000415157c36 */ /* 0x000fe20008000000 */
[----:B--2---:R-:W-:Y:S01]  /*1b930*/  PRMT R43, R34, 0x7771, RZ ;  /* 0x00007771222b7816 */ /* 0x004fe200000000ff */
[----:B------:R0:W-:Y:S01]  /*1b940*/  @P5 STG.E.U8 desc[UR40][R36.64], R41 ;  /* 0x0000002924005986 */ /* 0x0001e2000c101128 */
[----:B------:R-:W-:Y:S01]  /*1b950*/  VIADD R23, R0, 0x9 ;  /* 0x0000000900177836 */ /* 0x000fe20000000000 */
[----:B------:R-:W-:Y:S01]  /*1b960*/  ISETP.LT.AND P5, PT, R40, UR5, !P0 ;  /* 0x0000000528007c0c */ /* 0x000fe2000c7a1270 */
[C---:B------:R-:W-:Y:S01]  /*1b970*/  VIADD R40, R21.reuse, UR4 ;  /* 0x0000000415287c36 */ /* 0x040fe20008000000 */
[-C--:B------:R-:W-:Y:S01]  /*1b980*/  IADD3 R22, P6, R21, R3.reuse, RZ ;  /* 0x0000000315167210 */ /* 0x080fe20007fde0ff */
[----:B------:R-:W-:Y:S01]  /*1b990*/  ULDC UR5, c[0x0][0x22c] ;  /* 0x00008b0000057ab9 */ /* 0x000fe20000000800 */
        /* <DEDUP_REMOVED lines=14> */
[CC--:B------:R-:W-:Y:S01]  /*1ba80*/  IADD3 R38, P6, R40.reuse, R3.reuse, RZ ;  /* 0x0000000328267210 */ /* 0x0c0fe20007fde0ff */
        /* <DEDUP_REMOVED lines=12> */
[----:B------:R-:W-:Y:S01]  /*1bb50*/  ISETP.LT.AND P5, PT, R40, UR5, !P0 ;  /* 0x0000000528007c0c */ /* 0x000fe2000c7a1270 */
[----:B------:R-:W-:Y:S01]  /*1bb60*/  VIADD R32, R0, 0xd ;  /* 0x0000000d00207836 */ /* 0x000fe20000000000 */
[CC--:B------:R-:W-:Y:S01]  /*1bb70*/  IADD3 R36, P6, R21.reuse, R3.reuse, RZ ;  /* 0x0000000315247210 */ /* 0x0c0fe20007fde0ff */
[C---:B------:R-:W-:Y:S01]  /*1bb80*/  VIADD R40, R21.reuse, UR4 ;  /* 0x0000000415287c36 */ /* 0x040fe20008000000 */
[----:B------:R-:W-:Y:S01]  /*1bb90*/  ULDC UR5, c[0x0][0x22c] ;  /* 0x00008b0000057ab9 */ /* 0x000fe20000000800 */
[----:B------:R2:W-:Y:S01]  /*1bba0*/  @P2 STG.E.U8 desc[UR40][R22.64], R43 ;  /* 0x0000002b16002986 */ /* 0x0005e2000c101128 */
[----:B------:R-:W-:Y:S01]  /*1bbb0*/  ISETP.LT.AND P2, PT, R32, UR5, !P0 ;  /* 0x0000000520007c0c */ /* 0x000fe2000c741270 */
[----:B------:R-:W-:Y:S01]  /*1bbc0*/  ULDC UR5, c[0x0][0x22c] ;  /* 0x00008b0000057ab9 */ /* 0x000fe20000000800 */
[----:B------:R-:W-:Y:S01]  /*1bbd0*/  LEA.HI.X.SX32 R37, R21, R2, 0x1, P6 ;  /* 0x0000000215257211 */ /* 0x000fe200030f0eff */
[----:B------:R-:W-:Y:S01]  /*1bbe0*/  VIADD R21, R0, 0xe ;  /* 0x0000000e00157836 */ /* 0x000fe20000000000 */
[----:B------:R-:W-:Y:S01]  /*1bbf0*/  IADD3 R32, P6, R40, R3, RZ ;  /* 0x0000000328207210 */ /* 0x000fe20007fde0ff */
[----:B0-----:R-:W-:Y:S01]  /*1bc00*/  VIADD R38, R0, 0x10 ;  /* 0x0000001000267836 */ /* 0x001fe20000000000 */
[----:B------:R-:W-:-:S02]  /*1bc10*/  PRMT R41, R33, 0x7772, RZ ;  /* 0x0000777221297816 */ /* 0x000fc400000000ff */
[----:B------:R-:W-:Y:S02]  /*1bc20*/  PRMT R39, R33, 0x7773, RZ ;  /* 0x0000777321277816 */ /* 0x000fe400000000ff */
[CC--:B------:R-:W-:Y:S01]  /*1bc30*/  LEA.HI.X.SX32 R33, R40.reuse, R2.reuse, 0x1, P6 ;  /* 0x0000000228217211 */ /* 0x0c0fe200030f0eff */
[----:B------:R-:W-:Y:S01]  /*1bc40*/  VIADD R40, R40, UR4 ;  /* 0x0000000428287c36 */ /* 0x000fe20008000000 */
[----:B------:R0:W-:Y:S01]  /*1bc50*/  @P4 STG.E.U8 desc[UR40][R36.64], R41 ;  /* 0x0000002924004986 */ /* 0x0001e2000c101128 */
[----:B--2---:R-:W-:Y:S01]  /*1bc60*/  VIADD R23, R0, 0xf ;  /* 0x0000000f00177836 */ /* 0x004fe20000000000 */
[----:B------:R-:W-:Y:S01]  /*1bc70*/  ISETP.LT.AND P4, PT, R21, UR5, !P0 ;  /* 0x0000000515007c0c */ /* 0x000fe2000c781270 */
[C---:B------:R-:W-:Y:S01]  /*1bc80*/  VIADD R21, R40.reuse, UR4 ;  /* 0x0000000428157c36 */ /* 0x040fe20008000000 */
[C---:B------:R-:W-:Y:S01]  /*1bc90*/  IADD3 R22, P6, R40.reuse, R3, RZ ;  /* 0x0000000328167210 */ /* 0x040fe20007fde0ff */
[----:B------:R-:W-:Y:S01]  /*1bca0*/  ULDC UR5, c[0x0][0x22c] ;  /* 0x00008b0000057ab9 */ /* 0x000fe20000000800 */
[----:B------:R2:W-:Y:S01]  /*1bcb0*/  @P3 STG.E.U8 desc[UR40][R32.64], R39 ;  /* 0x0000002720003986 */ /* 0x0005e2000c101128 */
[----:B------:R-:W-:Y:S01]  /*1bcc0*/  ISETP.LT.AND P3, PT, R23, UR5, !P0 ;  /* 0x0000000517007c0c */ /* 0x000fe2000c761270 */
[----:B------:R-:W-:Y:S01]  /*1bcd0*/  ULDC UR5, c[0x0][0x22c] ;  /* 0x00008b0000057ab9 */ /* 0x000fe20000000800 */
[----:B------:R-:W-:-:S02]  /*1bce0*/  LEA.HI.X.SX32 R23, R40, R2, 0x1, P6 ;  /* 0x0000000228177211 */ /* 0x000fc400030f0eff */
[C---:B------:R-:W-:Y:S02]  /*1bcf0*/  PRMT R43, R34.reuse, 0x7773, RZ ;  /* 0x00007773222b7816 */ /* 0x040fe400000000ff */
[CC--:B0-----:R-:W-:Y:S02]  /*1bd00*/  IADD3 R36, P6, R21.reuse, R3.reuse, RZ ;  /* 0x0000000315247210 */ /* 0x0c1fe40007fde0ff */
[----:B------:R-:W-:Y:S02]  /*1bd10*/  PRMT R41, R34, 0x7772, RZ ;  /* 0x0000777222297816 */ /* 0x000fe400000000ff */
[CC--:B------:R-:W-:Y:S01]  /*1bd20*/  LEA.HI.X.SX32 R37, R21.reuse, R2.reuse, 0x1, P6 ;  /* 0x0000000215257211 */ /* 0x0c0fe200030f0eff */
[----:B------:R-:W-:Y:S01]  /*1bd30*/  VIADD R21, R21, UR4 ;  /* 0x0000000415157c36 */ /* 0x000fe20008000000 */
[----:B--2---:R-:W-:Y:S01]  /*1bd40*/  PRMT R39, R35, 0x7773, RZ ;  /* 0x0000777323277816 */ /* 0x004fe200000000ff */
[----:B------:R-:W-:Y:S01]  /*1bd50*/  VIADD R33, R0, 0x11 ;  /* 0x0000001100217836 */ /* 0x000fe20000000000 */
[----:B------:R0:W-:Y:S01]  /*1bd60*/  @P5 STG.E.U8 desc[UR40][R22.64], R41 ;  /* 0x0000002916005986 */ /* 0x0001e2000c101128 */
[----:B------:R-:W-:Y:S01]  /*1bd70*/  ISETP.LT.AND P5, PT, R38, UR5, !P0 ;  /* 0x0000000526007c0c */ /* 0x000fe2000c7a1270 */
[----:B------:R-:W-:Y:S01]  /*1bd80*/  ULDC UR5, c[0x0][0x22c] ;  /* 0x00008b0000057ab9 */ /* 0x000fe20000000800 */
[-C--:B------:R-:W-:Y:S01]  /*1bd90*/  IADD3 R32, P6, R21, R3.reuse, RZ ;  /* 0x0000000315207210 */ /* 0x080fe20007fde0ff */
[----:B------:R2:W-:Y:S01]  /*1bda0*/  @P2 STG.E.U8 desc[UR40][R36.64], R43 ;  /* 0x0000002b24002986 */ /* 0x0005e2000c101128 */
[----:B------:R-:W-:Y:S01]  /*1bdb0*/  ISETP.LT.AND P2, PT, R33, UR5, !P0 ;  /* 0x0000000521007c0c */ /* 0x000fe2000c741270 */
[C---:B------:R-:W-:Y:S01]  /*1bdc0*/  VIADD R34, R21.reuse, UR4 ;  /* 0x0000000415227c36 */ /* 0x040fe20008000000 */
[----:B------:R-:W-:Y:S01]  /*1bdd0*/  LEA.HI.X.SX32 R33, R21, R2, 0x1, P6 ;  /* 0x0000000215217211 */ /* 0x000fe200030f0eff */
[C---:B------:R-:W-:Y:S01]  /*1bde0*/  VIADD R21, R0.reuse, 0x12 ;  /* 0x0000001200157836 */ /* 0x040fe20000000000 */
[----:B------:R-:W-:Y:S01]  /*1bdf0*/  ULDC UR5, c[0x0][0x22c] ;  /* 0x00008b0000057ab9 */ /* 0x000fe20000000800 */
[----:B0-----:R-:W-:Y:S01]  /*1be00*/  PRMT R41, R35, 0x7772, RZ ;  /* 0x0000777223297816 */ /* 0x001fe200000000ff */
[----:B------:R-:W-:Y:S01]  /*1be10*/  VIADD R35, R0, 0x13 ;  /* 0x0000001300237836 */ /* 0x000fe20000000000 */
[----:B------:R-:W-:-:S02]  /*1be20*/  IADD3 R22, P6, R34, R3, RZ ;  /* 0x0000000322167210 */ /* 0x000fc40007fde0ff */
[----:B--2---:R-:W-:Y:S01]  /*1be30*/  PRMT R37, R28, 0x7770, RZ ;  /* 0x000077701c257816 */ /* 0x004fe200000000ff */
[----:B------:R0:W-:Y:S01]  /*1be40*/  @P4 STG.E.U8 desc[UR40][R32.64], R41 ;  /* 0x0000002920004986 */ /* 0x0001e2000c101128 */
[----:B------:R-:W-:Y:S01]  /*1be50*/  ISETP.LT.AND P4, PT, R21, UR5, !P0 ;  /* 0x0000000515007c0c */ /* 0x000fe2000c781270 */
[C---:B------:R-:W-:Y:S01]  /*1be60*/  VIADD R21, R34.reuse, UR4 ;  /* 0x0000000422157c36 */ /* 0x040fe20008000000 */
[-C--:B------:R-:W-:Y:S01]  /*1be70*/  LEA.HI.X.SX32 R23, R34, R2.reuse, 0x1, P6 ;  /* 0x0000000222177211 */ /* 0x080fe200030f0eff */
[----:B------:R-:W-:Y:S02]  /*1be80*/  ULDC UR5, c[0x0][0x22c] ;  /* 0x00008b0000057ab9 */ /* 0x000fe40000000800 */
[C---:B------:R-:W-:Y:S01]  /*1be90*/  VIADD R36, R21.reuse, UR4 ;  /* 0x0000000415247c36 */ /* 0x040fe20008000000 */
[-C--:B------:R-:W-:Y:S01]  /*1bea0*/  IADD3 R34, P6, R21, R3.reuse, RZ ;  /* 0x0000000315227210 */ /* 0x080fe20007fde0ff */
[----:B------:R2:W-:Y:S01]  /*1beb0*/  @P3 STG.E.U8 desc[UR40][R22.64], R39 ;  /* 0x0000002716003986 */ /* 0x0005e2000c101128 */
[----:B------:R-:W-:Y:S01]  /*1bec0*/  ISETP.LT.AND P3, PT, R35, UR5, !P0 ;  /* 0x0000000523007c0c */ /* 0x000fe2000c761270 */
[----:B------:R-:W-:Y:S01]  /*1bed0*/  ULDC UR5, c[0x0][0x22c] ;  /* 0x00008b0000057ab9 */ /* 0x000fe20000000800 */
[----:B------:R-:W-:Y:S01]  /*1bee0*/  LEA.HI.X.SX32 R35, R21, R2, 0x1, P6 ;  /* 0x0000000215237211 */ /* 0x000fe200030f0eff */
[----:B------:R-:W-:Y:S01]  /*1bef0*/  VIADD R21, R0, 0x14 ;  /* 0x0000001400157836 */ /* 0x000fe20000000000 */
[----:B0-----:R-:W-:-:S03]  /*1bf00*/  IADD3 R32, P6, R36, R3, RZ ;  /* 0x0000000324207210 */ /* 0x001fc60007fde0ff */
[----:B------:R0:W-:Y:S01]  /*1bf10*/  @P5 STG.E.U8 desc[UR40][R34.64], R37 ;  /* 0x0000002522005986 */ /* 0x0001e2000c101128 */
[CC--:B------:R-:W-:Y:S01]  /*1bf20*/  LEA.HI.X.SX32 R33, R36.reuse, R2.reuse, 0x1, P6 ;  /* 0x0000000224217211 */ /* 0x0c0fe200030f0eff */
[----:B------:R-:W-:Y:S01]  /*1bf30*/  VIADD R36, R36, UR4 ;  /* 0x0000000424247c36 */ /* 0x000fe20008000000 */
[----:B------:R-:W-:Y:S01]  /*1bf40*/  ISETP.LT.AND P5, PT, R21, UR5, !P0 ;  /* 0x0000000515007c0c */ /* 0x000fe2000c7a1270 */
[----:B--2---:R-:W-:Y:S01]  /*1bf50*/  VIADD R23, R0, 0x15 ;  /* 0x0000001500177836 */ /* 0x004fe20000000000 */
[----:B------:R-:W-:Y:S01]  /*1bf60*/  PRMT R39, R28, 0x7771, RZ ;  /* 0x000077711c277816 */ /* 0x000fe200000000ff */
[C---:B------:R-:W-:Y:S01]  /*1bf70*/  VIADD R21, R36.reuse, UR4 ;  /* 0x0000000424157c36 */ /* 0x040fe20008000000 */
[CC--:B------:R-:W-:Y:S01]  /*1bf80*/  IADD3 R22, P6, R36.reuse, R3.reuse, RZ ;  /* 0x0000000324167210 */ /* 0x0c0fe20007fde0ff */
[----:B------:R-:W-:Y:S02]  /*1bf90*/  ULDC UR5, c[0x0][0x22c] ;  /* 0x00008b0000057ab9 */ /* 0x000fe40000000800 */
[----:B------:R2:W-:Y:S01]  /*1bfa0*/  @P2 STG.E.U8 desc[UR40][R32.64], R39 ;  /* 0x0000002720002986 */ /* 0x0005e2000c101128 */
[----:B------:R-:W-:Y:S01]  /*1bfb0*/  ISETP.LT.AND P2, PT, R23, UR5, !P0 ;  /* 0x0000000517007c0c */ /* 0x000fe2000c741270 */
[----:B------:R-:W-:Y:S01]  /*1bfc0*/  ULDC UR5, c[0x0][0x22c] ;  /* 0x00008b0000057ab9 */ /* 0x000fe20000000800 */
[----:B------:R-:W-:Y:S01]  /*1bfd0*/  LEA.HI.X.SX32 R23, R36, R2, 0x1, P6 ;  /* 0x0000000224177211 */ /* 0x000fe200030f0eff */
[----:B------:R-:W-:Y:S01]  /*1bfe0*/  VIADD R36, R0, 0x16 ;  /* 0x0000001600247836 */ /* 0x000fe20000000000 */
[----:B0-----:R-:W-:-:S02]  /*1bff0*/  IADD3 R34, P6, R21, R3, RZ ;  /* 0x0000000315227210 */ /* 0x001fc40007fde0ff */
[----:B------:R-:W-:Y:S02]  /*1c000*/  PRMT R37, R29, 0x7770, RZ ;  /* 0x000077701d257816 */ /* 0x000fe400000000ff */
        /* <DEDUP_REMOVED lines=52> */
[----:B------:R-:W-:Y:S01]  /*1c350*/  ISETP.LT.AND P5, PT, R21, UR5, !P0 ;  /* 0x0000000515007c0c */ /* 0x000fe2000c7a1270 */
[C---:B------:R-:W-:Y:S01]  /*1c360*/  VIADD R21, R36.reuse, UR4 ;  /* 0x0000000424157c36 */ /* 0x040fe20008000000 */
[----:B------:R-:W-:Y:S01]  /*1c370*/  IADD3 R32, P6, R36, R3, RZ ;  /* 0x0000000324207210 */ /* 0x000fe20007fde0ff */
[----:B------:R-:W-:Y:S01]  /*1c380*/  VIADD R28, R0, 0x1d ;  /* 0x0000001d001c7836 */ /* 0x000fe20000000000 */
[----:B------:R-:W-:Y:S01]  /*1c390*/  ULDC UR5, c[0x0][0x22c] ;  /* 0x00008b0000057ab9 */ /* 0x000fe20000000800 */
[----:B------:R2:W-:Y:S01]  /*1c3a0*/  @P2 STG.E.U8 desc[UR40][R34.64], R39 ;  /* 0x0000002722002986 */ /* 0x0005e2000c101128 */
[----:B------:R-:W-:-:S02]  /*1c3b0*/  LEA.HI.X.SX32 R33, R36, R2, 0x1, P6 ;  /* 0x0000000224217211 */ /* 0x000fc400030f0eff */
[----:B------:R-:W-:Y:S01]  /*1c3c0*/  ISETP.LT.AND P2, PT, R28, UR5, !P0 ;  /* 0x000000051c007c0c */ /* 0x000fe2000c741270 */
[C---:B------:R-:W-:Y:S01]  /*1c3d0*/  VIADD R28, R0.reuse, 0x1e ;  /* 0x0000001e001c7836 */ /* 0x040fe20000000000 */
[----:B------:R-:W-:Y:S01]  /*1c3e0*/  ULDC UR5, c[0x0][0x22c] ;  /* 0x00008b0000057ab9 */ /* 0x000fe20000000800 */
[-C--:B0-----:R-:W-:Y:S02]  /*1c3f0*/  IADD3 R22, P6, R21, R3.reuse, RZ ;  /* 0x0000000315167210 */ /* 0x081fe40007fde0ff */
        /* <DEDUP_REMOVED lines=8> */
[----:B------:R-:W-:Y:S01]  /*1c480*/  IADD3 R28, P6, R21, R3, RZ ;  /* 0x00000003151c7210 */ /* 0x000fe20007fde0ff */
[----:B------:R-:W-:Y:S01]  /*1c490*/  ULDC UR5, c[0x0][0x22c] ;  /* 0x00008b0000057ab9 */ /* 0x000fe20000000800 */
[----:B------:R2:W-:Y:S01]  /*1c4a0*/  @P3 STG.E.U8 desc[UR40][R22.64], R35 ;  /* 0x0000002316003986 */ /* 0x0005e2000c101128 */
[----:B------:R-:W-:Y:S01]  /*1c4b0*/  ISETP.LT.AND P3, PT, R29, UR5, !P0 ;  /* 0x000000051d007c0c */ /* 0x000fe2000c761270 */
[----:B------:R-:W-:Y:S01]  /*1c4c0*/  ULDC UR5, c[0x0][0x22c] ;  /* 0x00008b0000057ab9 */ /* 0x000fe20000000800 */
[----:B------:R-:W-:Y:S01]  /*1c4d0*/  LEA.HI.X.SX32 R29, R21, R2, 0x1, P6 ;  /* 0x00000002151d7211 */ /* 0x000fe200030f0eff */
[----:B------:R-:W-:Y:S01]  /*1c4e0*/  VIADD R21, R0, 0x20 ;  /* 0x0000002000157836 */ /* 0x000fe20000000000 */
[----:B------:R-:W-:-:S02]  /*1c4f0*/  PRMT R39, R30, 0x7773, RZ ;  /* 0x000077731e277816 */ /* 0x000fc400000000ff */
[-C--:B0-----:R-:W-:Y:S02]  /*1c500*/  IADD3 R32, P6, R34, R3.reuse, RZ ;  /* 0x0000000322207210 */ /* 0x081fe40007fde0ff */
[----:B------:R-:W-:Y:S01]  /*1c510*/  PRMT R37, R30, 0x7772, RZ ;  /* 0x000077721e257816 */ /* 0x000fe200000000ff */
[----:B------:R-:W-:Y:S01]  /*1c520*/  VIADD R30, R0, 0x22 ;  /* 0x00000022001e7836 */ /* 0x000fe20000000000 */
[CC--:B------:R-:W-:Y:S01]  /*1c530*/  LEA.HI.X.SX32 R33, R34.reuse, R2.reuse, 0x1, P6 ;  /* 0x0000000222217211 */ /* 0x0c0fe200030f0eff */
[----:B------:R-:W-:Y:S01]  /*1c540*/  VIADD R34, R34, UR4 ;  /* 0x0000000422227c36 */ /* 0x000fe20008000000 */
[----:B--2---:R-:W-:Y:S01]  /*1c550*/  PRMT R35, R31, 0x7773, RZ ;  /* 0x000077731f237816 */ /* 0x004fe200000000ff */
[----:B------:R0:W-:Y:S01]  /*1c560*/  @P5 STG.E.U8 desc[UR40][R28.64], R37 ;  /* 0x000000251c005986 */ /* 0x0001e2000c101128 */
[----:B------:R-:W-:Y:S01]  /*1c570*/  VIADD R23, R0, 0x21 ;  /* 0x0000002100177836 */ /* 0x000fe20000000000 */
        /* <DEDUP_REMOVED lines=8> */
[-C--:B0-----:R-:W-:Y:S02]  /*1c600*/  IADD3 R28, P6, R21, R3.reuse, RZ ;  /* 0x00000003151c7210 */ /* 0x081fe40007fde0ff */
[----:B------:R-:W-:Y:S01]  /*1c610*/  PRMT R37, R31, 0x7772, RZ ;  /* 0x000077721f257816 */ /* 0x000fe200000000ff */
[----:B------:R-:W-:Y:S01]  /*1c620*/  VIADD R31, R0, 0x23 ;  /* 0x00000023001f7836 */ /* 0x000fe20000000000 */
[CC--:B------:R-:W-:Y:S01]  /*1c630*/  LEA.HI.X.SX32 R29, R21.reuse, R2.reuse, 0x1, P6 ;  /* 0x00000002151d7211 */ /* 0x0c0fe200030f0eff */
[----:B------:R-:W-:Y:S01]  /*1c640*/  VIADD R21, R21, UR4 ;  /* 0x0000000415157c36 */ /* 0x000fe20008000000 */
[----:B--2---:R-:W-:Y:S01]  /*1c650*/  PRMT R33, R24, 0x7770, RZ ;  /* 0x0000777018217816 */ /* 0x004fe200000000ff */
[----:B------:R0:W-:Y:S01]  /*1c660*/  @P4 STG.E.U8 desc[UR40][R22.64], R37 ;  /* 0x0000002516004986 */ /* 0x0001e2000c101128 */
        /* <DEDUP_REMOVED lines=9> */
[----:B0-----:R-:W-:-:S03]  /*1c700*/  IADD3 R22, P6, R32, R3, RZ ;  /* 0x0000000320167210 */ /* 0x001fc60007fde0ff */
[----:B------:R0:W-:Y:S01]  /*1c710*/  @P5 STG.E.U8 desc[UR40][R30.64], R33 ;  /* 0x000000211e005986 */ /* 0x0001e2000c101128 */
[----:B------:R-:W-:Y:S01]  /*1c720*/  ISETP.LT.AND P5, PT, R21, UR5, !P0 ;  /* 0x0000000515007c0c */ /* 0x000fe2000c7a1270 */
[----:B------:R-:W-:Y:S01]  /*1c730*/  ULDC UR5, c[0x0][0x22c] ;  /* 0x00008b0000057ab9 */ /* 0x000fe20000000800 */
[CC--:B------:R-:W-:Y:S01]  /*1c740*/  LEA.HI.X.SX32 R23, R32.reuse, R2.reuse, 0x1, P6 ;  /* 0x0000000220177211 */ /* 0x0c0fe200030f0eff */
[----:B------:R-:W-:Y:S01]  /*1c750*/  VIADD R32, R32, UR4 ;  /* 0x0000000420207c36 */ /* 0x000fe20008000000 */
[----:B--2---:R-:W-:Y:S01]  /*1c760*/  PRMT R35, R24, 0x7771, RZ ;  /* 0x0000777118237816 */ /* 0x004fe200000000ff */
[----:B------:R-:W-:Y:S02]  /*1c770*/  VIADD R29, R0, 0x25 ;  /* 0x00000025001d7836 */ /* 0x000fe40000000000 */
        /* <DEDUP_REMOVED lines=70> */
[----:B------:R-:W-:Y:S01]  /*1cbe0*/  IADD3 R24, P6, R21, R3, RZ ;  /* 0x0000000315187210 */ /* 0x000fe20007fde0ff */
[C---:B0-----:R-:W-:Y:S01]  /*1cbf0*/  VIADD R28, R0.reuse, 0x2e ;  /* 0x0000002e001c7836 */ /* 0x041fe20000000000 */
[C---:B------:R-:W-:Y:S01]  /*1cc00*/  PRMT R33, R25.reuse, 0x7772, RZ ;  /* 0x0000777219217816 */ /* 0x040fe200000000ff */
[----:B------:R-:W-:Y:S01]  /*1cc10*/  VIADD R29, R0, 0x2f ;  /* 0x0000002f001d7836 */ /* 0x000fe20000000000 */
[----:B--2---:R-:W-:-:S03]  /*1cc20*/  PRMT R31, R25, 0x7773, RZ ;  /* 0x00007773191f7816 */ /* 0x004fc600000000ff */
[----:B------:R0:W-:Y:S01]  /*1cc30*/  @P4 STG.E.U8 desc[UR40][R22.64], R33 ;  /* 0x0000002116004986 */ /* 0x0001e2000c101128 */
[CC--:B------:R-:W-:Y:S01]  /*1cc40*/  LEA.HI.X.SX32 R25, R21.reuse, R2.reuse, 0x1, P6 ;  /* 0x0000000215197211 */ /* 0x0c0fe200030f0eff */
[----:B------:R-:W-:Y:S01]  /*1cc50*/  VIADD R21, R21, UR4 ;  /* 0x0000000415157c36 */ /* 0x000fe20008000000 */
[----:B------:R-:W-:Y:S01]  /*1cc60*/  ISETP.LT.AND P4, PT, R28, UR5, !P0 ;  /* 0x000000051c007c0c */ /* 0x000fe2000c781270 */
[----:B------:R-:W-:Y:S01]  /*1cc70*/  ULDC UR5, c[0x0][0x22c] ;  /* 0x00008b0000057ab9 */ /* 0x000fe20000000800 */
[----:B------:R-:W-:Y:S01]  /*1cc80*/  PRMT R35, R26, 0x7772, RZ ;  /* 0x000077721a237816 */ /* 0x000fe200000000ff */
[C---:B------:R-:W-:Y:S01]  /*1cc90*/  VIADD R30, R21.reuse, UR4 ;  /* 0x00000004151e7c36 */ /* 0x040fe20008000000 */
[-C--:B------:R-:W-:Y:S01]  /*1cca0*/  IADD3 R28, P6, R21, R3.reuse, RZ ;  /* 0x00000003151c7210 */ /* 0x080fe20007fde0ff */
[----:B------:R2:W-:Y:S01]  /*1ccb0*/  @P3 STG.E.U8 desc[UR40][R24.64], R31 ;  /* 0x0000001f18003986 */ /* 0x0005e2000c101128 */
[----:B------:R-:W-:Y:S01]  /*1ccc0*/  ISETP.LT.AND P3, PT, R29, UR5, !P0 ;  /* 0x000000051d007c0c */ /* 0x000fe2000c761270 */
[----:B------:R-:W-:Y:S01]  /*1ccd0*/  ULDC UR5, c[0x0][0x22c] ;  /* 0x00008b0000057ab9 */ /* 0x000fe20000000800 */
[----:B------:R-:W-:Y:S01]  /*1cce0*/  LEA.HI.X.SX32 R29, R21, R2, 0x1, P6 ;  /* 0x00000002151d7211 */ /* 0x000fe200030f0eff */
[----:B------:R-:W-:Y:S01]  /*1ccf0*/  VIADD R21, R0, 0x30 ;  /* 0x0000003000157836 */ /* 0x000fe20000000000 */
[----:B0-----:R-:W-:-:S02]  /*1cd00*/  IADD3 R22, P6, R30, R3, RZ ;  /* 0x000000031e167210 */ /* 0x001fc40007fde0ff */
[----:B------:R-:W-:Y:S01]  /*1cd10*/  PRMT R33, R26, 0x7773, RZ ;  /* 0x000077731a217816 */ /* 0x000fe200000000ff */
[----:B------:R0:W-:Y:S01]  /*1cd20*/  @P5 STG.E.U8 desc[UR40][R28.64], R35 ;  /* 0x000000231c005986 */ /* 0x0001e2000c101128 */
[CC--:B------:R-:W-:Y:S01]  /*1cd30*/  LEA.HI.X.SX32 R23, R30.reuse, R2.reuse, 0x1, P6 ;  /* 0x000000021e177211 */ /* 0x0c0fe200030f0eff */
[----:B------:R-:W-:Y:S01]  /*1cd40*/  VIADD R30, R30, UR4 ;  /* 0x000000041e1e7c36 */ /* 0x000fe20008000000 */
[----:B------:R-:W-:Y:S01]  /*1cd50*/  ISETP.LT.AND P5, PT, R21, UR5, !P0 ;  /* 0x0000000515007c0c */ /* 0x000fe2000c7a1270 */
[----:B--2---:R-:W-:Y:S01]  /*1cd60*/  VIADD R25, R0, 0x31 ;  /* 0x0000003100197836 */ /* 0x004fe20000000000 */
[----:B------:R-:W-:Y:S01]  /*1cd70*/  ULDC UR5, c[0x0][0x22c] ;  /* 0x00008b0000057ab9 */ /* 0x000fe20000000800 */
[C---:B------:R-:W-:Y:S01]  /*1cd80*/  VIADD R21, R30.reuse, UR4 ;  /* 0x000000041e157c36 */ /* 0x040fe20008000000 */
[C---:B------:R-:W-:Y:S01]  /*1cd90*/  IADD3 R24, P6, R30.reuse, R3, RZ ;  /* 0x000000031e187210 */ /* 0x040fe20007fde0ff */
[----:B------:R2:W-:Y:S01]  /*1cda0*/  @P2 STG.E.U8 desc[UR40][R22.64], R33 ;  /* 0x0000002116002986 */ /* 0x0005e2000c101128 */
[----:B------:R-:W-:Y:S01]  /*1cdb0*/  ISETP.LT.AND P2, PT, R25, UR5, !P0 ;  /* 0x0000000519007c0c */ /* 0x000fe2000c741270 */
[----:B------:R-:W-:Y:S01]  /*1cdc0*/  ULDC UR5, c[0x0][0x22c] ;  /* 0x00008b0000057ab9 */ /* 0x000fe20000000800 */
[----:B------:R-:W-:-:S02]  /*1cdd0*/  LEA.HI.X.SX32 R25, R30, R2, 0x1, P6 ;  /* 0x000000021e197211 */ /* 0x000fc400030f0eff */
[-C--:B------:R-:W-:Y:S02]  /*1cde0*/  IADD3 R26, P6, R21, R3.reuse, RZ ;  /* 0x00000003151a7210 */ /* 0x080fe40007fde0ff */
[C---:B------:R-:W-:Y:S02]  /*1cdf0*/  PRMT R31, R27.reuse, 0x7773, RZ ;  /* 0x000077731b1f7816 */ /* 0x040fe400000000ff */
[----:B0-----:R-:W-:Y:S02]  /*1ce00*/  PRMT R29, R27, 0x7772, RZ ;  /* 0x000077721b1d7816 */ /* 0x001fe400000000ff */
[CC--:B------:R-:W-:Y:S01]  /*1ce10*/  LEA.HI.X.SX32 R27, R21.reuse, R2.reuse, 0x1, P6 ;  /* 0x00000002151b7211 */ /* 0x0c0fe200030f0eff */
[C---:B--2---:R-:W-:Y:S02]  /*1ce20*/  VIADD R22, R0.reuse, 0x32 ;  /* 0x0000003200167836 */ /* 0x044fe40000000000 */
[----:B------:R-:W-:Y:S01]  /*1ce30*/  VIADD R21, R21, UR4 ;  /* 0x0000000415157c36 */ /* 0x000fe20008000000 */
        /* <DEDUP_REMOVED lines=12> */
[----:B---3--:R-:W-:Y:S02]  /*1cf00*/  PRMT R29, R12, 0x7770, RZ ;  /* 0x000077700c1d7816 */ /* 0x008fe400000000ff */
        /* <DEDUP_REMOVED lines=69> */
[----:B------:R-:W-:Y:S01]  /*1d360*/  VIADD R12, R0, 0x3d ;  /* 0x0000003d000c7836 */ /* 0x000fe20000000000 */
[C---:B------:R-:W-:Y:S01]  /*1d370*/  IADD3 R24, P6, R28.reuse, R3, RZ ;  /* 0x000000031c187210 */ /* 0x040fe20007fde0ff */
[----:B------:R-:W-:Y:S01]  /*1d380*/  VIADD R21, R28, UR4 ;  /* 0x000000041c157c36 */ /* 0x000fe20008000000 */
[----:B------:R-:W-:Y:S01]  /*1d390*/  ULDC UR5, c[0x0][0x22c] ;  /* 0x00008b0000057ab9 */ /* 0x000fe20000000800 */
[----:B------:R2:W-:Y:S01]  /*1d3a0*/  @P2 STG.E.U8 desc[UR40][R22.64], R31 ;  /* 0x0000001f16002986 */ /* 0x0005e2000c101128 */
[----:B------:R-:W-:Y:S01]  /*1d3b0*/  ISETP.LT.AND P2, PT, R12, UR5, !P0 ;  /* 0x000000050c007c0c */ /* 0x000fe2000c741270 */
[----:B------:R-:W-:Y:S01]  /*1d3c0*/  ULDC UR5, c[0x0][0x22c] ;  /* 0x00008b0000057ab9 */ /* 0x000fe20000000800 */
[----:B------:R-:W-:-:S02]  /*1d3d0*/  LEA.HI.X.SX32 R25, R28, R2, 0x1, P6 ;  /* 0x000000021c197211 */ /* 0x000fc400030f0eff */
[-C--:B------:R-:W-:Y:S01]  /*1d3e0*/  IADD3 R12, P6, R21, R3.reuse, RZ ;  /* 0x00000003150c7210 */ /* 0x080fe20007fde0ff */
[C---:B0-----:R-:W-:Y:S01]  /*1d3f0*/  VIADD R26, R0.reuse, 0x3e ;  /* 0x0000003e001a7836 */ /* 0x041fe20000000000 */
[C---:B------:R-:W-:Y:S02]  /*1d400*/  PRMT R29, R13.reuse, 0x7772, RZ ;  /* 0x000077720d1d7816 */ /* 0x040fe400000000ff */
[----:B------:R-:W-:Y:S02]  /*1d410*/  PRMT R27, R13, 0x7773, RZ ;  /* 0x000077730d1b7816 */ /* 0x000fe400000000ff */
[CC--:B------:R-:W-:Y:S01]  /*1d420*/  LEA.HI.X.SX32 R13, R21.reuse, R2.reuse, 0x1, P6 ;  /* 0x00000002150d7211 */ /* 0x0c0fe200030f0eff */
[----:B------:R-:W-:Y:S01]  /*1d430*/  VIADD R21, R21, UR4 ;  /* 0x0000000415157c36 */ /* 0x000fe20008000000 */
[----:B------:R0:W-:Y:S01]  /*1d440*/  @P4 STG.E.U8 desc[UR40][R24.64], R29 ;  /* 0x0000001d18004986 */ /* 0x0001e2000c101128 */
[----:B--2---:R-:W-:Y:S01]  /*1d450*/  VIADD R23, R0, 0x3f ;  /* 0x0000003f00177836 */ /* 0x004fe20000000000 */
        /* <DEDUP_REMOVED lines=25> */
[-C--:B------:R-:W-:Y:S01]  /*1d5f0*/  IADD3 R14, P6, R21, R3.reuse, RZ ;  /* 0x00000003150e7210 */ /* 0x080fe20007fde0ff */
[C---:B0-----:R-:W-:Y:S01]  /*1d600*/  VIADD R22, R0.reuse, 0x42 ;  /* 0x0000004200167836 */ /* 0x041fe20000000000 */
[----:B------:R-:W-:Y:S01]  /*1d610*/  PRMT R29, R15, 0x7772, RZ ;  /* 0x000077720f1d7816 */ /* 0x000fe200000000ff */
[----:B------:R-:W-:Y:S01]  /*1d620*/  VIADD R23, R0, 0x43 ;  /* 0x0000004300177836 */ /* 0x000fe20000000000 */
[CC--:B------:R-:W-:Y:S01]  /*1d630*/  LEA.HI.X.SX32 R15, R21.reuse, R2.reuse, 0x1, P6 ;  /* 0x00000002150f7211 */ /* 0x0c0fe200030f0eff */
[----:B------:R-:W-:Y:S02]  /*1d640*/  VIADD R21, R21, UR4 ;  /* 0x0000000415157c36 */ /* 0x000fe40008000000 */
[----:B------:R0:W-:Y:S01]  /*1d650*/  @P4 STG.E.U8 desc[UR40][R12.64], R29 ;  /* 0x0000001d0c004986 */ /* 0x0001e2000c101128 */
[----:B------:R-:W-:Y:S01]  /*1d660*/  ISETP.LT.AND P4, PT, R22, UR5, !P0 ;  /* 0x0000000516007c0c */ /* 0x000fe2000c781270 */
[C---:B--2---:R-:W-:Y:S01]  /*1d670*/  VIADD R24, R21.reuse, UR4 ;  /* 0x0000000415187c36 */ /* 0x044fe20008000000 */
[----:B------:R-:W-:Y:S01]  /*1d680*/  IADD3 R22, P6, R21, R3, RZ ;  /* 0x0000000315167210 */ /* 0x000fe20007fde0ff */
[----:B------:R-:W-:Y:S01]  /*1d690*/  ULDC UR5, c[0x0][0x22c] ;  /* 0x00008b0000057ab9 */ /* 0x000fe20000000800 */
[----:B------:R2:W-:Y:S01]  /*1d6a0*/  @P3 STG.E.U8 desc[UR40][R14.64], R27 ;  /* 0x0000001b0e003986 */ /* 0x0005e2000c101128 */
[----:B------:R-:W-:Y:S01]  /*1d6b0*/  ISETP.LT.AND P3, PT, R23, UR5, !P0 ;  /* 0x0000000517007c0c */ /* 0x000fe2000c761270 */
[----:B------:R-:W-:Y:S01]  /*1d6c0*/  ULDC UR5, c[0x0][0x22c] ;  /* 0x00008b0000057ab9 */ /* 0x000fe20000000800 */
[----:B------:R-:W-:Y:S01]  /*1d6d0*/  LEA.HI.X.SX32 R23, R21, R2, 0x1, P6 ;  /* 0x0000000215177211 */ /* 0x000fe200030f0eff */
[----:B------:R-:W-:Y:S01]  /*1d6e0*/  VIADD R21, R0, 0x44 ;  /* 0x0000004400157836 */ /* 0x000fe20000000000 */
[----:B----4-:R-:W-:-:S02]  /*1d6f0*/  PRMT R25, R8, 0x7770, RZ ;  /* 0x0000777008197816 */ /* 0x010fc400000000ff */
[----:B0-----:R-:W-:-:S03]  /*1d700*/  IADD3 R12, P6, R24, R3, RZ ;  /* 0x00000003180c7210 */ /* 0x001fc60007fde0ff */
[----:B------:R0:W-:Y:S01]  /*1d710*/  @P5 STG.E.U8 desc[UR40][R22.64], R25 ;  /* 0x0000001916005986 */ /* 0x0001e2000c101128 */
[CC--:B------:R-:W-:Y:S01]  /*1d720*/  LEA.HI.X.SX32 R13, R24.reuse, R2.reuse, 0x1, P6 ;  /* 0x00000002180d7211 */ /* 0x0c0fe200030f0eff */
[----:B------:R-:W-:Y:S01]  /*1d730*/  VIADD R24, R24, UR4 ;  /* 0x0000000418187c36 */ /* 0x000fe20008000000 */
[----:B--2---:R-:W-:Y:S01]  /*1d740*/  PRMT R27, R8, 0x7771, RZ ;  /* 0x00007771081b7816 */ /* 0x004fe200000000ff */
        /* <DEDUP_REMOVED lines=120> */
[----:B------:R-:W-:-:S02]  /*1ded0*/  LEA.HI.X.SX32 R13, R21, R2, 0x1, P6 ;  /* 0x00000002150d7211 */ /* 0x000fc400030f0eff */
[----:B-1----:R-:W-:Y:S01]  /*1dee0*/  PRMT R21, R16, 0x7770, RZ ;  /* 0x0000777010157816 */ /* 0x002fe200000000ff */
[----:B0-----:R-:W-:Y:S01]  /*1def0*/  VIADD R15, R0, 0x54 ;  /* 0x00000054000f7836 */ /* 0x001fe20000000000 */
[----:B------:R-:W-:-:S03]  /*1df00*/  IADD3 R8, P6, R14, R3, RZ ;  /* 0x000000030e087210 */ /* 0x000fc60007fde0ff */
        /* <DEDUP_REMOVED lines=18> */
[----:B-1----:R-:W-:Y:S01]  /*1e030*/  PRMT R23, R17, 0x7771, RZ ;  /* 0x0000777111177816 */ /* 0x002fe200000000ff */
        /* <DEDUP_REMOVED lines=63> */
[----:B------:R-:W-:Y:S01]  /*1e430*/  PRMT R17, R17, 0x7773, RZ ;  /* 0x0000777311117816 */ /* 0x000fe200000000ff */
[----:B------:R0:W-:Y:S01]  /*1e440*/  @P4 STG.E.U8 desc[UR40][R8.64], R21 ;  /* 0x0000001508004986 */ /* 0x0001e2000c101128 */
[----:B-1----:R-:W-:Y:S01]  /*1e450*/  VIADD R13, R0, 0x5f ;  /* 0x0000005f000d7836 */ /* 0x002fe20000000000 */
        /* <DEDUP_REMOVED lines=12> */
[----:B------:R0:W-:Y:S01]  /*1e520*/  @P5 STG.E.U8 desc[UR40][R12.64], R23 ;  /* 0x000000170c005986 */ /* 0x0001e2000c101128 */
[CC--:B------:R-:W-:Y:S01]  /*1e530*/  LEA.HI.X.SX32 R9, R14.reuse, R2.reuse, 0x1, P6 ;  /* 0x000000020e097211 */ /* 0x0c0fe200030f0eff */
[----:B------:R-:W-:Y:S01]  /*1e540*/  VIADD R14, R14, UR4 ;  /* 0x000000040e0e7c36 */ /* 0x000fe20008000000 */
[----:B------:R-:W-:Y:S01]  /*1e550*/  ISETP.LT.AND P5, PT, R15, UR5, !P0 ;  /* 0x000000050f007c0c */ /* 0x000fe2000c7a1270 */
[----:B-1----:R-:W-:Y:S01]  /*1e560*/  VIADD R11, R0, 0x61 ;  /* 0x00000061000b7836 */ /* 0x002fe20000000000 */
        /* <DEDUP_REMOVED lines=10> */
[----:B------:R-:W-:Y:S02]  /*1e610*/  PRMT R19, R19, 0x7772, RZ ;  /* 0x0000777213137816 */ /* 0x000fe400000000ff */
[CC--:B------:R-:W-:Y:S01]  /*1e620*/  LEA.HI.X.SX32 R13, R15.reuse, R2.reuse, 0x1, P6 ;  /* 0x000000020f0d7211 */ /* 0x0c0fe200030f0eff */
[----:B-1----:R-:W-:Y:S01]  /*1e630*/  VIADD R8, R0, 0x62 ;  /* 0x0000006200087836 */ /* 0x002fe20000000000 */
[----:B------:R-:W-:Y:S01]  /*1e640*/  PRMT R21, R4, 0x7770, RZ ;  /* 0x0000777004157816 */ /* 0x000fe200000000ff */
        /* <DEDUP_REMOVED lines=27> */
[----:B0-----:R-:W-:Y:S01]  /*1e800*/  IADD3 R8, P6, R15, R3, RZ ;  /* 0x000000030f087210 */ /* 0x001fe20007fde0ff */
[----:B------:R-:W0:Y:S01]  /*1e810*/  LDS.128 R20, [R20] ;  /* 0x0000000014147984 */ /* 0x000e220000000c00 */
[----:B------:R-:W-:-:S02]  /*1e820*/  PRMT R17, R5, 0x7770, RZ ;  /* 0x0000777005117816 */ /* 0x000fc400000000ff */
        /* <DEDUP_REMOVED lines=14> */
[----:B-1----:R-:W-:-:S02]  /*1e910*/  IADD3 R12, P6, R14, R3, RZ ;  /* 0x000000030e0c7210 */ /* 0x002fc40007fde0ff */
        /* <DEDUP_REMOVED lines=31> */
[----:B0-----:R-:W-:-:S02]  /*1eb10*/  PRMT R25, R21, 0x7773, RZ ;  /* 0x0000777315197816 */ /* 0x001fc400000000ff */
[-C--:B-1----:R-:W-:Y:S02]  /*1eb20*/  IADD3 R8, P6, R14, R3.reuse, RZ ;  /* 0x000000030e087210 */ /* 0x082fe40007fde0ff */
[----:B------:R-:W-:Y:S02]  /*1eb30*/  PRMT R17, R4, 0x7772, RZ ;  /* 0x0000777204117816 */ /* 0x000fe400000000ff */
[CC--:B------:R-:W-:Y:S01]  /*1eb40*/  LEA.HI.X.SX32 R9, R14.reuse, R2.reuse, 0x1, P6 ;  /* 0x000000020e097211 */ /* 0x0c0fe200030f0eff */
[----:B------:R-:W-:Y:S01]  /*1eb50*/  VIADD R14, R14, UR4 ;  /* 0x000000040e0e7c36 */ /* 0x000fe20008000000 */
[----:B--2---:R-:W-:Y:S01]  /*1eb60*/  PRMT R19, R4, 0x7773, RZ ;  /* 0x0000777304137816 */ /* 0x004fe200000000ff */
[----:B------:R0:W-:Y:S01]  /*1eb70*/  @P5 STG.E.U8 desc[UR40][R12.64], R17 ;  /* 0x000000110c005986 */ /* 0x0001e2000c101128 */
[----:B------:R-:W-:Y:S01]  /*1eb80*/  ISETP.LT.AND P6, PT, R15, UR5, !P0 ;  /* 0x000000050f007c0c */ /* 0x000fe2000c7c1270 */
[----:B------:R-:W-:Y:S01]  /*1eb90*/  VIADD R4, R0, 0x6d ;  /* 0x0000006d00047836 */ /* 0x000fe20000000000 */
[CC--:B------:R-:W-:Y:S01]  /*1eba0*/  IADD3 R10, P5, R14.reuse, R3.reuse, RZ ;  /* 0x000000030e0a7210 */ /* 0x0c0fe20007fbe0ff */
[----:B------:R-:W-:Y:S01]  /*1ebb0*/  VIADD R15, R14, UR4 ;  /* 0x000000040e0f7c36 */ /* 0x000fe20008000000 */
[----:B------:R-:W-:Y:S01]  /*1ebc0*/  ULDC UR5, c[0x0][0x22c] ;  /* 0x00008b0000057ab9 */ /* 0x000fe20000000800 */
[----:B------:R1:W-:Y:S01]  /*1ebd0*/  @P2 STG.E.U8 desc[UR40][R8.64], R19 ;  /* 0x0000001308002986 */ /* 0x0003e2000c101128 */
[----:B------:R-:W-:Y:S01]  /*1ebe0*/  ISETP.LT.AND P2, PT, R4, UR5, !P0 ;  /* 0x0000000504007c0c */ /* 0x000fe2000c741270 */
[----:B------:R-:W-:Y:S01]  /*1ebf0*/  ULDC UR5, c[0x0][0x22c] ;  /* 0x00008b0000057ab9 */ /* 0x000fe20000000800 */
[----:B------:R-:W-:Y:S01]  /*1ec00*/  LEA.HI.X.SX32 R11, R14, R2, 0x1, P5 ;  /* 0x000000020e0b7211 */ /* 0x000fe200028f0eff */
[C---:B------:R-:W-:Y:S01]  /*1ec10*/  VIADD R14, R0.reuse, 0x7c ;  /* 0x0000007c000e7836 */ /* 0x040fe20000000000 */
[----:B------:R-:W-:Y:S01]  /*1ec20*/  IADD3 R4, P5, R15, R3, RZ ;  /* 0x000000030f047210 */ /* 0x000fe20007fbe0ff */
[----:B0-----:R-:W-:Y:S01]  /*1ec30*/  VIADD R12, R0, 0x6e ;  /* 0x0000006e000c7836 */ /* 0x001fe20000000000 */
[----:B------:R-:W-:-:S02]  /*1ec40*/  PRMT R17, R5, 0x7772, RZ ;  /* 0x0000777205117816 */ /* 0x000fc400000000ff */
[----:B------:R-:W-:Y:S02]  /*1ec50*/  PRMT R13, R5, 0x7773, RZ ;  /* 0x00007773050d7816 */ /* 0x000fe400000000ff */
[CC--:B------:R-:W-:Y:S01]  /*1ec60*/  LEA.HI.X.SX32 R5, R15.reuse, R2.reuse, 0x1, P5 ;  /* 0x000000020f057211 */ /* 0x0c0fe200028f0eff */
[----:B------:R-:W-:Y:S01]  /*1ec70*/  VIADD R15, R15, UR4 ;  /* 0x000000040f0f7c36 */ /* 0x000fe20008000000 */
        /* <DEDUP_REMOVED lines=10> */
[----:B------:R-:W-:Y:S01]  /*1ed20*/  PRMT R15, R6, 0x7772, RZ ;  /* 0x00007772060f7816 */ /* 0x000fe200000000ff */
[----:B0-----:R-:W-:Y:S01]  /*1ed30*/  VIADD R10, R0, 0x70 ;  /* 0x00000070000a7836 */ /* 0x001fe20000000000 */
[----:B------:R-:W-:Y:S01]  /*1ed40*/  PRMT R19, R20, 0x7772, RZ ;  /* 0x0000777214137816 */ /* 0x000fe200000000ff */
[----:B------:R-:W-:Y:S01]  /*1ed50*/  VIADD R11, R12, UR4 ;  /* 0x000000040c0b7c36 */ /* 0x000fe20008000000 */
[----:B------:R-:W-:Y:S01]  /*1ed60*/  PRMT R17, R20, 0x7773, RZ ;  /* 0x0000777314117816 */ /* 0x000fe200000000ff */
[----:B------:R0:W-:Y:S01]  /*1ed70*/  @P6 STG.E.U8 desc[UR40][R8.64], R15 ;  /* 0x0000000f08006986 */ /* 0x0001e2000c101128 */
[----:B------:R-:W-:Y:S01]  /*1ed80*/  ISETP.LT.AND P6, PT, R10, UR5, !P0 ;  /* 0x000000050a007c0c */ /* 0x000fe2000c7c1270 */
[----:B------:R-:W-:Y:S01]  /*1ed90*/  ULDC UR5, c[0x0][0x22c] ;  /* 0x00008b0000057ab9 */ /* 0x000fe20000000800 */
[----:B-1----:R-:W-:Y:S02]  /*1eda0*/  IADD3 R4, P4, R12, R3, RZ ;  /* 0x000000030c047210 */ /* 0x002fe40007f9e0ff */
[----:B------:R-:W-:Y:S01]  /*1edb0*/  PRMT R13, R6, 0x7773, RZ ;  /* 0x00007773060d7816 */ /* 0x000fe200000000ff */
[----:B------:R-:W-:Y:S01]  /*1edc0*/  VIADD R6, R0, 0x71 ;  /* 0x0000007100067836 */ /* 0x000fe20000000000 */
[----:B------:R-:W-:-:S02]  /*1edd0*/  LEA.HI.X.SX32 R5, R12, R2, 0x1, P4 ;  /* 0x000000020c057211 */ /* 0x000fc400020f0eff */
[----:B------:R-:W-:-:S03]  /*1ede0*/  IADD3 R10, P4, R11, R3, RZ ;  /* 0x000000030b0a7210 */ /* 0x000fc60007f9e0ff */
[----:B------:R1:W-:Y:S01]  /*1edf0*/  @P2 STG.E.U8 desc[UR40][R4.64], R13 ;  /* 0x0000000d04002986 */ /* 0x0003e2000c101128 */
[----:B------:R-:W-:Y:S01]  /*1ee00*/  ISETP.LT.AND P2, PT, R6, UR5, !P0 ;  /* 0x0000000506007c0c */ /* 0x000fe2000c741270 */
[C---:B------:R-:W-:Y:S01]  /*1ee10*/  VIADD R6, R11.reuse, UR4 ;  /* 0x000000040b067c36 */ /* 0x040fe20008000000 */
[-C--:B------:R-:W-:Y:S01]  /*1ee20*/  LEA.HI.X.SX32 R11, R11, R2.reuse, 0x1, P4 ;  /* 0x000000020b0b7211 */ /* 0x080fe200020f0eff */
[----:B0-----:R-:W-:Y:S01]  /*1ee30*/  VIADD R9, R0, 0x72 ;  /* 0x0000007200097836 */ /* 0x001fe20000000000 */
[----:B------:R-:W-:Y:S01]  /*1ee40*/  PRMT R15, R7, 0x7772, RZ ;  /* 0x00007772070f7816 */ /* 0x000fe200000000ff */
[----:B------:R-:W-:Y:S01]  /*1ee50*/  ULDC UR5, c[0x0][0x22c] ;  /* 0x00008b0000057ab9 */ /* 0x000fe20000000800 */
[CC--:B------:R-:W-:Y:S01]  /*1ee60*/  IADD3 R8, P4, R6.reuse, R3.reuse, RZ ;  /* 0x0000000306087210 */ /* 0x0c0fe20007f9e0ff */
[----:B------:R-:W-:Y:S02]  /*1ee70*/  VIADD R12, R6, UR4 ;  /* 0x00000004060c7c36 */ /* 0x000fe40008000000 */
[----:B------:R0:W-:Y:S01]  /*1ee80*/  @P5 STG.E.U8 desc[UR40][R10.64], R15 ;  /* 0x0000000f0a005986 */ /* 0x0001e2000c101128 */
[----:B------:R-:W-:Y:S01]  /*1ee90*/  ISETP.LT.AND P5, PT, R9, UR5, !P0 ;  /* 0x0000000509007c0c */ /* 0x000fe2000c7a1270 */
[----:B-1----:R-:W-:Y:S01]  /*1eea0*/  VIADD R5, R0, 0x73 ;  /* 0x0000007300057836 */ /* 0x002fe20000000000 */
[----:B------:R-:W-:Y:S01]  /*1eeb0*/  LEA.HI.X.SX32 R9, R6, R2, 0x1, P4 ;  /* 0x0000000206097211 */ /* 0x000fe200020f0eff */
[----:B------:R-:W-:Y:S01]  /*1eec0*/  ULDC UR5, c[0x0][0x22c] ;  /* 0x00008b0000057ab9 */ /* 0x000fe20000000800 */
[----:B------:R-:W-:Y:S01]  /*1eed0*/  PRMT R13, R7, 0x7773, RZ ;  /* 0x00007773070d7816 */ /* 0x000fe200000000ff */
[C---:B------:R-:W-:Y:S01]  /*1eee0*/  VIADD R7, R12.reuse, UR4 ;  /* 0x000000040c077c36 */ /* 0x040fe20008000000 */
[----:B------:R-:W-:-:S03]  /*1eef0*/  IADD3 R4, P4, R12, R3, RZ ;  /* 0x000000030c047210 */ /* 0x000fc60007f9e0ff */
[----:B------:R1:W-:Y:S01]  /*1ef00*/  @P3 STG.E.U8 desc[UR40][R8.64], R13 ;  /* 0x0000000d08003986 */ /* 0x0003e2000c101128 */
[----:B------:R-:W-:Y:S01]  /*1ef10*/  ISETP.LT.AND P3, PT, R5, UR5, !P0 ;  /* 0x0000000505007c0c */ /* 0x000fe2000c761270 */
[----:B0-----:R-:W-:Y:S01]  /*1ef20*/  VIADD R10, R0, 0x74 ;  /* 0x00000074000a7836 */ /* 0x001fe20000000000 */
[----:B------:R-:W-:Y:S01]  /*1ef30*/  LEA.HI.X.SX32 R5, R12, R2, 0x1, P4 ;  /* 0x000000020c057211 */ /* 0x000fe200020f0eff */
[----:B------:R-:W-:Y:S01]  /*1ef40*/  ULDC UR5, c[0x0][0x22c] ;  /* 0x00008b0000057ab9 */ /* 0x000fe20000000800 */
[----:B------:R-:W-:Y:S02]  /*1ef50*/  PRMT R15, R20, 0x7770, RZ ;  /* 0x00007770140f7816 */ /* 0x000fe400000000ff */
[----:B------:R-:W-:-:S03]  /*1ef60*/  IADD3 R6, P4, R7, R3, RZ ;  /* 0x0000000307067210 */ /* 0x000fc60007f9e0ff */
[----:B------:R0:W-:Y:S01]  /*1ef70*/  @P6 STG.E.U8 desc[UR40][R4.64], R15 ;  /* 0x0000000f04006986 */ /* 0x0001e2000c101128 */
[----:B------:R-:W-:Y:S01]  /*1ef80*/  ISETP.LT.AND P6, PT, R10, UR5, !P0 ;  /* 0x000000050a007c0c */ /* 0x000fe2000c7c1270 */
[C---:B------:R-:W-:Y:S01]  /*1ef90*/  VIADD R10, R7.reuse, UR4 ;  /* 0x00000004070a7c36 */ /* 0x040fe20008000000 */
[-C--:B------:R-:W-:Y:S01]  /*1efa0*/  LEA.HI.X.SX32 R7, R7, R2.reuse, 0x1, P4 ;  /* 0x0000000207077211 */ /* 0x080fe200020f0eff */
[----:B-1----:R-:W-:Y:S01]  /*1efb0*/  VIADD R9, R0, 0x75 ;  /* 0x0000007500097836 */ /* 0x002fe20000000000 */
[----:B------:R-:W-:Y:S01]  /*1efc0*/  PRMT R13, R20, 0x7771, RZ ;  /* 0x00007771140d7816 */ /* 0x000fe200000000ff */
[----:B------:R-:W-:Y:S01]  /*1efd0*/  ULDC UR5, c[0x0][0x22c] ;  /* 0x00008b0000057ab9 */ /* 0x000fe20000000800 */
[CC--:B------:R-:W-:Y:S01]  /*1efe0*/  IADD3 R8, P4, R10.reuse, R3.reuse, RZ ;  /* 0x000000030a087210 */ /* 0x0c0fe20007f9e0ff */
[----:B------:R-:W-:Y:S02]  /*1eff0*/  VIADD R11, R10, UR4 ;  /* 0x000000040a0b7c36 */ /* 0x000fe40008000000 */
[----:B------:R1:W-:Y:S01]  /*1f000*/  @P2 STG.E.U8 desc[UR40][R6.64], R13 ;  /* 0x0000000d06002986 */ /* 0x0003e2000c101128 */
[----:B------:R-:W-:Y:S01]  /*1f010*/  ISETP.LT.AND P2, PT, R9, UR5, !P0 ;  /* 0x0000000509007c0c */ /* 0x000fe2000c741270 */
[----:B0-----:R-:W-:Y:S01]  /*1f020*/  VIADD R5, R0, 0x76 ;  /* 0x0000007600057836 */ /* 0x001fe20000000000 */
[----:B------:R-:W-:Y:S01]  /*1f030*/  LEA.HI.X.SX32 R9, R10, R2, 0x1, P4 ;  /* 0x000000020a097211 */ /* 0x000fe200020f0eff */
[----:B------:R-:W-:Y:S01]  /*1f040*/  ULDC UR5, c[0x0][0x22c] ;  /* 0x00008b0000057ab9 */ /* 0x000fe20000000800 */
[----:B------:R-:W-:Y:S01]  /*1f050*/  PRMT R15, R21, 0x7770, RZ ;  /* 0x00007770150f7816 */ /* 0x000fe200000000ff */
[C---:B------:R-:W-:Y:S01]  /*1f060*/  VIADD R10, R11.reuse, UR4 ;  /* 0x000000040b0a7c36 */ /* 0x040fe20008000000 */
[----:B------:R-:W-:Y:S01]  /*1f070*/  IADD3 R4, P4, R11, R3, RZ ;  /* 0x000000030b047210 */ /* 0x000fe20007f9e0ff */
[----:B------:R-:W-:-:S02]  /*1f080*/  VIADD R20, R0, 0x7e ;  /* 0x0000007e00147836 */ /* 0x000fc40000000000 */
[----:B------:R0:W-:Y:S01]  /*1f090*/  @P5 STG.E.U8 desc[UR40][R8.64], R15 ;  /* 0x0000000f08005986 */ /* 0x0001e2000c101128 */
[----:B------:R-:W-:Y:S01]  /*1f0a0*/  ISETP.LT.AND P5, PT, R5, UR5, !P0 ;  /* 0x0000000505007c0c */ /* 0x000fe2000c7a1270 */
[----:B-1----:R-:W-:Y:S01]  /*1f0b0*/  VIADD R7, R0, 0x77 ;  /* 0x0000007700077836 */ /* 0x002fe20000000000 */
[-C--:B------:R-:W-:Y:S01]  /*1f0c0*/  LEA.HI.X.SX32 R5, R11, R2.reuse, 0x1, P4 ;  /* 0x000000020b057211 */ /* 0x080fe200020f0eff */
[----:B------:R-:W-:Y:S01]  /*1f0d0*/  ULDC UR5, c[0x0][0x22c] ;  /* 0x00008b0000057ab9 */ /* 0x000fe20000000800 */
[C---:B------:R-:W-:Y:S01]  /*1f0e0*/  PRMT R13, R21.reuse, 0x7771, RZ ;  /* 0x00007771150d7816 */ /* 0x040fe200000000ff */
[C---:B------:R-:W-:Y:S01]  /*1f0f0*/  VIADD R11, R10.reuse, UR4 ;  /* 0x000000040a0b7c36 */ /* 0x040fe20008000000 */
[-C--:B------:R-:W-:Y:S02]  /*1f100*/  IADD3 R6, P4, R10, R3.reuse, RZ ;  /* 0x000000030a067210 */ /* 0x080fe40007f9e0ff */
[----:B------:R-:W-:Y:S01]  /*1f110*/  PRMT R21, R21, 0x7772, RZ ;  /* 0x0000777215157816 */ /* 0x000fe200000000ff */
[----:B------:R1:W-:Y:S01]  /*1f120*/  @P3 STG.E.U8 desc[UR40][R4.64], R13 ;  /* 0x0000000d04003986 */ /* 0x0003e2000c101128 */
[----:B------:R-:W-:Y:S01]  /*1f130*/  ISETP.LT.AND P3, PT, R7, UR5, !P0 ;  /* 0x0000000507007c0c */ /* 0x000fe2000c761270 */
[----:B0-----:R-:W-:Y:S01]  /*1f140*/  VIADD R9, R0, 0x78 ;  /* 0x0000007800097836 */ /* 0x001fe20000000000 */
[----:B------:R-:W-:Y:S01]  /*1f150*/  LEA.HI.X.SX32 R7, R10, R2, 0x1, P4 ;  /* 0x000000020a077211 */ /* 0x000fe200020f0eff */
[----:B------:R-:W-:Y:S01]  /*1f160*/  ULDC UR5, c[0x0][0x22c] ;  /* 0x00008b0000057ab9 */ /* 0x000fe20000000800 */
[----:B------:R-:W-:Y:S01]  /*1f170*/  PRMT R15, R22, 0x7770, RZ ;  /* 0x00007770160f7816 */ /* 0x000fe200000000ff */
[C---:B------:R-:W-:Y:S01]  /*1f180*/  VIADD R10, R11.reuse, UR4 ;  /* 0x000000040b0a7c36 */ /* 0x040fe20008000000 */
[----:B------:R-:W-:-:S03]  /*1f190*/  IADD3 R8, P4, R11, R3, RZ ;  /* 0x000000030b087210 */ /* 0x000fc60007f9e0ff */
        /* <DEDUP_REMOVED lines=13> */
[----:B------:R-:W-:Y:S01]  /*1f270*/  PRMT R15, R23, 0x7770, RZ ;  /* 0x00007770170f7816 */ /* 0x000fe200000000ff */
[----:B------:R-:W-:Y:S01]  /*1f280*/  VIADD R10, R0, 0x7b ;  /* 0x0000007b000a7836 */ /* 0x000fe20000000000 */
[----:B------:R-:W-:-:S03]  /*1f290*/  IADD3 R6, P4, R11, R3, RZ ;  /* 0x000000030b067210 */ /* 0x000fc60007f9e0ff */
[----:B------:R0:W-:Y:S01]  /*1f2a0*/  @P5 STG.E.U8 desc[UR40][R4.64], R15 ;  /* 0x0000000f04005986 */ /* 0x0001e2000c101128 */
[----:B------:R-:W-:Y:S01]  /*1f2b0*/  ISETP.LT.AND P5, PT, R7, UR5, !P0 ;  /* 0x0000000507007c0c */ /* 0x000fe2000c7a1270 */
[----:B------:R-:W-:Y:S01]  /*1f2c0*/  ULDC UR5, c[0x0][0x22c] ;  /* 0x00008b0000057ab9 */ /* 0x000fe20000000800 */
[C---:B------:R-:W-:Y:S01]  /*1f2d0*/  LEA.HI.X.SX32 R7, R11.reuse, R2, 0x1, P4 ;  /* 0x000000020b077211 */ /* 0x040fe200020f0eff */
[----:B------:R-:W-:Y:S01]  /*1f2e0*/  VIADD R11, R11, UR4 ;  /* 0x000000040b0b7c36 */ /* 0x000fe20008000000 */
[----:B-1----:R-:W-:Y:S02]  /*1f2f0*/  PRMT R13, R23, 0x7771, RZ ;  /* 0x00007771170d7816 */ /* 0x002fe400000000ff */
[----:B------:R-:W-:Y:S01]  /*1f300*/  ISETP.LT.AND P4, PT, R10, UR5, !P0 ;  /* 0x000000050a007c0c */ /* 0x000fe2000c781270 */
[C---:B------:R-:W-:Y:S01]  /*1f310*/  VIADD R10, R11.reuse, UR4 ;  /* 0x000000040b0a7c36 */ /* 0x040fe20008000000 */
[----:B------:R-:W-:Y:S01]  /*1f320*/  ULDC UR5, c[0x0][0x22c] ;  /* 0x00008b0000057ab9 */ /* 0x000fe20000000800 */
[----:B------:R1:W-:Y:S01]  /*1f330*/  @P3 STG.E.U8 desc[UR40][R6.64], R13 ;  /* 0x0000000d06003986 */ /* 0x0003e2000c101128 */
[----:B------:R-:W-:-:S04]  /*1f340*/  IADD3 R8, P3, R11, R3, RZ ;  /* 0x000000030b087210 */ /* 0x000fc80007f7e0ff */
[----:B------:R-:W-:Y:S01]  /*1f350*/  LEA.HI.X.SX32 R9, R11, R2, 0x1, P3 ;  /* 0x000000020b097211 */ /* 0x000fe200018f0eff */
[C---:B------:R-:W-:Y:S01]  /*1f360*/  VIADD R11, R10.reuse, UR4 ;  /* 0x000000040a0b7c36 */ /* 0x040fe20008000000 */
[----:B0-----:R-:W-:-:S03]  /*1f370*/  IADD3 R4, P3, R10, R3, RZ ;  /* 0x000000030a047210 */ /* 0x001fc60007f7e0ff */
[C---:B------:R-:W-:Y:S01]  /*1f380*/  VIADD R12, R11.reuse, UR4 ;  /* 0x000000040b0c7c36 */ /* 0x040fe20008000000 */
[-C--:B------:R-:W-:Y:S01]  /*1f390*/  LEA.HI.X.SX32 R5, R10, R2.reuse, 0x1, P3 ;  /* 0x000000020a057211 */ /* 0x080fe200018f0eff */
[----:B------:R0:W-:Y:S01]  /*1f3a0*/  @P6 STG.E.U8 desc[UR40][R8.64], R19 ;  /* 0x0000001308006986 */ /* 0x0001e2000c101128 */
[----:B------:R-:W-:Y:S01]  /*1f3b0*/  ISETP.LT.AND P3, PT, R14, UR5, !P0 ;  /* 0x000000050e007c0c */ /* 0x000fe2000c761270 */
[C---:B-1----:R-:W-:Y:S01]  /*1f3c0*/  VIADD R13, R12.reuse, UR4 ;  /* 0x000000040c0d7c36 */ /* 0x042fe20008000000 */
[CC--:B------:R-:W-:Y:S01]  /*1f3d0*/  IADD3 R10, P6, R12.reuse, R3.reuse, RZ ;  /* 0x000000030c0a7210 */ /* 0x0c0fe20007fde0ff */
[----:B------:R1:W-:Y:S01]  /*1f3e0*/  @P2 STG.E.U8 desc[UR40][R4.64], R17 ;  /* 0x0000001104002986 */ /* 0x0003e2000c101128 */
[----:B------:R-:W-:Y:S01]  /*1f3f0*/  IADD3 R6, P2, R11, R3, RZ ;  /* 0x000000030b067210 */ /* 0x000fe20007f5e0ff */
[----:B------:R-:W-:Y:S01]  /*1f400*/  VIADD R15, R13, UR4 ;  /* 0x000000040d0f7c36 */ /* 0x000fe20008000000 */
[----:B------:R-:W-:Y:S02]  /*1f410*/  ULDC UR5, c[0x0][0x22c] ;  /* 0x00008b0000057ab9 */ /* 0x000fe40000000800 */
[-C--:B------:R-:W-:Y:S01]  /*1f420*/  LEA.HI.X.SX32 R7, R11, R2.reuse, 0x1, P2 ;  /* 0x000000020b077211 */ /* 0x080fe200010f0eff */
[----:B------:R-:W-:Y:S01]  /*1f430*/  VIADD R0, R15, UR4 ;  /* 0x000000040f007c36 */ /* 0x000fe20008000000 */
[----:B------:R-:W-:-:S02]  /*1f440*/  LEA.HI.X.SX32 R11, R12, R2, 0x1, P6 ;  /* 0x000000020c0b7211 */ /* 0x000fc400030f0eff */
[-C--:B0-----:R-:W-:Y:S01]  /*1f450*/  IADD3 R8, P2, R13, R3.reuse, RZ ;  /* 0x000000030d087210 */ /* 0x081fe20007f5e0ff */
[----:B------:R-:W-:Y:S01]  /*1f460*/  VIADD R16, R0, UR4 ;  /* 0x0000000400107c36 */ /* 0x000fe20008000000 */
[----:B------:R-:W-:Y:S01]  /*1f470*/  ULDC UR4, c[0x0][0x22c] ;  /* 0x00008b0000047ab9 */ /* 0x000fe20000000800 */
[-C--:B-1----:R-:W-:Y:S01]  /*1f480*/  IADD3 R4, P6, R15, R3.reuse, RZ ;  /* 0x000000030f047210 */ /* 0x082fe20007fde0ff */
[----:B------:R0:W-:Y:S01]  /*1f490*/  @P5 STG.E.U8 desc[UR40][R6.64], R21 ;  /* 0x0000001506005986 */ /* 0x0001e2000c101128 */
[-C--:B------:R-:W-:Y:S02]  /*1f4a0*/  LEA.HI.X.SX32 R9, R13, R2.reuse, 0x1, P2 ;  /* 0x000000020d097211 */ /* 0x080fe400010f0eff */
[C---:B------:R-:W-:Y:S01]  /*1f4b0*/  IADD3 R14, P2, R16.reuse, R3, RZ ;  /* 0x00000003100e7210 */ /* 0x040fe20007f5e0ff */
[----:B------:R0:W-:Y:S01]  /*1f4c0*/  @P4 STG.E.U8 desc[UR40][R10.64], R25 ;  /* 0x000000190a004986 */ /* 0x0001e2000c101128 */
[-C--:B------:R-:W-:Y:S02]  /*1f4d0*/  LEA.HI.X.SX32 R5, R15, R2.reuse, 0x1, P6 ;  /* 0x000000020f057211 */ /* 0x080fe400030f0eff */
[----:B------:R-:W-:-:S02]  /*1f4e0*/  LEA.HI.X.SX32 R15, R16, R2, 0x1, P2 ;  /* 0x00000002100f7211 */ /* 0x000fc400010f0eff */
[----:B------:R-:W-:Y:S02]  /*1f4f0*/  ISETP.LT.AND P2, PT, R18, UR5, !P0 ;  /* 0x0000000512007c0c */ /* 0x000fe4000c741270 */
[----:B------:R-:W-:Y:S02]  /*1f500*/  ISETP.LT.AND P0, PT, R20, UR4, !P0 ;  /* 0x0000000414007c0c */ /* 0x000fe4000c701270 */
[----:B------:R-:W-:Y:S02]  /*1f510*/  IADD3 R12, P6, R0, R3, RZ ;  /* 0x00000003000c7210 */ /* 0x000fe40007fde0ff */
[C---:B------:R-:W-:Y:S02]  /*1f520*/  PRMT R19, R22.reuse, 0x7772, RZ ;  /* 0x0000777216137816 */ /* 0x040fe400000000ff */
[----:B------:R-:W-:Y:S02]  /*1f530*/  PRMT R17, R22, 0x7773, RZ ;  /* 0x0000777316117816 */ /* 0x000fe400000000ff */
[----:B------:R-:W-:Y:S01]  /*1f540*/  PRMT R3, R23, 0x7773, RZ ;  /* 0x0000777317037816 */ /* 0x000fe200000000ff */
[----:B------:R0:W-:Y:S01]  /*1f550*/  @P3 STG.E.U8 desc[UR40][R8.64], R19 ;  /* 0x0000001308003986 */ /* 0x0001e2000c101128 */
[----:B------:R-:W-:-:S02]  /*1f560*/  LEA.HI.X.SX32 R13, R0, R2, 0x1, P6 ;  /* 0x00000002000d7211 */ /* 0x000fc400030f0eff */
[----:B------:R-:W-:Y:S01]  /*1f570*/  PRMT R23, R23, 0x7772, RZ ;  /* 0x0000777217177816 */ /* 0x000fe200000000ff */
[----:B------:R0:W-:Y:S04]  /*1f580*/  @P2 STG.E.U8 desc[UR40][R4.64], R17 ;  /* 0x0000001104002986 */ /* 0x0001e8000c101128 */
[----:B------:R0:W-:Y:S01]  /*1f590*/  @P0 STG.E.U8 desc[UR40][R12.64], R23 ;  /* 0x000000170c000986 */ /* 0x0001e2000c101128 */
[----:B------:R-:W-:Y:S05]  /*1f5a0*/  @!P1 EXIT ;  /* 0x000000000000994d */ /* 0x000fea0003800000 */
[----:B------:R-:W-:Y:S01]  /*1f5b0*/  STG.E.U8 desc[UR40][R14.64], R3 ;  /* 0x000000030e007986 */ /* 0x000fe2000c101128 */
[----:B------:R-:W-:Y:S05]  /*1f5c0*/  EXIT ;  /* 0x000000000000794d */ /* 0x000fea0003800000 */
.L_x_3:
[----:B------:R-:W-:-:S00]  /*1f5d0*/  BRA `(.L_x_3) ;  /* 0xfffffffc00fc7947 */ /* 0x000fc0000383ffff */
[----:B------:R-:W-:-:S00]  /*1f5e0*/  NOP ;  /* 0x0000000000007918 */ /* 0x000fc00000000000 */
        /* <DEDUP_REMOVED lines=9> */
.L_x_4:


//--------------------- .nv.shared.matmul_kernel  --------------------------
	.section	.nv.shared.matmul_kernel,"aw",@nobits
	.sectionflags	@""
	.align	16
	.zero		1024


//--------------------- .nv.shared.reserved.0     --------------------------
	.section	.nv.shared.reserved.0,"aw",@nobits
	.weak		__nv_reservedSMEM_offset_0_alias
	.size		__nv_reservedSMEM_offset_0_alias, 0, 0
	.other		__nv_reservedSMEM_offset_0_alias,@"STO_CUDA_RESERVED_SHARED STV_DEFAULT"
__nv_reservedSMEM_offset_0_alias:
	.zero		0


//--------------------- .nv.constant0.matmul_kernel --------------------------
	.section	.nv.constant0.matmul_kernel,"a",@progbits
	.sectionflags	@""
	.align	4
.nv.constant0.matmul_kernel:
	.zero		608


//--------------------- SYMBOLS --------------------------

	.type		.nv.reservedSmem.offset0,@object
	.size		.nv.reservedSmem.offset0,0x4
